	.target	sm_90

	.elftype	@"ET_EXEC"


//--------------------- .note.nv.tkinfo           --------------------------
	.section	.note.nv.tkinfo,"",@"SHT_NOTE"
	.sectionflags	@"SHF_NOTE_NV_TKINFO"
	.tkinfo
        /*0018*/ 	.word	0x00000002
        /*0030*/ 	.string	""
        /*0030*/ 	.string	"ptxas"
        /*0030*/ 	.string	"Cuda compilation tools, release 13.0, V13.0.88"
        /*0030*/ 	.string	"Build cuda_13.0.r13.0/compiler.36424714_0"
        /*0030*/ 	.string	"-arch sm_90 -m 64 "



//--------------------- .note.nv.cuinfo           --------------------------
	.section	.note.nv.cuinfo,"",@"SHT_NOTE"
	.sectionflags	@"SHF_NOTE_NV_CUINFO"
        /*0018*/ 	.short	0x0002
        /*001a*/ 	.short	0x005a
        /*001c*/ 	.short	0x0082
	.zero		2


//--------------------- .nv.info                  --------------------------
	.section	.nv.info,"",@"SHT_CUDA_INFO"
	.align	4


	//----- nvinfo : EIATTR_REGCOUNT
	.align		4
        /*0000*/ 	.byte	0x04, 0x2f
        /*0002*/ 	.short	(.L_29 - .L_28)
	.align		4
.L_28:
        /*0004*/ 	.word	index@(_ZN2at4cuda17kernelHistogram1DIfhlLi1ELi2ELin1ELNS0_23CUDAHistogramMemoryTypeE0EZNS0_21CUDA_tensor_histogramIfhLb1EEEbNS_6TensorES4_S4_lNS_14AccumulateTypeIT0_Lb1EE4typeES8_NS0_13TensorArgTypeES9_S9_EUllE_EEvNS0_6detail10TensorInfoIT_T1_EESF_NSC_IKS6_SE_EElS8_S8_SE_T6_)
        /*0008*/ 	.word	0x00000028


	//----- nvinfo : EIATTR_FRAME_SIZE
	.align		4
.L_29:
        /*000c*/ 	.byte	0x04, 0x11
        /*000e*/ 	.short	(.L_31 - .L_30)
	.align		4
.L_30:
        /*0010*/ 	.word	index@($__internal_87_$__cuda_sm20_div_s64)
        /*0014*/ 	.word	0x00000000


	//----- nvinfo : EIATTR_FRAME_SIZE
	.align		4
.L_31:
        /*0018*/ 	.byte	0x04, 0x11
        /*001a*/ 	.short	(.L_33 - .L_32)
	.align		4
.L_32:
        /*001c*/ 	.word	index@(_ZN2at4cuda17kernelHistogram1DIfhlLi1ELi2ELin1ELNS0_23CUDAHistogramMemoryTypeE0EZNS0_21CUDA_tensor_histogramIfhLb1EEEbNS_6TensorES4_S4_lNS_14AccumulateTypeIT0_Lb1EE4typeES8_NS0_13TensorArgTypeES9_S9_EUllE_EEvNS0_6detail10TensorInfoIT_T1_EESF_NSC_IKS6_SE_EElS8_S8_SE_T6_)
        /*0020*/ 	.word	0x00000000


	//----- nvinfo : EIATTR_REGCOUNT
	.align		4
.L_33:
        /*0024*/ 	.byte	0x04, 0x2f
        /*0026*/ 	.short	(.L_35 - .L_34)
	.align		4
.L_34:
        /*0028*/ 	.word	index@(_ZN2at4cuda17kernelHistogram1DIfhlLi1ELi2ELin1ELNS0_23CUDAHistogramMemoryTypeE1EZNS0_21CUDA_tensor_histogramIfhLb1EEEbNS_6TensorES4_S4_lNS_14AccumulateTypeIT0_Lb1EE4typeES8_NS0_13TensorArgTypeES9_S9_EUllE_EEvNS0_6detail10TensorInfoIT_T1_EESF_NSC_IKS6_SE_EElS8_S8_SE_T6_)
        /*002c*/ 	.word	0x00000026


	//----- nvinfo : EIATTR_FRAME_SIZE
	.align		4
.L_35:
        /*0030*/ 	.byte	0x04, 0x11
        /*0032*/ 	.short	(.L_37 - .L_36)
	.align		4
.L_36:
        /*0034*/ 	.word	index@($__internal_86_$__cuda_sm20_div_s64)
        /*0038*/ 	.word	0x00000000


	//----- nvinfo : EIATTR_FRAME_SIZE
	.align		4
.L_37:
        /*003c*/ 	.byte	0x04, 0x11
        /*003e*/ 	.short	(.L_39 - .L_38)
	.align		4
.L_38:
        /*0040*/ 	.word	index@(_ZN2at4cuda17kernelHistogram1DIfhlLi1ELi2ELin1ELNS0_23CUDAHistogramMemoryTypeE1EZNS0_21CUDA_tensor_histogramIfhLb1EEEbNS_6TensorES4_S4_lNS_14AccumulateTypeIT0_Lb1EE4typeES8_NS0_13TensorArgTypeES9_S9_EUllE_EEvNS0_6detail10TensorInfoIT_T1_EESF_NSC_IKS6_SE_EElS8_S8_SE_T6_)
        /*0044*/ 	.word	0x00000000


	//----- nvinfo : EIATTR_REGCOUNT
	.align		4
.L_39:
        /*0048*/ 	.byte	0x04, 0x2f
        /*004a*/ 	.short	(.L_41 - .L_40)
	.align		4
.L_40:
        /*004c*/ 	.word	index@(_ZN2at4cuda17kernelHistogram1DIfhlLi1ELi2ELin1ELNS0_23CUDAHistogramMemoryTypeE0EZNS0_21CUDA_tensor_histogramIfhLb1EEEbNS_6TensorES4_S4_lNS_14AccumulateTypeIT0_Lb1EE4typeES8_NS0_13TensorArgTypeES9_S9_EUllE0_EEvNS0_6detail10TensorInfoIT_T1_EESF_NSC_IKS6_SE_EElS8_S8_SE_T6_)
        /*0050*/ 	.word	0x00000028


	//----- nvinfo : EIATTR_FRAME_SIZE
	.align		4
.L_41:
        /*0054*/ 	.byte	0x04, 0x11
        /*0056*/ 	.short	(.L_43 - .L_42)
	.align		4
.L_42:
        /*0058*/ 	.word	index@($__internal_85_$__cuda_sm20_div_s64)
        /*005c*/ 	.word	0x00000000


	//----- nvinfo : EIATTR_FRAME_SIZE
	.align		4
.L_43:
        /*0060*/ 	.byte	0x04, 0x11
        /*0062*/ 	.short	(.L_45 - .L_44)
	.align		4
.L_44:
        /*0064*/ 	.word	index@(_ZN2at4cuda17kernelHistogram1DIfhlLi1ELi2ELin1ELNS0_23CUDAHistogramMemoryTypeE0EZNS0_21CUDA_tensor_histogramIfhLb1EEEbNS_6TensorES4_S4_lNS_14AccumulateTypeIT0_Lb1EE4typeES8_NS0_13TensorArgTypeES9_S9_EUllE0_EEvNS0_6detail10TensorInfoIT_T1_EESF_NSC_IKS6_SE_EElS8_S8_SE_T6_)
        /*0068*/ 	.word	0x00000000


	//----- nvinfo : EIATTR_REGCOUNT
	.align		4
.L_45:
        /*006c*/ 	.byte	0x04, 0x2f
        /*006e*/ 	.short	(.L_47 - .L_46)
	.align		4
.L_46:
        /*0070*/ 	.word	index@(_ZN2at4cuda17kernelHistogram1DIfhlLi1ELi2ELin1ELNS0_23CUDAHistogramMemoryTypeE1EZNS0_21CUDA_tensor_histogramIfhLb1EEEbNS_6TensorES4_S4_lNS_14AccumulateTypeIT0_Lb1EE4typeES8_NS0_13TensorArgTypeES9_S9_EUllE0_EEvNS0_6detail10TensorInfoIT_T1_EESF_NSC_IKS6_SE_EElS8_S8_SE_T6_)
        /*0074*/ 	.word	0x00000026


	//----- nvinfo : EIATTR_FRAME_SIZE
	.align		4
.L_47:
        /*0078*/ 	.byte	0x04, 0x11
        /*007a*/ 	.short	(.L_49 - .L_48)
	.align		4
.L_48:
        /*007c*/ 	.word	index@($__internal_84_$__cuda_sm20_div_s64)
        /*0080*/ 	.word	0x00000000


	//----- nvinfo : EIATTR_FRAME_SIZE
	.align		4
.L_49:
        /*0084*/ 	.byte	0x04, 0x11
        /*0086*/ 	.short	(.L_51 - .L_50)
	.align		4
.L_50:
        /*0088*/ 	.word	index@(_ZN2at4cuda17kernelHistogram1DIfhlLi1ELi2ELin1ELNS0_23CUDAHistogramMemoryTypeE1EZNS0_21CUDA_tensor_histogramIfhLb1EEEbNS_6TensorES4_S4_lNS_14AccumulateTypeIT0_Lb1EE4typeES8_NS0_13TensorArgTypeES9_S9_EUllE0_EEvNS0_6detail10TensorInfoIT_T1_EESF_NSC_IKS6_SE_EElS8_S8_SE_T6_)
        /*008c*/ 	.word	0x00000000


	//----- nvinfo : EIATTR_REGCOUNT
	.align		4
.L_51:
        /*0090*/ 	.byte	0x04, 0x2f
        /*0092*/ 	.short	(.L_53 - .L_52)
	.align		4
.L_52:
        /*0094*/ 	.word	index@(_ZN2at4cuda17kernelHistogram1DIlhlLi1ELi2ELin1ELNS0_23CUDAHistogramMemoryTypeE0EZNS0_21CUDA_tensor_histogramIlhLb0EEEbNS_6TensorES4_S4_lNS_14AccumulateTypeIT0_Lb1EE4typeES8_NS0_13TensorArgTypeES9_S9_EUllE_EEvNS0_6detail10TensorInfoIT_T1_EESF_NSC_IKS6_SE_EElS8_S8_SE_T6_)
        /*0098*/ 	.word	0x00000028


	//----- nvinfo : EIATTR_FRAME_SIZE
	.align		4
.L_53:
        /*009c*/ 	.byte	0x04, 0x11
        /*009e*/ 	.short	(.L_55 - .L_54)
	.align		4
.L_54:
        /*00a0*/ 	.word	index@($__internal_83_$__cuda_sm20_div_s64)
        /*00a4*/ 	.word	0x00000000


	//----- nvinfo : EIATTR_FRAME_SIZE
	.align		4
.L_55:
        /*00a8*/ 	.byte	0x04, 0x11
        /*00aa*/ 	.short	(.L_57 - .L_56)
	.align		4
.L_56:
        /*00ac*/ 	.word	index@(_ZN2at4cuda17kernelHistogram1DIlhlLi1ELi2ELin1ELNS0_23CUDAHistogramMemoryTypeE0EZNS0_21CUDA_tensor_histogramIlhLb0EEEbNS_6TensorES4_S4_lNS_14AccumulateTypeIT0_Lb1EE4typeES8_NS0_13TensorArgTypeES9_S9_EUllE_EEvNS0_6detail10TensorInfoIT_T1_EESF_NSC_IKS6_SE_EElS8_S8_SE_T6_)
        /*00b0*/ 	.word	0x00000000


	//----- nvinfo : EIATTR_REGCOUNT
	.align		4
.L_57:
        /*00b4*/ 	.byte	0x04, 0x2f
        /*00b6*/ 	.short	(.L_59 - .L_58)
	.align		4
.L_58:
        /*00b8*/ 	.word	index@(_ZN2at4cuda17kernelHistogram1DIlhlLi1ELi2ELin1ELNS0_23CUDAHistogramMemoryTypeE1EZNS0_21CUDA_tensor_histogramIlhLb0EEEbNS_6TensorES4_S4_lNS_14AccumulateTypeIT0_Lb1EE4typeES8_NS0_13TensorArgTypeES9_S9_EUllE_EEvNS0_6detail10TensorInfoIT_T1_EESF_NSC_IKS6_SE_EElS8_S8_SE_T6_)
        /*00bc*/ 	.word	0x00000026


	//----- nvinfo : EIATTR_FRAME_SIZE
	.align		4
.L_59:
        /*00c0*/ 	.byte	0x04, 0x11
        /*00c2*/ 	.short	(.L_61 - .L_60)
	.align		4
.L_60:
        /*00c4*/ 	.word	index@($__internal_82_$__cuda_sm20_div_s64)
        /*00c8*/ 	.word	0x00000000


	//----- nvinfo : EIATTR_FRAME_SIZE
	.align		4
.L_61:
        /*00cc*/ 	.byte	0x04, 0x11
        /*00ce*/ 	.short	(.L_63 - .L_62)
	.align		4
.L_62:
        /*00d0*/ 	.word	index@(_ZN2at4cuda17kernelHistogram1DIlhlLi1ELi2ELin1ELNS0_23CUDAHistogramMemoryTypeE1EZNS0_21CUDA_tensor_histogramIlhLb0EEEbNS_6TensorES4_S4_lNS_14AccumulateTypeIT0_Lb1EE4typeES8_NS0_13TensorArgTypeES9_S9_EUllE_EEvNS0_6detail10TensorInfoIT_T1_EESF_NSC_IKS6_SE_EElS8_S8_SE_T6_)
        /*00d4*/ 	.word	0x00000000


	//----- nvinfo : EIATTR_REGCOUNT
	.align		4
.L_63:
        /*00d8*/ 	.byte	0x04, 0x2f
        /*00da*/ 	.short	(.L_65 - .L_64)
	.align		4
.L_64:
        /*00dc*/ 	.word	index@(_ZN2at4cuda17kernelHistogram1DIlhlLi1ELi2ELin1ELNS0_23CUDAHistogramMemoryTypeE0EZNS0_21CUDA_tensor_histogramIlhLb0EEEbNS_6TensorES4_S4_lNS_14AccumulateTypeIT0_Lb1EE4typeES8_NS0_13TensorArgTypeES9_S9_EUllE0_EEvNS0_6detail10TensorInfoIT_T1_EESF_NSC_IKS6_SE_EElS8_S8_SE_T6_)
        /*00e0*/ 	.word	0x00000028


	//----- nvinfo : EIATTR_FRAME_SIZE
	.align		4
.L_65:
        /*00e4*/ 	.byte	0x04, 0x11
        /*00e6*/ 	.short	(.L_67 - .L_66)
	.align		4
.L_66:
        /*00e8*/ 	.word	index@($__internal_81_$__cuda_sm20_div_s64)
        /*00ec*/ 	.word	0x00000000


	//----- nvinfo : EIATTR_FRAME_SIZE
	.align		4
.L_67:
        /*00f0*/ 	.byte	0x04, 0x11
        /*00f2*/ 	.short	(.L_69 - .L_68)
	.align		4
.L_68:
        /*00f4*/ 	.word	index@(_ZN2at4cuda17kernelHistogram1DIlhlLi1ELi2ELin1ELNS0_23CUDAHistogramMemoryTypeE0EZNS0_21CUDA_tensor_histogramIlhLb0EEEbNS_6TensorES4_S4_lNS_14AccumulateTypeIT0_Lb1EE4typeES8_NS0_13TensorArgTypeES9_S9_EUllE0_EEvNS0_6detail10TensorInfoIT_T1_EESF_NSC_IKS6_SE_EElS8_S8_SE_T6_)
        /*00f8*/ 	.word	0x00000000


	//----- nvinfo : EIATTR_REGCOUNT
	.align		4
.L_69:
        /*00fc*/ 	.byte	0x04, 0x2f
        /*00fe*/ 	.short	(.L_71 - .L_70)
	.align		4
.L_70:
        /*0100*/ 	.word	index@(_ZN2at4cuda17kernelHistogram1DIlhlLi1ELi2ELin1ELNS0_23CUDAHistogramMemoryTypeE1EZNS0_21CUDA_tensor_histogramIlhLb0EEEbNS_6TensorES4_S4_lNS_14AccumulateTypeIT0_Lb1EE4typeES8_NS0_13TensorArgTypeES9_S9_EUllE0_EEvNS0_6detail10TensorInfoIT_T1_EESF_NSC_IKS6_SE_EElS8_S8_SE_T6_)
        /*0104*/ 	.word	0x00000026


	//----- nvinfo : EIATTR_FRAME_SIZE
	.align		4
.L_71:
        /*0108*/ 	.byte	0x04, 0x11
        /*010a*/ 	.short	(.L_73 - .L_72)
	.align		4
.L_72:
        /*010c*/ 	.word	index@($__internal_80_$__cuda_sm20_div_s64)
        /*0110*/ 	.word	0x00000000


	//----- nvinfo : EIATTR_FRAME_SIZE
	.align		4
.L_73:
        /*0114*/ 	.byte	0x04, 0x11
        /*0116*/ 	.short	(.L_75 - .L_74)
	.align		4
.L_74:
        /*0118*/ 	.word	index@(_ZN2at4cuda17kernelHistogram1DIlhlLi1ELi2ELin1ELNS0_23CUDAHistogramMemoryTypeE1EZNS0_21CUDA_tensor_histogramIlhLb0EEEbNS_6TensorES4_S4_lNS_14AccumulateTypeIT0_Lb1EE4typeES8_NS0_13TensorArgTypeES9_S9_EUllE0_EEvNS0_6detail10TensorInfoIT_T1_EESF_NSC_IKS6_SE_EElS8_S8_SE_T6_)
        /*011c*/ 	.word	0x00000000


	//----- nvinfo : EIATTR_REGCOUNT
	.align		4
.L_75:
        /*0120*/ 	.byte	0x04, 0x2f
        /*0122*/ 	.short	(.L_77 - .L_76)
	.align		4
.L_76:
        /*0124*/ 	.word	index@(_ZN2at4cuda17kernelHistogram1DIdhlLi1ELi2ELin1ELNS0_23CUDAHistogramMemoryTypeE0EZNS0_21CUDA_tensor_histogramIdhLb1EEEbNS_6TensorES4_S4_lNS_14AccumulateTypeIT0_Lb1EE4typeES8_NS0_13TensorArgTypeES9_S9_EUllE_EEvNS0_6detail10TensorInfoIT_T1_EESF_NSC_IKS6_SE_EElS8_S8_SE_T6_)
        /*0128*/ 	.word	0x00000028


	//----- nvinfo : EIATTR_FRAME_SIZE
	.align		4
.L_77:
        /*012c*/ 	.byte	0x04, 0x11
        /*012e*/ 	.short	(.L_79 - .L_78)
	.align		4
.L_78:
        /*0130*/ 	.word	index@($__internal_79_$__cuda_sm20_div_s64)
        /*0134*/ 	.word	0x00000000


	//----- nvinfo : EIATTR_FRAME_SIZE
	.align		4
.L_79:
        /*0138*/ 	.byte	0x04, 0x11
        /*013a*/ 	.short	(.L_81 - .L_80)
	.align		4
.L_80:
        /*013c*/ 	.word	index@(_ZN2at4cuda17kernelHistogram1DIdhlLi1ELi2ELin1ELNS0_23CUDAHistogramMemoryTypeE0EZNS0_21CUDA_tensor_histogramIdhLb1EEEbNS_6TensorES4_S4_lNS_14AccumulateTypeIT0_Lb1EE4typeES8_NS0_13TensorArgTypeES9_S9_EUllE_EEvNS0_6detail10TensorInfoIT_T1_EESF_NSC_IKS6_SE_EElS8_S8_SE_T6_)
        /*0140*/ 	.word	0x00000000


	//----- nvinfo : EIATTR_REGCOUNT
	.align		4
.L_81:
        /*0144*/ 	.byte	0x04, 0x2f
        /*0146*/ 	.short	(.L_83 - .L_82)
	.align		4
.L_82:
        /*0148*/ 	.word	index@(_ZN2at4cuda17kernelHistogram1DIdhlLi1ELi2ELin1ELNS0_23CUDAHistogramMemoryTypeE1EZNS0_21CUDA_tensor_histogramIdhLb1EEEbNS_6TensorES4_S4_lNS_14AccumulateTypeIT0_Lb1EE4typeES8_NS0_13TensorArgTypeES9_S9_EUllE_EEvNS0_6detail10TensorInfoIT_T1_EESF_NSC_IKS6_SE_EElS8_S8_SE_T6_)
        /*014c*/ 	.word	0x00000026


	//----- nvinfo : EIATTR_FRAME_SIZE
	.align		4
.L_83:
        /*0150*/ 	.byte	0x04, 0x11
        /*0152*/ 	.short	(.L_85 - .L_84)
	.align		4
.L_84:
        /*0154*/ 	.word	index@($__internal_78_$__cuda_sm20_div_s64)
        /*0158*/ 	.word	0x00000000


	//----- nvinfo : EIATTR_FRAME_SIZE
	.align		4
.L_85:
        /*015c*/ 	.byte	0x04, 0x11
        /*015e*/ 	.short	(.L_87 - .L_86)
	.align		4
.L_86:
        /*0160*/ 	.word	index@(_ZN2at4cuda17kernelHistogram1DIdhlLi1ELi2ELin1ELNS0_23CUDAHistogramMemoryTypeE1EZNS0_21CUDA_tensor_histogramIdhLb1EEEbNS_6TensorES4_S4_lNS_14AccumulateTypeIT0_Lb1EE4typeES8_NS0_13TensorArgTypeES9_S9_EUllE_EEvNS0_6detail10TensorInfoIT_T1_EESF_NSC_IKS6_SE_EElS8_S8_SE_T6_)
        /*0164*/ 	.word	0x00000000


	//----- nvinfo : EIATTR_REGCOUNT
	.align		4
.L_87:
        /*0168*/ 	.byte	0x04, 0x2f
        /*016a*/ 	.short	(.L_89 - .L_88)
	.align		4
.L_88:
        /*016c*/ 	.word	index@(_ZN2at4cuda17kernelHistogram1DIdhlLi1ELi2ELin1ELNS0_23CUDAHistogramMemoryTypeE0EZNS0_21CUDA_tensor_histogramIdhLb1EEEbNS_6TensorES4_S4_lNS_14AccumulateTypeIT0_Lb1EE4typeES8_NS0_13TensorArgTypeES9_S9_EUllE0_EEvNS0_6detail10TensorInfoIT_T1_EESF_NSC_IKS6_SE_EElS8_S8_SE_T6_)
        /*0170*/ 	.word	0x00000028


	//----- nvinfo : EIATTR_FRAME_SIZE
	.align		4
.L_89:
        /*0174*/ 	.byte	0x04, 0x11
        /*0176*/ 	.short	(.L_91 - .L_90)
	.align		4
.L_90:
        /*0178*/ 	.word	index@($__internal_77_$__cuda_sm20_div_s64)
        /*017c*/ 	.word	0x00000000


	//----- nvinfo : EIATTR_FRAME_SIZE
	.align		4
.L_91:
        /*0180*/ 	.byte	0x04, 0x11
        /*0182*/ 	.short	(.L_93 - .L_92)
	.align		4
.L_92:
        /*0184*/ 	.word	index@(_ZN2at4cuda17kernelHistogram1DIdhlLi1ELi2ELin1ELNS0_23CUDAHistogramMemoryTypeE0EZNS0_21CUDA_tensor_histogramIdhLb1EEEbNS_6TensorES4_S4_lNS_14AccumulateTypeIT0_Lb1EE4typeES8_NS0_13TensorArgTypeES9_S9_EUllE0_EEvNS0_6detail10TensorInfoIT_T1_EESF_NSC_IKS6_SE_EElS8_S8_SE_T6_)
        /*0188*/ 	.word	0x00000000


	//----- nvinfo : EIATTR_REGCOUNT
	.align		4
.L_93:
        /*018c*/ 	.byte	0x04, 0x2f
        /*018e*/ 	.short	(.L_95 - .L_94)
	.align		4
.L_94:
        /*0190*/ 	.word	index@(_ZN2at4cuda17kernelHistogram1DIdhlLi1ELi2ELin1ELNS0_23CUDAHistogramMemoryTypeE1EZNS0_21CUDA_tensor_histogramIdhLb1EEEbNS_6TensorES4_S4_lNS_14AccumulateTypeIT0_Lb1EE4typeES8_NS0_13TensorArgTypeES9_S9_EUllE0_EEvNS0_6detail10TensorInfoIT_T1_EESF_NSC_IKS6_SE_EElS8_S8_SE_T6_)
        /*0194*/ 	.word	0x00000026


	//----- nvinfo : EIATTR_FRAME_SIZE
	.align		4
.L_95:
        /*0198*/ 	.byte	0x04, 0x11
        /*019a*/ 	.short	(.L_97 - .L_96)
	.align		4
.L_96:
        /*019c*/ 	.word	index@($__internal_76_$__cuda_sm20_div_s64)
        /*01a0*/ 	.word	0x00000000


	//----- nvinfo : EIATTR_FRAME_SIZE
	.align		4
.L_97:
        /*01a4*/ 	.byte	0x04, 0x11
        /*01a6*/ 	.short	(.L_99 - .L_98)
	.align		4
.L_98:
        /*01a8*/ 	.word	index@(_ZN2at4cuda17kernelHistogram1DIdhlLi1ELi2ELin1ELNS0_23CUDAHistogramMemoryTypeE1EZNS0_21CUDA_tensor_histogramIdhLb1EEEbNS_6TensorES4_S4_lNS_14AccumulateTypeIT0_Lb1EE4typeES8_NS0_13TensorArgTypeES9_S9_EUllE0_EEvNS0_6detail10TensorInfoIT_T1_EESF_NSC_IKS6_SE_EElS8_S8_SE_T6_)
        /*01ac*/ 	.word	0x00000000


	//----- nvinfo : EIATTR_REGCOUNT
	.align		4
.L_99:
        /*01b0*/ 	.byte	0x04, 0x2f
        /*01b2*/ 	.short	(.L_101 - .L_100)
	.align		4
.L_100:
        /*01b4*/ 	.word	index@(_ZN2at4cuda17kernelHistogram1DIfalLi1ELi2ELin1ELNS0_23CUDAHistogramMemoryTypeE0EZNS0_21CUDA_tensor_histogramIfaLb1EEEbNS_6TensorES4_S4_lNS_14AccumulateTypeIT0_Lb1EE4typeES8_NS0_13TensorArgTypeES9_S9_EUllE_EEvNS0_6detail10TensorInfoIT_T1_EESF_NSC_IKS6_SE_EElS8_S8_SE_T6_)
        /*01b8*/ 	.word	0x00000028


	//----- nvinfo : EIATTR_FRAME_SIZE
	.align		4
.L_101:
        /*01bc*/ 	.byte	0x04, 0x11
        /*01be*/ 	.short	(.L_103 - .L_102)
	.align		4
.L_102:
        /*01c0*/ 	.word	index@($__internal_75_$__cuda_sm20_div_s64)
        /*01c4*/ 	.word	0x00000000


	//----- nvinfo : EIATTR_FRAME_SIZE
	.align		4
.L_103:
        /*01c8*/ 	.byte	0x04, 0x11
        /*01ca*/ 	.short	(.L_105 - .L_104)
	.align		4
.L_104:
        /*01cc*/ 	.word	index@(_ZN2at4cuda17kernelHistogram1DIfalLi1ELi2ELin1ELNS0_23CUDAHistogramMemoryTypeE0EZNS0_21CUDA_tensor_histogramIfaLb1EEEbNS_6TensorES4_S4_lNS_14AccumulateTypeIT0_Lb1EE4typeES8_NS0_13TensorArgTypeES9_S9_EUllE_EEvNS0_6detail10TensorInfoIT_T1_EESF_NSC_IKS6_SE_EElS8_S8_SE_T6_)
        /*01d0*/ 	.word	0x00000000


	//----- nvinfo : EIATTR_REGCOUNT
	.align		4
.L_105:
        /*01d4*/ 	.byte	0x04, 0x2f
        /*01d6*/ 	.short	(.L_107 - .L_106)
	.align		4
.L_106:
        /*01d8*/ 	.word	index@(_ZN2at4cuda17kernelHistogram1DIfalLi1ELi2ELin1ELNS0_23CUDAHistogramMemoryTypeE1EZNS0_21CUDA_tensor_histogramIfaLb1EEEbNS_6TensorES4_S4_lNS_14AccumulateTypeIT0_Lb1EE4typeES8_NS0_13TensorArgTypeES9_S9_EUllE_EEvNS0_6detail10TensorInfoIT_T1_EESF_NSC_IKS6_SE_EElS8_S8_SE_T6_)
        /*01dc*/ 	.word	0x00000026


	//----- nvinfo : EIATTR_FRAME_SIZE
	.align		4
.L_107:
        /*01e0*/ 	.byte	0x04, 0x11
        /*01e2*/ 	.short	(.L_109 - .L_108)
	.align		4
.L_108:
        /*01e4*/ 	.word	index@($__internal_74_$__cuda_sm20_div_s64)
        /*01e8*/ 	.word	0x00000000


	//----- nvinfo : EIATTR_FRAME_SIZE
	.align		4
.L_109:
        /*01ec*/ 	.byte	0x04, 0x11
        /*01ee*/ 	.short	(.L_111 - .L_110)
	.align		4
.L_110:
        /*01f0*/ 	.word	index@(_ZN2at4cuda17kernelHistogram1DIfalLi1ELi2ELin1ELNS0_23CUDAHistogramMemoryTypeE1EZNS0_21CUDA_tensor_histogramIfaLb1EEEbNS_6TensorES4_S4_lNS_14AccumulateTypeIT0_Lb1EE4typeES8_NS0_13TensorArgTypeES9_S9_EUllE_EEvNS0_6detail10TensorInfoIT_T1_EESF_NSC_IKS6_SE_EElS8_S8_SE_T6_)
        /*01f4*/ 	.word	0x00000000


	//----- nvinfo : EIATTR_REGCOUNT
	.align		4
.L_111:
        /*01f8*/ 	.byte	0x04, 0x2f
        /*01fa*/ 	.short	(.L_113 - .L_112)
	.align		4
.L_112:
        /*01fc*/ 	.word	index@(_ZN2at4cuda17kernelHistogram1DIfalLi1ELi2ELin1ELNS0_23CUDAHistogramMemoryTypeE0EZNS0_21CUDA_tensor_histogramIfaLb1EEEbNS_6TensorES4_S4_lNS_14AccumulateTypeIT0_Lb1EE4typeES8_NS0_13TensorArgTypeES9_S9_EUllE0_EEvNS0_6detail10TensorInfoIT_T1_EESF_NSC_IKS6_SE_EElS8_S8_SE_T6_)
        /*0200*/ 	.word	0x00000028


	//----- nvinfo : EIATTR_FRAME_SIZE
	.align		4
.L_113:
        /*0204*/ 	.byte	0x04, 0x11
        /*0206*/ 	.short	(.L_115 - .L_114)
	.align		4
.L_114:
        /*0208*/ 	.word	index@($__internal_73_$__cuda_sm20_div_s64)
        /*020c*/ 	.word	0x00000000


	//----- nvinfo : EIATTR_FRAME_SIZE
	.align		4
.L_115:
        /*0210*/ 	.byte	0x04, 0x11
        /*0212*/ 	.short	(.L_117 - .L_116)
	.align		4
.L_116:
        /*0214*/ 	.word	index@(_ZN2at4cuda17kernelHistogram1DIfalLi1ELi2ELin1ELNS0_23CUDAHistogramMemoryTypeE0EZNS0_21CUDA_tensor_histogramIfaLb1EEEbNS_6TensorES4_S4_lNS_14AccumulateTypeIT0_Lb1EE4typeES8_NS0_13TensorArgTypeES9_S9_EUllE0_EEvNS0_6detail10TensorInfoIT_T1_EESF_NSC_IKS6_SE_EElS8_S8_SE_T6_)
        /*0218*/ 	.word	0x00000000


	//----- nvinfo : EIATTR_REGCOUNT
	.align		4
.L_117:
        /*021c*/ 	.byte	0x04, 0x2f
        /*021e*/ 	.short	(.L_119 - .L_118)
	.align		4
.L_118:
        /*0220*/ 	.word	index@(_ZN2at4cuda17kernelHistogram1DIfalLi1ELi2ELin1ELNS0_23CUDAHistogramMemoryTypeE1EZNS0_21CUDA_tensor_histogramIfaLb1EEEbNS_6TensorES4_S4_lNS_14AccumulateTypeIT0_Lb1EE4typeES8_NS0_13TensorArgTypeES9_S9_EUllE0_EEvNS0_6detail10TensorInfoIT_T1_EESF_NSC_IKS6_SE_EElS8_S8_SE_T6_)
        /*0224*/ 	.word	0x00000026


	//----- nvinfo : EIATTR_FRAME_SIZE
	.align		4
.L_119:
        /*0228*/ 	.byte	0x04, 0x11
        /*022a*/ 	.short	(.L_121 - .L_120)
	.align		4
.L_120:
        /*022c*/ 	.word	index@($__internal_72_$__cuda_sm20_div_s64)
        /*0230*/ 	.word	0x00000000


	//----- nvinfo : EIATTR_FRAME_SIZE
	.align		4
.L_121:
        /*0234*/ 	.byte	0x04, 0x11
        /*0236*/ 	.short	(.L_123 - .L_122)
	.align		4
.L_122:
        /*0238*/ 	.word	index@(_ZN2at4cuda17kernelHistogram1DIfalLi1ELi2ELin1ELNS0_23CUDAHistogramMemoryTypeE1EZNS0_21CUDA_tensor_histogramIfaLb1EEEbNS_6TensorES4_S4_lNS_14AccumulateTypeIT0_Lb1EE4typeES8_NS0_13TensorArgTypeES9_S9_EUllE0_EEvNS0_6detail10TensorInfoIT_T1_EESF_NSC_IKS6_SE_EElS8_S8_SE_T6_)
        /*023c*/ 	.word	0x00000000


	//----- nvinfo : EIATTR_REGCOUNT
	.align		4
.L_123:
        /*0240*/ 	.byte	0x04, 0x2f
        /*0242*/ 	.short	(.L_125 - .L_124)
	.align		4
.L_124:
        /*0244*/ 	.word	index@(_ZN2at4cuda17kernelHistogram1DIlalLi1ELi2ELin1ELNS0_23CUDAHistogramMemoryTypeE0EZNS0_21CUDA_tensor_histogramIlaLb0EEEbNS_6TensorES4_S4_lNS_14AccumulateTypeIT0_Lb1EE4typeES8_NS0_13TensorArgTypeES9_S9_EUllE_EEvNS0_6detail10TensorInfoIT_T1_EESF_NSC_IKS6_SE_EElS8_S8_SE_T6_)
        /*0248*/ 	.word	0x00000028


	//----- nvinfo : EIATTR_FRAME_SIZE
	.align		4
.L_125:
        /*024c*/ 	.byte	0x04, 0x11
        /*024e*/ 	.short	(.L_127 - .L_126)
	.align		4
.L_126:
        /*0250*/ 	.word	index@($__internal_71_$__cuda_sm20_div_s64)
        /*0254*/ 	.word	0x00000000


	//----- nvinfo : EIATTR_FRAME_SIZE
	.align		4
.L_127:
        /*0258*/ 	.byte	0x04, 0x11
        /*025a*/ 	.short	(.L_129 - .L_128)
	.align		4
.L_128:
        /*025c*/ 	.word	index@(_ZN2at4cuda17kernelHistogram1DIlalLi1ELi2ELin1ELNS0_23CUDAHistogramMemoryTypeE0EZNS0_21CUDA_tensor_histogramIlaLb0EEEbNS_6TensorES4_S4_lNS_14AccumulateTypeIT0_Lb1EE4typeES8_NS0_13TensorArgTypeES9_S9_EUllE_EEvNS0_6detail10TensorInfoIT_T1_EESF_NSC_IKS6_SE_EElS8_S8_SE_T6_)
        /*0260*/ 	.word	0x00000000


	//----- nvinfo : EIATTR_REGCOUNT
	.align		4
.L_129:
        /*0264*/ 	.byte	0x04, 0x2f
        /*0266*/ 	.short	(.L_131 - .L_130)
	.align		4
.L_130:
        /*0268*/ 	.word	index@(_ZN2at4cuda17kernelHistogram1DIlalLi1ELi2ELin1ELNS0_23CUDAHistogramMemoryTypeE1EZNS0_21CUDA_tensor_histogramIlaLb0EEEbNS_6TensorES4_S4_lNS_14AccumulateTypeIT0_Lb1EE4typeES8_NS0_13TensorArgTypeES9_S9_EUllE_EEvNS0_6detail10TensorInfoIT_T1_EESF_NSC_IKS6_SE_EElS8_S8_SE_T6_)
        /*026c*/ 	.word	0x00000026


	//----- nvinfo : EIATTR_FRAME_SIZE
	.align		4
.L_131:
        /*0270*/ 	.byte	0x04, 0x11
        /*0272*/ 	.short	(.L_133 - .L_132)
	.align		4
.L_132:
        /*0274*/ 	.word	index@($__internal_70_$__cuda_sm20_div_s64)
        /*0278*/ 	.word	0x00000000


	//----- nvinfo : EIATTR_FRAME_SIZE
	.align		4
.L_133:
        /*027c*/ 	.byte	0x04, 0x11
        /*027e*/ 	.short	(.L_135 - .L_134)
	.align		4
.L_134:
        /*0280*/ 	.word	index@(_ZN2at4cuda17kernelHistogram1DIlalLi1ELi2ELin1ELNS0_23CUDAHistogramMemoryTypeE1EZNS0_21CUDA_tensor_histogramIlaLb0EEEbNS_6TensorES4_S4_lNS_14AccumulateTypeIT0_Lb1EE4typeES8_NS0_13TensorArgTypeES9_S9_EUllE_EEvNS0_6detail10TensorInfoIT_T1_EESF_NSC_IKS6_SE_EElS8_S8_SE_T6_)
        /*0284*/ 	.word	0x00000000


	//----- nvinfo : EIATTR_REGCOUNT
	.align		4
.L_135:
        /*0288*/ 	.byte	0x04, 0x2f
        /*028a*/ 	.short	(.L_137 - .L_136)
	.align		4
.L_136:
        /*028c*/ 	.word	index@(_ZN2at4cuda17kernelHistogram1DIlalLi1ELi2ELin1ELNS0_23CUDAHistogramMemoryTypeE0EZNS0_21CUDA_tensor_histogramIlaLb0EEEbNS_6TensorES4_S4_lNS_14AccumulateTypeIT0_Lb1EE4typeES8_NS0_13TensorArgTypeES9_S9_EUllE0_EEvNS0_6detail10TensorInfoIT_T1_EESF_NSC_IKS6_SE_EElS8_S8_SE_T6_)
        /*0290*/ 	.word	0x00000028


	//----- nvinfo : EIATTR_FRAME_SIZE
	.align		4
.L_137:
        /*0294*/ 	.byte	0x04, 0x11
        /*0296*/ 	.short	(.L_139 - .L_138)
	.align		4
.L_138:
        /*0298*/ 	.word	index@($__internal_69_$__cuda_sm20_div_s64)
        /*029c*/ 	.word	0x00000000


	//----- nvinfo : EIATTR_FRAME_SIZE
	.align		4
.L_139:
        /*02a0*/ 	.byte	0x04, 0x11
        /*02a2*/ 	.short	(.L_141 - .L_140)
	.align		4
.L_140:
        /*02a4*/ 	.word	index@(_ZN2at4cuda17kernelHistogram1DIlalLi1ELi2ELin1ELNS0_23CUDAHistogramMemoryTypeE0EZNS0_21CUDA_tensor_histogramIlaLb0EEEbNS_6TensorES4_S4_lNS_14AccumulateTypeIT0_Lb1EE4typeES8_NS0_13TensorArgTypeES9_S9_EUllE0_EEvNS0_6detail10TensorInfoIT_T1_EESF_NSC_IKS6_SE_EElS8_S8_SE_T6_)
        /*02a8*/ 	.word	0x00000000


	//----- nvinfo : EIATTR_REGCOUNT
	.align		4
.L_141:
        /*02ac*/ 	.byte	0x04, 0x2f
        /*02ae*/ 	.short	(.L_143 - .L_142)
	.align		4
.L_142:
        /*02b0*/ 	.word	index@(_ZN2at4cuda17kernelHistogram1DIlalLi1ELi2ELin1ELNS0_23CUDAHistogramMemoryTypeE1EZNS0_21CUDA_tensor_histogramIlaLb0EEEbNS_6TensorES4_S4_lNS_14AccumulateTypeIT0_Lb1EE4typeES8_NS0_13TensorArgTypeES9_S9_EUllE0_EEvNS0_6detail10TensorInfoIT_T1_EESF_NSC_IKS6_SE_EElS8_S8_SE_T6_)
        /*02b4*/ 	.word	0x00000026


	//----- nvinfo : EIATTR_FRAME_SIZE
	.align		4
.L_143:
        /*02b8*/ 	.byte	0x04, 0x11
        /*02ba*/ 	.short	(.L_145 - .L_144)
	.align		4
.L_144:
        /*02bc*/ 	.word	index@($__internal_68_$__cuda_sm20_div_s64)
        /*02c0*/ 	.word	0x00000000


	//----- nvinfo : EIATTR_FRAME_SIZE
	.align		4
.L_145:
        /*02c4*/ 	.byte	0x04, 0x11
        /*02c6*/ 	.short	(.L_147 - .L_146)
	.align		4
.L_146:
        /*02c8*/ 	.word	index@(_ZN2at4cuda17kernelHistogram1DIlalLi1ELi2ELin1ELNS0_23CUDAHistogramMemoryTypeE1EZNS0_21CUDA_tensor_histogramIlaLb0EEEbNS_6TensorES4_S4_lNS_14AccumulateTypeIT0_Lb1EE4typeES8_NS0_13TensorArgTypeES9_S9_EUllE0_EEvNS0_6detail10TensorInfoIT_T1_EESF_NSC_IKS6_SE_EElS8_S8_SE_T6_)
        /*02cc*/ 	.word	0x00000000


	//----- nvinfo : EIATTR_REGCOUNT
	.align		4
.L_147:
        /*02d0*/ 	.byte	0x04, 0x2f
        /*02d2*/ 	.short	(.L_149 - .L_148)
	.align		4
.L_148:
        /*02d4*/ 	.word	index@(_ZN2at4cuda17kernelHistogram1DIdalLi1ELi2ELin1ELNS0_23CUDAHistogramMemoryTypeE0EZNS0_21CUDA_tensor_histogramIdaLb1EEEbNS_6TensorES4_S4_lNS_14AccumulateTypeIT0_Lb1EE4typeES8_NS0_13TensorArgTypeES9_S9_EUllE_EEvNS0_6detail10TensorInfoIT_T1_EESF_NSC_IKS6_SE_EElS8_S8_SE_T6_)
        /*02d8*/ 	.word	0x00000028


	//----- nvinfo : EIATTR_FRAME_SIZE
	.align		4
.L_149:
        /*02dc*/ 	.byte	0x04, 0x11
        /*02de*/ 	.short	(.L_151 - .L_150)
	.align		4
.L_150:
        /*02e0*/ 	.word	index@($__internal_67_$__cuda_sm20_div_s64)
        /*02e4*/ 	.word	0x00000000


	//----- nvinfo : EIATTR_FRAME_SIZE
	.align		4
.L_151:
        /*02e8*/ 	.byte	0x04, 0x11
        /*02ea*/ 	.short	(.L_153 - .L_152)
	.align		4
.L_152:
        /*02ec*/ 	.word	index@(_ZN2at4cuda17kernelHistogram1DIdalLi1ELi2ELin1ELNS0_23CUDAHistogramMemoryTypeE0EZNS0_21CUDA_tensor_histogramIdaLb1EEEbNS_6TensorES4_S4_lNS_14AccumulateTypeIT0_Lb1EE4typeES8_NS0_13TensorArgTypeES9_S9_EUllE_EEvNS0_6detail10TensorInfoIT_T1_EESF_NSC_IKS6_SE_EElS8_S8_SE_T6_)
        /*02f0*/ 	.word	0x00000000


	//----- nvinfo : EIATTR_REGCOUNT
	.align		4
.L_153:
        /*02f4*/ 	.byte	0x04, 0x2f
        /*02f6*/ 	.short	(.L_155 - .L_154)
	.align		4
.L_154:
        /*02f8*/ 	.word	index@(_ZN2at4cuda17kernelHistogram1DIdalLi1ELi2ELin1ELNS0_23CUDAHistogramMemoryTypeE1EZNS0_21CUDA_tensor_histogramIdaLb1EEEbNS_6TensorES4_S4_lNS_14AccumulateTypeIT0_Lb1EE4typeES8_NS0_13TensorArgTypeES9_S9_EUllE_EEvNS0_6detail10TensorInfoIT_T1_EESF_NSC_IKS6_SE_EElS8_S8_SE_T6_)
        /*02fc*/ 	.word	0x00000026


	//----- nvinfo : EIATTR_FRAME_SIZE
	.align		4
.L_155:
        /*0300*/ 	.byte	0x04, 0x11
        /*0302*/ 	.short	(.L_157 - .L_156)
	.align		4
.L_156:
        /*0304*/ 	.word	index@($__internal_66_$__cuda_sm20_div_s64)
        /*0308*/ 	.word	0x00000000


	//----- nvinfo : EIATTR_FRAME_SIZE
	.align		4
.L_157:
        /*030c*/ 	.byte	0x04, 0x11
        /*030e*/ 	.short	(.L_159 - .L_158)
	.align		4
.L_158:
        /*0310*/ 	.word	index@(_ZN2at4cuda17kernelHistogram1DIdalLi1ELi2ELin1ELNS0_23CUDAHistogramMemoryTypeE1EZNS0_21CUDA_tensor_histogramIdaLb1EEEbNS_6TensorES4_S4_lNS_14AccumulateTypeIT0_Lb1EE4typeES8_NS0_13TensorArgTypeES9_S9_EUllE_EEvNS0_6detail10TensorInfoIT_T1_EESF_NSC_IKS6_SE_EElS8_S8_SE_T6_)
        /*0314*/ 	.word	0x00000000


	//----- nvinfo : EIATTR_REGCOUNT
	.align		4
.L_159:
        /*0318*/ 	.byte	0x04, 0x2f
        /*031a*/ 	.short	(.L_161 - .L_160)
	.align		4
.L_160:
        /*031c*/ 	.word	index@(_ZN2at4cuda17kernelHistogram1DIdalLi1ELi2ELin1ELNS0_23CUDAHistogramMemoryTypeE0EZNS0_21CUDA_tensor_histogramIdaLb1EEEbNS_6TensorES4_S4_lNS_14AccumulateTypeIT0_Lb1EE4typeES8_NS0_13TensorArgTypeES9_S9_EUllE0_EEvNS0_6detail10TensorInfoIT_T1_EESF_NSC_IKS6_SE_EElS8_S8_SE_T6_)
        /*0320*/ 	.word	0x00000028


	//----- nvinfo : EIATTR_FRAME_SIZE
	.align		4
.L_161:
        /*0324*/ 	.byte	0x04, 0x11
        /*0326*/ 	.short	(.L_163 - .L_162)
	.align		4
.L_162:
        /*0328*/ 	.word	index@($__internal_65_$__cuda_sm20_div_s64)
        /*032c*/ 	.word	0x00000000


	//----- nvinfo : EIATTR_FRAME_SIZE
	.align		4
.L_163:
        /*0330*/ 	.byte	0x04, 0x11
        /*0332*/ 	.short	(.L_165 - .L_164)
	.align		4
.L_164:
        /*0334*/ 	.word	index@(_ZN2at4cuda17kernelHistogram1DIdalLi1ELi2ELin1ELNS0_23CUDAHistogramMemoryTypeE0EZNS0_21CUDA_tensor_histogramIdaLb1EEEbNS_6TensorES4_S4_lNS_14AccumulateTypeIT0_Lb1EE4typeES8_NS0_13TensorArgTypeES9_S9_EUllE0_EEvNS0_6detail10TensorInfoIT_T1_EESF_NSC_IKS6_SE_EElS8_S8_SE_T6_)
        /*0338*/ 	.word	0x00000000


	//----- nvinfo : EIATTR_REGCOUNT
	.align		4
.L_165:
        /*033c*/ 	.byte	0x04, 0x2f
        /*033e*/ 	.short	(.L_167 - .L_166)
	.align		4
.L_166:
        /*0340*/ 	.word	index@(_ZN2at4cuda17kernelHistogram1DIdalLi1ELi2ELin1ELNS0_23CUDAHistogramMemoryTypeE1EZNS0_21CUDA_tensor_histogramIdaLb1EEEbNS_6TensorES4_S4_lNS_14AccumulateTypeIT0_Lb1EE4typeES8_NS0_13TensorArgTypeES9_S9_EUllE0_EEvNS0_6detail10TensorInfoIT_T1_EESF_NSC_IKS6_SE_EElS8_S8_SE_T6_)
        /*0344*/ 	.word	0x00000026


	//----- nvinfo : EIATTR_FRAME_SIZE
	.align		4
.L_167:
        /*0348*/ 	.byte	0x04, 0x11
        /*034a*/ 	.short	(.L_169 - .L_168)
	.align		4
.L_168:
        /*034c*/ 	.word	index@($__internal_64_$__cuda_sm20_div_s64)
        /*0350*/ 	.word	0x00000000


	//----- nvinfo : EIATTR_FRAME_SIZE
	.align		4
.L_169:
        /*0354*/ 	.byte	0x04, 0x11
        /*0356*/ 	.short	(.L_171 - .L_170)
	.align		4
.L_170:
        /*0358*/ 	.word	index@(_ZN2at4cuda17kernelHistogram1DIdalLi1ELi2ELin1ELNS0_23CUDAHistogramMemoryTypeE1EZNS0_21CUDA_tensor_histogramIdaLb1EEEbNS_6TensorES4_S4_lNS_14AccumulateTypeIT0_Lb1EE4typeES8_NS0_13TensorArgTypeES9_S9_EUllE0_EEvNS0_6detail10TensorInfoIT_T1_EESF_NSC_IKS6_SE_EElS8_S8_SE_T6_)
        /*035c*/ 	.word	0x00000000


	//----- nvinfo : EIATTR_REGCOUNT
	.align		4
.L_171:
        /*0360*/ 	.byte	0x04, 0x2f
        /*0362*/ 	.short	(.L_173 - .L_172)
	.align		4
.L_172:
        /*0364*/ 	.word	index@(_ZN2at4cuda17kernelHistogram1DIfilLi1ELi2ELin1ELNS0_23CUDAHistogramMemoryTypeE0EZNS0_21CUDA_tensor_histogramIfiLb1EEEbNS_6TensorES4_S4_lNS_14AccumulateTypeIT0_Lb1EE4typeES8_NS0_13TensorArgTypeES9_S9_EUllE_EEvNS0_6detail10TensorInfoIT_T1_EESF_NSC_IKS6_SE_EElS8_S8_SE_T6_)
        /*0368*/ 	.word	0x00000028


	//----- nvinfo : EIATTR_FRAME_SIZE
	.align		4
.L_173:
        /*036c*/ 	.byte	0x04, 0x11
        /*036e*/ 	.short	(.L_175 - .L_174)
	.align		4
.L_174:
        /*0370*/ 	.word	index@($__internal_63_$__cuda_sm20_div_s64)
        /*0374*/ 	.word	0x00000000


	//----- nvinfo : EIATTR_FRAME_SIZE
	.align		4
.L_175:
        /*0378*/ 	.byte	0x04, 0x11
        /*037a*/ 	.short	(.L_177 - .L_176)
	.align		4
.L_176:
        /*037c*/ 	.word	index@(_ZN2at4cuda17kernelHistogram1DIfilLi1ELi2ELin1ELNS0_23CUDAHistogramMemoryTypeE0EZNS0_21CUDA_tensor_histogramIfiLb1EEEbNS_6TensorES4_S4_lNS_14AccumulateTypeIT0_Lb1EE4typeES8_NS0_13TensorArgTypeES9_S9_EUllE_EEvNS0_6detail10TensorInfoIT_T1_EESF_NSC_IKS6_SE_EElS8_S8_SE_T6_)
        /*0380*/ 	.word	0x00000000


	//----- nvinfo : EIATTR_REGCOUNT
	.align		4
.L_177:
        /*0384*/ 	.byte	0x04, 0x2f
        /*0386*/ 	.short	(.L_179 - .L_178)
	.align		4
.L_178:
        /*0388*/ 	.word	index@(_ZN2at4cuda17kernelHistogram1DIfilLi1ELi2ELin1ELNS0_23CUDAHistogramMemoryTypeE1EZNS0_21CUDA_tensor_histogramIfiLb1EEEbNS_6TensorES4_S4_lNS_14AccumulateTypeIT0_Lb1EE4typeES8_NS0_13TensorArgTypeES9_S9_EUllE_EEvNS0_6detail10TensorInfoIT_T1_EESF_NSC_IKS6_SE_EElS8_S8_SE_T6_)
        /*038c*/ 	.word	0x00000026


	//----- nvinfo : EIATTR_FRAME_SIZE
	.align		4
.L_179:
        /*0390*/ 	.byte	0x04, 0x11
        /*0392*/ 	.short	(.L_181 - .L_180)
	.align		4
.L_180:
        /*0394*/ 	.word	index@($__internal_62_$__cuda_sm20_div_s64)
        /*0398*/ 	.word	0x00000000


	//----- nvinfo : EIATTR_FRAME_SIZE
	.align		4
.L_181:
        /*039c*/ 	.byte	0x04, 0x11
        /*039e*/ 	.short	(.L_183 - .L_182)
	.align		4
.L_182:
        /*03a0*/ 	.word	index@(_ZN2at4cuda17kernelHistogram1DIfilLi1ELi2ELin1ELNS0_23CUDAHistogramMemoryTypeE1EZNS0_21CUDA_tensor_histogramIfiLb1EEEbNS_6TensorES4_S4_lNS_14AccumulateTypeIT0_Lb1EE4typeES8_NS0_13TensorArgTypeES9_S9_EUllE_EEvNS0_6detail10TensorInfoIT_T1_EESF_NSC_IKS6_SE_EElS8_S8_SE_T6_)
        /*03a4*/ 	.word	0x00000000


	//----- nvinfo : EIATTR_REGCOUNT
	.align		4
.L_183:
        /*03a8*/ 	.byte	0x04, 0x2f
        /*03aa*/ 	.short	(.L_185 - .L_184)
	.align		4
.L_184:
        /*03ac*/ 	.word	index@(_ZN2at4cuda17kernelHistogram1DIfilLi1ELi2ELin1ELNS0_23CUDAHistogramMemoryTypeE0EZNS0_21CUDA_tensor_histogramIfiLb1EEEbNS_6TensorES4_S4_lNS_14AccumulateTypeIT0_Lb1EE4typeES8_NS0_13TensorArgTypeES9_S9_EUllE0_EEvNS0_6detail10TensorInfoIT_T1_EESF_NSC_IKS6_SE_EElS8_S8_SE_T6_)
        /*03b0*/ 	.word	0x00000028


	//----- nvinfo : EIATTR_FRAME_SIZE
	.align		4
.L_185:
        /*03b4*/ 	.byte	0x04, 0x11
        /*03b6*/ 	.short	(.L_187 - .L_186)
	.align		4
.L_186:
        /*03b8*/ 	.word	index@($__internal_61_$__cuda_sm20_div_s64)
        /*03bc*/ 	.word	0x00000000


	//----- nvinfo : EIATTR_FRAME_SIZE
	.align		4
.L_187:
        /*03c0*/ 	.byte	0x04, 0x11
        /*03c2*/ 	.short	(.L_189 - .L_188)
	.align		4
.L_188:
        /*03c4*/ 	.word	index@(_ZN2at4cuda17kernelHistogram1DIfilLi1ELi2ELin1ELNS0_23CUDAHistogramMemoryTypeE0EZNS0_21CUDA_tensor_histogramIfiLb1EEEbNS_6TensorES4_S4_lNS_14AccumulateTypeIT0_Lb1EE4typeES8_NS0_13TensorArgTypeES9_S9_EUllE0_EEvNS0_6detail10TensorInfoIT_T1_EESF_NSC_IKS6_SE_EElS8_S8_SE_T6_)
        /*03c8*/ 	.word	0x00000000


	//----- nvinfo : EIATTR_REGCOUNT
	.align		4
.L_189:
        /*03cc*/ 	.byte	0x04, 0x2f
        /*03ce*/ 	.short	(.L_191 - .L_190)
	.align		4
.L_190:
        /*03d0*/ 	.word	index@(_ZN2at4cuda17kernelHistogram1DIfilLi1ELi2ELin1ELNS0_23CUDAHistogramMemoryTypeE1EZNS0_21CUDA_tensor_histogramIfiLb1EEEbNS_6TensorES4_S4_lNS_14AccumulateTypeIT0_Lb1EE4typeES8_NS0_13TensorArgTypeES9_S9_EUllE0_EEvNS0_6detail10TensorInfoIT_T1_EESF_NSC_IKS6_SE_EElS8_S8_SE_T6_)
        /*03d4*/ 	.word	0x00000026


	//----- nvinfo : EIATTR_FRAME_SIZE
	.align		4
.L_191:
        /*03d8*/ 	.byte	0x04, 0x11
        /*03da*/ 	.short	(.L_193 - .L_192)
	.align		4
.L_192:
        /*03dc*/ 	.word	index@($__internal_60_$__cuda_sm20_div_s64)
        /*03e0*/ 	.word	0x00000000


	//----- nvinfo : EIATTR_FRAME_SIZE
	.align		4
.L_193:
        /*03e4*/ 	.byte	0x04, 0x11
        /*03e6*/ 	.short	(.L_195 - .L_194)
	.align		4
.L_194:
        /*03e8*/ 	.word	index@(_ZN2at4cuda17kernelHistogram1DIfilLi1ELi2ELin1ELNS0_23CUDAHistogramMemoryTypeE1EZNS0_21CUDA_tensor_histogramIfiLb1EEEbNS_6TensorES4_S4_lNS_14AccumulateTypeIT0_Lb1EE4typeES8_NS0_13TensorArgTypeES9_S9_EUllE0_EEvNS0_6detail10TensorInfoIT_T1_EESF_NSC_IKS6_SE_EElS8_S8_SE_T6_)
        /*03ec*/ 	.word	0x00000000


	//----- nvinfo : EIATTR_REGCOUNT
	.align		4
.L_195:
        /*03f0*/ 	.byte	0x04, 0x2f
        /*03f2*/ 	.short	(.L_197 - .L_196)
	.align		4
.L_196:
        /*03f4*/ 	.word	index@(_ZN2at4cuda17kernelHistogram1DIlilLi1ELi2ELin1ELNS0_23CUDAHistogramMemoryTypeE0EZNS0_21CUDA_tensor_histogramIliLb0EEEbNS_6TensorES4_S4_lNS_14AccumulateTypeIT0_Lb1EE4typeES8_NS0_13TensorArgTypeES9_S9_EUllE_EEvNS0_6detail10TensorInfoIT_T1_EESF_NSC_IKS6_SE_EElS8_S8_SE_T6_)
        /*03f8*/ 	.word	0x00000028


	//----- nvinfo : EIATTR_FRAME_SIZE
	.align		4
.L_197:
        /*03fc*/ 	.byte	0x04, 0x11
        /*03fe*/ 	.short	(.L_199 - .L_198)
	.align		4
.L_198:
        /*0400*/ 	.word	index@($__internal_59_$__cuda_sm20_div_s64)
        /*0404*/ 	.word	0x00000000


	//----- nvinfo : EIATTR_FRAME_SIZE
	.align		4
.L_199:
        /*0408*/ 	.byte	0x04, 0x11
        /*040a*/ 	.short	(.L_201 - .L_200)
	.align		4
.L_200:
        /*040c*/ 	.word	index@(_ZN2at4cuda17kernelHistogram1DIlilLi1ELi2ELin1ELNS0_23CUDAHistogramMemoryTypeE0EZNS0_21CUDA_tensor_histogramIliLb0EEEbNS_6TensorES4_S4_lNS_14AccumulateTypeIT0_Lb1EE4typeES8_NS0_13TensorArgTypeES9_S9_EUllE_EEvNS0_6detail10TensorInfoIT_T1_EESF_NSC_IKS6_SE_EElS8_S8_SE_T6_)
        /*0410*/ 	.word	0x00000000


	//----- nvinfo : EIATTR_REGCOUNT
	.align		4
.L_201:
        /*0414*/ 	.byte	0x04, 0x2f
        /*0416*/ 	.short	(.L_203 - .L_202)
	.align		4
.L_202:
        /*0418*/ 	.word	index@(_ZN2at4cuda17kernelHistogram1DIlilLi1ELi2ELin1ELNS0_23CUDAHistogramMemoryTypeE1EZNS0_21CUDA_tensor_histogramIliLb0EEEbNS_6TensorES4_S4_lNS_14AccumulateTypeIT0_Lb1EE4typeES8_NS0_13TensorArgTypeES9_S9_EUllE_EEvNS0_6detail10TensorInfoIT_T1_EESF_NSC_IKS6_SE_EElS8_S8_SE_T6_)
        /*041c*/ 	.word	0x00000026


	//----- nvinfo : EIATTR_FRAME_SIZE
	.align		4
.L_203:
        /*0420*/ 	.byte	0x04, 0x11
        /*0422*/ 	.short	(.L_205 - .L_204)
	.align		4
.L_204:
        /*0424*/ 	.word	index@($__internal_58_$__cuda_sm20_div_s64)
        /*0428*/ 	.word	0x00000000


	//----- nvinfo : EIATTR_FRAME_SIZE
	.align		4
.L_205:
        /*042c*/ 	.byte	0x04, 0x11
        /*042e*/ 	.short	(.L_207 - .L_206)
	.align		4
.L_206:
        /*0430*/ 	.word	index@(_ZN2at4cuda17kernelHistogram1DIlilLi1ELi2ELin1ELNS0_23CUDAHistogramMemoryTypeE1EZNS0_21CUDA_tensor_histogramIliLb0EEEbNS_6TensorES4_S4_lNS_14AccumulateTypeIT0_Lb1EE4typeES8_NS0_13TensorArgTypeES9_S9_EUllE_EEvNS0_6detail10TensorInfoIT_T1_EESF_NSC_IKS6_SE_EElS8_S8_SE_T6_)
        /*0434*/ 	.word	0x00000000


	//----- nvinfo : EIATTR_REGCOUNT
	.align		4
.L_207:
        /*0438*/ 	.byte	0x04, 0x2f
        /*043a*/ 	.short	(.L_209 - .L_208)
	.align		4
.L_208:
        /*043c*/ 	.word	index@(_ZN2at4cuda17kernelHistogram1DIlilLi1ELi2ELin1ELNS0_23CUDAHistogramMemoryTypeE0EZNS0_21CUDA_tensor_histogramIliLb0EEEbNS_6TensorES4_S4_lNS_14AccumulateTypeIT0_Lb1EE4typeES8_NS0_13TensorArgTypeES9_S9_EUllE0_EEvNS0_6detail10TensorInfoIT_T1_EESF_NSC_IKS6_SE_EElS8_S8_SE_T6_)
        /*0440*/ 	.word	0x00000028


	//----- nvinfo : EIATTR_FRAME_SIZE
	.align		4
.L_209:
        /*0444*/ 	.byte	0x04, 0x11
        /*0446*/ 	.short	(.L_211 - .L_210)
	.align		4
.L_210:
        /*0448*/ 	.word	index@($__internal_57_$__cuda_sm20_div_s64)
        /*044c*/ 	.word	0x00000000


	//----- nvinfo : EIATTR_FRAME_SIZE
	.align		4
.L_211:
        /*0450*/ 	.byte	0x04, 0x11
        /*0452*/ 	.short	(.L_213 - .L_212)
	.align		4
.L_212:
        /*0454*/ 	.word	index@(_ZN2at4cuda17kernelHistogram1DIlilLi1ELi2ELin1ELNS0_23CUDAHistogramMemoryTypeE0EZNS0_21CUDA_tensor_histogramIliLb0EEEbNS_6TensorES4_S4_lNS_14AccumulateTypeIT0_Lb1EE4typeES8_NS0_13TensorArgTypeES9_S9_EUllE0_EEvNS0_6detail10TensorInfoIT_T1_EESF_NSC_IKS6_SE_EElS8_S8_SE_T6_)
        /*0458*/ 	.word	0x00000000


	//----- nvinfo : EIATTR_REGCOUNT
	.align		4
.L_213:
        /*045c*/ 	.byte	0x04, 0x2f
        /*045e*/ 	.short	(.L_215 - .L_214)
	.align		4
.L_214:
        /*0460*/ 	.word	index@(_ZN2at4cuda17kernelHistogram1DIlilLi1ELi2ELin1ELNS0_23CUDAHistogramMemoryTypeE1EZNS0_21CUDA_tensor_histogramIliLb0EEEbNS_6TensorES4_S4_lNS_14AccumulateTypeIT0_Lb1EE4typeES8_NS0_13TensorArgTypeES9_S9_EUllE0_EEvNS0_6detail10TensorInfoIT_T1_EESF_NSC_IKS6_SE_EElS8_S8_SE_T6_)
        /*0464*/ 	.word	0x00000026


	//----- nvinfo : EIATTR_FRAME_SIZE
	.align		4
.L_215:
        /*0468*/ 	.byte	0x04, 0x11
        /*046a*/ 	.short	(.L_217 - .L_216)
	.align		4
.L_216:
        /*046c*/ 	.word	index@($__internal_56_$__cuda_sm20_div_s64)
        /*0470*/ 	.word	0x00000000


	//----- nvinfo : EIATTR_FRAME_SIZE
	.align		4
.L_217:
        /*0474*/ 	.byte	0x04, 0x11
        /*0476*/ 	.short	(.L_219 - .L_218)
	.align		4
.L_218:
        /*0478*/ 	.word	index@(_ZN2at4cuda17kernelHistogram1DIlilLi1ELi2ELin1ELNS0_23CUDAHistogramMemoryTypeE1EZNS0_21CUDA_tensor_histogramIliLb0EEEbNS_6TensorES4_S4_lNS_14AccumulateTypeIT0_Lb1EE4typeES8_NS0_13TensorArgTypeES9_S9_EUllE0_EEvNS0_6detail10TensorInfoIT_T1_EESF_NSC_IKS6_SE_EElS8_S8_SE_T6_)
        /*047c*/ 	.word	0x00000000


	//----- nvinfo : EIATTR_REGCOUNT
	.align		4
.L_219:
        /*0480*/ 	.byte	0x04, 0x2f
        /*0482*/ 	.short	(.L_221 - .L_220)
	.align		4
.L_220:
        /*0484*/ 	.word	index@(_ZN2at4cuda17kernelHistogram1DIdilLi1ELi2ELin1ELNS0_23CUDAHistogramMemoryTypeE0EZNS0_21CUDA_tensor_histogramIdiLb1EEEbNS_6TensorES4_S4_lNS_14AccumulateTypeIT0_Lb1EE4typeES8_NS0_13TensorArgTypeES9_S9_EUllE_EEvNS0_6detail10TensorInfoIT_T1_EESF_NSC_IKS6_SE_EElS8_S8_SE_T6_)
        /*0488*/ 	.word	0x00000028


	//----- nvinfo : EIATTR_FRAME_SIZE
	.align		4
.L_221:
        /*048c*/ 	.byte	0x04, 0x11
        /*048e*/ 	.short	(.L_223 - .L_222)
	.align		4
.L_222:
        /*0490*/ 	.word	index@($__internal_55_$__cuda_sm20_div_s64)
        /*0494*/ 	.word	0x00000000


	//----- nvinfo : EIATTR_FRAME_SIZE
	.align		4
.L_223:
        /*0498*/ 	.byte	0x04, 0x11
        /*049a*/ 	.short	(.L_225 - .L_224)
	.align		4
.L_224:
        /*049c*/ 	.word	index@(_ZN2at4cuda17kernelHistogram1DIdilLi1ELi2ELin1ELNS0_23CUDAHistogramMemoryTypeE0EZNS0_21CUDA_tensor_histogramIdiLb1EEEbNS_6TensorES4_S4_lNS_14AccumulateTypeIT0_Lb1EE4typeES8_NS0_13TensorArgTypeES9_S9_EUllE_EEvNS0_6detail10TensorInfoIT_T1_EESF_NSC_IKS6_SE_EElS8_S8_SE_T6_)
        /*04a0*/ 	.word	0x00000000


	//----- nvinfo : EIATTR_REGCOUNT
	.align		4
.L_225:
        /*04a4*/ 	.byte	0x04, 0x2f
        /*04a6*/ 	.short	(.L_227 - .L_226)
	.align		4
.L_226:
        /*04a8*/ 	.word	index@(_ZN2at4cuda17kernelHistogram1DIdilLi1ELi2ELin1ELNS0_23CUDAHistogramMemoryTypeE1EZNS0_21CUDA_tensor_histogramIdiLb1EEEbNS_6TensorES4_S4_lNS_14AccumulateTypeIT0_Lb1EE4typeES8_NS0_13TensorArgTypeES9_S9_EUllE_EEvNS0_6detail10TensorInfoIT_T1_EESF_NSC_IKS6_SE_EElS8_S8_SE_T6_)
        /*04ac*/ 	.word	0x00000026


	//----- nvinfo : EIATTR_FRAME_SIZE
	.align		4
.L_227:
        /*04b0*/ 	.byte	0x04, 0x11
        /*04b2*/ 	.short	(.L_229 - .L_228)
	.align		4
.L_228:
        /*04b4*/ 	.word	index@($__internal_54_$__cuda_sm20_div_s64)
        /*04b8*/ 	.word	0x00000000


	//----- nvinfo : EIATTR_FRAME_SIZE
	.align		4
.L_229:
        /*04bc*/ 	.byte	0x04, 0x11
        /*04be*/ 	.short	(.L_231 - .L_230)
	.align		4
.L_230:
        /*04c0*/ 	.word	index@(_ZN2at4cuda17kernelHistogram1DIdilLi1ELi2ELin1ELNS0_23CUDAHistogramMemoryTypeE1EZNS0_21CUDA_tensor_histogramIdiLb1EEEbNS_6TensorES4_S4_lNS_14AccumulateTypeIT0_Lb1EE4typeES8_NS0_13TensorArgTypeES9_S9_EUllE_EEvNS0_6detail10TensorInfoIT_T1_EESF_NSC_IKS6_SE_EElS8_S8_SE_T6_)
        /*04c4*/ 	.word	0x00000000


	//----- nvinfo : EIATTR_REGCOUNT
	.align		4
.L_231:
        /*04c8*/ 	.byte	0x04, 0x2f
        /*04ca*/ 	.short	(.L_233 - .L_232)
	.align		4
.L_232:
        /*04cc*/ 	.word	index@(_ZN2at4cuda17kernelHistogram1DIdilLi1ELi2ELin1ELNS0_23CUDAHistogramMemoryTypeE0EZNS0_21CUDA_tensor_histogramIdiLb1EEEbNS_6TensorES4_S4_lNS_14AccumulateTypeIT0_Lb1EE4typeES8_NS0_13TensorArgTypeES9_S9_EUllE0_EEvNS0_6detail10TensorInfoIT_T1_EESF_NSC_IKS6_SE_EElS8_S8_SE_T6_)
        /*04d0*/ 	.word	0x00000028


	//----- nvinfo : EIATTR_FRAME_SIZE
	.align		4
.L_233:
        /*04d4*/ 	.byte	0x04, 0x11
        /*04d6*/ 	.short	(.L_235 - .L_234)
	.align		4
.L_234:
        /*04d8*/ 	.word	index@($__internal_53_$__cuda_sm20_div_s64)
        /*04dc*/ 	.word	0x00000000


	//----- nvinfo : EIATTR_FRAME_SIZE
	.align		4
.L_235:
        /*04e0*/ 	.byte	0x04, 0x11
        /*04e2*/ 	.short	(.L_237 - .L_236)
	.align		4
.L_236:
        /*04e4*/ 	.word	index@(_ZN2at4cuda17kernelHistogram1DIdilLi1ELi2ELin1ELNS0_23CUDAHistogramMemoryTypeE0EZNS0_21CUDA_tensor_histogramIdiLb1EEEbNS_6TensorES4_S4_lNS_14AccumulateTypeIT0_Lb1EE4typeES8_NS0_13TensorArgTypeES9_S9_EUllE0_EEvNS0_6detail10TensorInfoIT_T1_EESF_NSC_IKS6_SE_EElS8_S8_SE_T6_)
        /*04e8*/ 	.word	0x00000000


	//----- nvinfo : EIATTR_REGCOUNT
	.align		4
.L_237:
        /*04ec*/ 	.byte	0x04, 0x2f
        /*04ee*/ 	.short	(.L_239 - .L_238)
	.align		4
.L_238:
        /*04f0*/ 	.word	index@(_ZN2at4cuda17kernelHistogram1DIdilLi1ELi2ELin1ELNS0_23CUDAHistogramMemoryTypeE1EZNS0_21CUDA_tensor_histogramIdiLb1EEEbNS_6TensorES4_S4_lNS_14AccumulateTypeIT0_Lb1EE4typeES8_NS0_13TensorArgTypeES9_S9_EUllE0_EEvNS0_6detail10TensorInfoIT_T1_EESF_NSC_IKS6_SE_EElS8_S8_SE_T6_)
        /*04f4*/ 	.word	0x00000026


	//----- nvinfo : EIATTR_FRAME_SIZE
	.align		4
.L_239:
        /*04f8*/ 	.byte	0x04, 0x11
        /*04fa*/ 	.short	(.L_241 - .L_240)
	.align		4
.L_240:
        /*04fc*/ 	.word	index@($__internal_52_$__cuda_sm20_div_s64)
        /*0500*/ 	.word	0x00000000


	//----- nvinfo : EIATTR_FRAME_SIZE
	.align		4
.L_241:
        /*0504*/ 	.byte	0x04, 0x11
        /*0506*/ 	.short	(.L_243 - .L_242)
	.align		4
.L_242:
        /*0508*/ 	.word	index@(_ZN2at4cuda17kernelHistogram1DIdilLi1ELi2ELin1ELNS0_23CUDAHistogramMemoryTypeE1EZNS0_21CUDA_tensor_histogramIdiLb1EEEbNS_6TensorES4_S4_lNS_14AccumulateTypeIT0_Lb1EE4typeES8_NS0_13TensorArgTypeES9_S9_EUllE0_EEvNS0_6detail10TensorInfoIT_T1_EESF_NSC_IKS6_SE_EElS8_S8_SE_T6_)
        /*050c*/ 	.word	0x00000000


	//----- nvinfo : EIATTR_REGCOUNT
	.align		4
.L_243:
        /*0510*/ 	.byte	0x04, 0x2f
        /*0512*/ 	.short	(.L_245 - .L_244)
	.align		4
.L_244:
        /*0514*/ 	.word	index@(_ZN2at4cuda17kernelHistogram1DIfllLi1ELi2ELin1ELNS0_23CUDAHistogramMemoryTypeE0EZNS0_21CUDA_tensor_histogramIflLb1EEEbNS_6TensorES4_S4_lNS_14AccumulateTypeIT0_Lb1EE4typeES8_NS0_13TensorArgTypeES9_S9_EUllE_EEvNS0_6detail10TensorInfoIT_T1_EESF_NSC_IKS6_SE_EElS8_S8_SE_T6_)
        /*0518*/ 	.word	0x00000028


	//----- nvinfo : EIATTR_FRAME_SIZE
	.align		4
.L_245:
        /*051c*/ 	.byte	0x04, 0x11
        /*051e*/ 	.short	(.L_247 - .L_246)
	.align		4
.L_246:
        /*0520*/ 	.word	index@($__internal_51_$__cuda_sm20_div_s64)
        /*0524*/ 	.word	0x00000000


	//----- nvinfo : EIATTR_FRAME_SIZE
	.align		4
.L_247:
        /*0528*/ 	.byte	0x04, 0x11
        /*052a*/ 	.short	(.L_249 - .L_248)
	.align		4
.L_248:
        /*052c*/ 	.word	index@(_ZN2at4cuda17kernelHistogram1DIfllLi1ELi2ELin1ELNS0_23CUDAHistogramMemoryTypeE0EZNS0_21CUDA_tensor_histogramIflLb1EEEbNS_6TensorES4_S4_lNS_14AccumulateTypeIT0_Lb1EE4typeES8_NS0_13TensorArgTypeES9_S9_EUllE_EEvNS0_6detail10TensorInfoIT_T1_EESF_NSC_IKS6_SE_EElS8_S8_SE_T6_)
        /*0530*/ 	.word	0x00000000


	//----- nvinfo : EIATTR_REGCOUNT
	.align		4
.L_249:
        /*0534*/ 	.byte	0x04, 0x2f
        /*0536*/ 	.short	(.L_251 - .L_250)
	.align		4
.L_250:
        /*0538*/ 	.word	index@(_ZN2at4cuda17kernelHistogram1DIfllLi1ELi2ELin1ELNS0_23CUDAHistogramMemoryTypeE1EZNS0_21CUDA_tensor_histogramIflLb1EEEbNS_6TensorES4_S4_lNS_14AccumulateTypeIT0_Lb1EE4typeES8_NS0_13TensorArgTypeES9_S9_EUllE_EEvNS0_6detail10TensorInfoIT_T1_EESF_NSC_IKS6_SE_EElS8_S8_SE_T6_)
        /*053c*/ 	.word	0x00000026


	//----- nvinfo : EIATTR_FRAME_SIZE
	.align		4
.L_251:
        /*0540*/ 	.byte	0x04, 0x11
        /*0542*/ 	.short	(.L_253 - .L_252)
	.align		4
.L_252:
        /*0544*/ 	.word	index@($__internal_50_$__cuda_sm20_div_s64)
        /*0548*/ 	.word	0x00000000


	//----- nvinfo : EIATTR_FRAME_SIZE
	.align		4
.L_253:
        /*054c*/ 	.byte	0x04, 0x11
        /*054e*/ 	.short	(.L_255 - .L_254)
	.align		4
.L_254:
        /*0550*/ 	.word	index@(_ZN2at4cuda17kernelHistogram1DIfllLi1ELi2ELin1ELNS0_23CUDAHistogramMemoryTypeE1EZNS0_21CUDA_tensor_histogramIflLb1EEEbNS_6TensorES4_S4_lNS_14AccumulateTypeIT0_Lb1EE4typeES8_NS0_13TensorArgTypeES9_S9_EUllE_EEvNS0_6detail10TensorInfoIT_T1_EESF_NSC_IKS6_SE_EElS8_S8_SE_T6_)
        /*0554*/ 	.word	0x00000000


	//----- nvinfo : EIATTR_REGCOUNT
	.align		4
.L_255:
        /*0558*/ 	.byte	0x04, 0x2f
        /*055a*/ 	.short	(.L_257 - .L_256)
	.align		4
.L_256:
        /*055c*/ 	.word	index@(_ZN2at4cuda17kernelHistogram1DIfllLi1ELi2ELin1ELNS0_23CUDAHistogramMemoryTypeE0EZNS0_21CUDA_tensor_histogramIflLb1EEEbNS_6TensorES4_S4_lNS_14AccumulateTypeIT0_Lb1EE4typeES8_NS0_13TensorArgTypeES9_S9_EUllE0_EEvNS0_6detail10TensorInfoIT_T1_EESF_NSC_IKS6_SE_EElS8_S8_SE_T6_)
        /*0560*/ 	.word	0x00000028


	//----- nvinfo : EIATTR_FRAME_SIZE
	.align		4
.L_257:
        /*0564*/ 	.byte	0x04, 0x11
        /*0566*/ 	.short	(.L_259 - .L_258)
	.align		4
.L_258:
        /*0568*/ 	.word	index@($__internal_49_$__cuda_sm20_div_s64)
        /*056c*/ 	.word	0x00000000


	//----- nvinfo : EIATTR_FRAME_SIZE
	.align		4
.L_259:
        /*0570*/ 	.byte	0x04, 0x11
        /*0572*/ 	.short	(.L_261 - .L_260)
	.align		4
.L_260:
        /*0574*/ 	.word	index@(_ZN2at4cuda17kernelHistogram1DIfllLi1ELi2ELin1ELNS0_23CUDAHistogramMemoryTypeE0EZNS0_21CUDA_tensor_histogramIflLb1EEEbNS_6TensorES4_S4_lNS_14AccumulateTypeIT0_Lb1EE4typeES8_NS0_13TensorArgTypeES9_S9_EUllE0_EEvNS0_6detail10TensorInfoIT_T1_EESF_NSC_IKS6_SE_EElS8_S8_SE_T6_)
        /*0578*/ 	.word	0x00000000


	//----- nvinfo : EIATTR_REGCOUNT
	.align		4
.L_261:
        /*057c*/ 	.byte	0x04, 0x2f
        /*057e*/ 	.short	(.L_263 - .L_262)
	.align		4
.L_262:
        /*0580*/ 	.word	index@(_ZN2at4cuda17kernelHistogram1DIfllLi1ELi2ELin1ELNS0_23CUDAHistogramMemoryTypeE1EZNS0_21CUDA_tensor_histogramIflLb1EEEbNS_6TensorES4_S4_lNS_14AccumulateTypeIT0_Lb1EE4typeES8_NS0_13TensorArgTypeES9_S9_EUllE0_EEvNS0_6detail10TensorInfoIT_T1_EESF_NSC_IKS6_SE_EElS8_S8_SE_T6_)
        /*0584*/ 	.word	0x00000026


	//----- nvinfo : EIATTR_FRAME_SIZE
	.align		4
.L_263:
        /*0588*/ 	.byte	0x04, 0x11
        /*058a*/ 	.short	(.L_265 - .L_264)
	.align		4
.L_264:
        /*058c*/ 	.word	index@($__internal_48_$__cuda_sm20_div_s64)
        /*0590*/ 	.word	0x00000000


	//----- nvinfo : EIATTR_FRAME_SIZE
	.align		4
.L_265:
        /*0594*/ 	.byte	0x04, 0x11
        /*0596*/ 	.short	(.L_267 - .L_266)
	.align		4
.L_266:
        /*0598*/ 	.word	index@(_ZN2at4cuda17kernelHistogram1DIfllLi1ELi2ELin1ELNS0_23CUDAHistogramMemoryTypeE1EZNS0_21CUDA_tensor_histogramIflLb1EEEbNS_6TensorES4_S4_lNS_14AccumulateTypeIT0_Lb1EE4typeES8_NS0_13TensorArgTypeES9_S9_EUllE0_EEvNS0_6detail10TensorInfoIT_T1_EESF_NSC_IKS6_SE_EElS8_S8_SE_T6_)
        /*059c*/ 	.word	0x00000000


	//----- nvinfo : EIATTR_REGCOUNT
	.align		4
.L_267:
        /*05a0*/ 	.byte	0x04, 0x2f
        /*05a2*/ 	.short	(.L_269 - .L_268)
	.align		4
.L_268:
        /*05a4*/ 	.word	index@(_ZN2at4cuda17kernelHistogram1DIlllLi1ELi2ELin1ELNS0_23CUDAHistogramMemoryTypeE0EZNS0_21CUDA_tensor_histogramIllLb0EEEbNS_6TensorES4_S4_lNS_14AccumulateTypeIT0_Lb1EE4typeES8_NS0_13TensorArgTypeES9_S9_EUllE_EEvNS0_6detail10TensorInfoIT_T1_EESF_NSC_IKS6_SE_EElS8_S8_SE_T6_)
        /*05a8*/ 	.word	0x00000028


	//----- nvinfo : EIATTR_FRAME_SIZE
	.align		4
.L_269:
        /*05ac*/ 	.byte	0x04, 0x11
        /*05ae*/ 	.short	(.L_271 - .L_270)
	.align		4
.L_270:
        /*05b0*/ 	.word	index@($__internal_47_$__cuda_sm20_div_s64)
        /*05b4*/ 	.word	0x00000000


	//----- nvinfo : EIATTR_FRAME_SIZE
	.align		4
.L_271:
        /*05b8*/ 	.byte	0x04, 0x11
        /*05ba*/ 	.short	(.L_273 - .L_272)
	.align		4
.L_272:
        /*05bc*/ 	.word	index@(_ZN2at4cuda17kernelHistogram1DIlllLi1ELi2ELin1ELNS0_23CUDAHistogramMemoryTypeE0EZNS0_21CUDA_tensor_histogramIllLb0EEEbNS_6TensorES4_S4_lNS_14AccumulateTypeIT0_Lb1EE4typeES8_NS0_13TensorArgTypeES9_S9_EUllE_EEvNS0_6detail10TensorInfoIT_T1_EESF_NSC_IKS6_SE_EElS8_S8_SE_T6_)
        /*05c0*/ 	.word	0x00000000


	//----- nvinfo : EIATTR_REGCOUNT
	.align		4
.L_273:
        /*05c4*/ 	.byte	0x04, 0x2f
        /*05c6*/ 	.short	(.L_275 - .L_274)
	.align		4
.L_274:
        /*05c8*/ 	.word	index@(_ZN2at4cuda17kernelHistogram1DIlllLi1ELi2ELin1ELNS0_23CUDAHistogramMemoryTypeE1EZNS0_21CUDA_tensor_histogramIllLb0EEEbNS_6TensorES4_S4_lNS_14AccumulateTypeIT0_Lb1EE4typeES8_NS0_13TensorArgTypeES9_S9_EUllE_EEvNS0_6detail10TensorInfoIT_T1_EESF_NSC_IKS6_SE_EElS8_S8_SE_T6_)
        /*05cc*/ 	.word	0x00000026


	//----- nvinfo : EIATTR_FRAME_SIZE
	.align		4
.L_275:
        /*05d0*/ 	.byte	0x04, 0x11
        /*05d2*/ 	.short	(.L_277 - .L_276)
	.align		4
.L_276:
        /*05d4*/ 	.word	index@($__internal_46_$__cuda_sm20_div_s64)
        /*05d8*/ 	.word	0x00000000


	//----- nvinfo : EIATTR_FRAME_SIZE
	.align		4
.L_277:
        /*05dc*/ 	.byte	0x04, 0x11
        /*05de*/ 	.short	(.L_279 - .L_278)
	.align		4
.L_278:
        /*05e0*/ 	.word	index@(_ZN2at4cuda17kernelHistogram1DIlllLi1ELi2ELin1ELNS0_23CUDAHistogramMemoryTypeE1EZNS0_21CUDA_tensor_histogramIllLb0EEEbNS_6TensorES4_S4_lNS_14AccumulateTypeIT0_Lb1EE4typeES8_NS0_13TensorArgTypeES9_S9_EUllE_EEvNS0_6detail10TensorInfoIT_T1_EESF_NSC_IKS6_SE_EElS8_S8_SE_T6_)
        /*05e4*/ 	.word	0x00000000


	//----- nvinfo : EIATTR_REGCOUNT
	.align		4
.L_279:
        /*05e8*/ 	.byte	0x04, 0x2f
        /*05ea*/ 	.short	(.L_281 - .L_280)
	.align		4
.L_280:
        /*05ec*/ 	.word	index@(_ZN2at4cuda17kernelHistogram1DIlllLi1ELi2ELin1ELNS0_23CUDAHistogramMemoryTypeE0EZNS0_21CUDA_tensor_histogramIllLb0EEEbNS_6TensorES4_S4_lNS_14AccumulateTypeIT0_Lb1EE4typeES8_NS0_13TensorArgTypeES9_S9_EUllE0_EEvNS0_6detail10TensorInfoIT_T1_EESF_NSC_IKS6_SE_EElS8_S8_SE_T6_)
        /*05f0*/ 	.word	0x00000028


	//----- nvinfo : EIATTR_FRAME_SIZE
	.align		4
.L_281:
        /*05f4*/ 	.byte	0x04, 0x11
        /*05f6*/ 	.short	(.L_283 - .L_282)
	.align		4
.L_282:
        /*05f8*/ 	.word	index@($__internal_45_$__cuda_sm20_div_s64)
        /*05fc*/ 	.word	0x00000000


	//----- nvinfo : EIATTR_FRAME_SIZE
	.align		4
.L_283:
        /*0600*/ 	.byte	0x04, 0x11
        /*0602*/ 	.short	(.L_285 - .L_284)
	.align		4
.L_284:
        /*0604*/ 	.word	index@(_ZN2at4cuda17kernelHistogram1DIlllLi1ELi2ELin1ELNS0_23CUDAHistogramMemoryTypeE0EZNS0_21CUDA_tensor_histogramIllLb0EEEbNS_6TensorES4_S4_lNS_14AccumulateTypeIT0_Lb1EE4typeES8_NS0_13TensorArgTypeES9_S9_EUllE0_EEvNS0_6detail10TensorInfoIT_T1_EESF_NSC_IKS6_SE_EElS8_S8_SE_T6_)
        /*0608*/ 	.word	0x00000000


	//----- nvinfo : EIATTR_REGCOUNT
	.align		4
.L_285:
        /*060c*/ 	.byte	0x04, 0x2f
        /*060e*/ 	.short	(.L_287 - .L_286)
	.align		4
.L_286:
        /*0610*/ 	.word	index@(_ZN2at4cuda17kernelHistogram1DIlllLi1ELi2ELin1ELNS0_23CUDAHistogramMemoryTypeE1EZNS0_21CUDA_tensor_histogramIllLb0EEEbNS_6TensorES4_S4_lNS_14AccumulateTypeIT0_Lb1EE4typeES8_NS0_13TensorArgTypeES9_S9_EUllE0_EEvNS0_6detail10TensorInfoIT_T1_EESF_NSC_IKS6_SE_EElS8_S8_SE_T6_)
        /*0614*/ 	.word	0x00000026


	//----- nvinfo : EIATTR_FRAME_SIZE
	.align		4
.L_287:
        /*0618*/ 	.byte	0x04, 0x11
        /*061a*/ 	.short	(.L_289 - .L_288)
	.align		4
.L_288:
        /*061c*/ 	.word	index@($__internal_44_$__cuda_sm20_div_s64)
        /*0620*/ 	.word	0x00000000


	//----- nvinfo : EIATTR_FRAME_SIZE
	.align		4
.L_289:
        /*0624*/ 	.byte	0x04, 0x11
        /*0626*/ 	.short	(.L_291 - .L_290)
	.align		4
.L_290:
        /*0628*/ 	.word	index@(_ZN2at4cuda17kernelHistogram1DIlllLi1ELi2ELin1ELNS0_23CUDAHistogramMemoryTypeE1EZNS0_21CUDA_tensor_histogramIllLb0EEEbNS_6TensorES4_S4_lNS_14AccumulateTypeIT0_Lb1EE4typeES8_NS0_13TensorArgTypeES9_S9_EUllE0_EEvNS0_6detail10TensorInfoIT_T1_EESF_NSC_IKS6_SE_EElS8_S8_SE_T6_)
        /*062c*/ 	.word	0x00000000


	//----- nvinfo : EIATTR_REGCOUNT
	.align		4
.L_291:
        /*0630*/ 	.byte	0x04, 0x2f
        /*0632*/ 	.short	(.L_293 - .L_292)
	.align		4
.L_292:
        /*0634*/ 	.word	index@(_ZN2at4cuda17kernelHistogram1DIdllLi1ELi2ELin1ELNS0_23CUDAHistogramMemoryTypeE0EZNS0_21CUDA_tensor_histogramIdlLb1EEEbNS_6TensorES4_S4_lNS_14AccumulateTypeIT0_Lb1EE4typeES8_NS0_13TensorArgTypeES9_S9_EUllE_EEvNS0_6detail10TensorInfoIT_T1_EESF_NSC_IKS6_SE_EElS8_S8_SE_T6_)
        /*0638*/ 	.word	0x00000028


	//----- nvinfo : EIATTR_FRAME_SIZE
	.align		4
.L_293:
        /*063c*/ 	.byte	0x04, 0x11
        /*063e*/ 	.short	(.L_295 - .L_294)
	.align		4
.L_294:
        /*0640*/ 	.word	index@($__internal_43_$__cuda_sm20_div_s64)
        /*0644*/ 	.word	0x00000000


	//----- nvinfo : EIATTR_FRAME_SIZE
	.align		4
.L_295:
        /*0648*/ 	.byte	0x04, 0x11
        /*064a*/ 	.short	(.L_297 - .L_296)
	.align		4
.L_296:
        /*064c*/ 	.word	index@(_ZN2at4cuda17kernelHistogram1DIdllLi1ELi2ELin1ELNS0_23CUDAHistogramMemoryTypeE0EZNS0_21CUDA_tensor_histogramIdlLb1EEEbNS_6TensorES4_S4_lNS_14AccumulateTypeIT0_Lb1EE4typeES8_NS0_13TensorArgTypeES9_S9_EUllE_EEvNS0_6detail10TensorInfoIT_T1_EESF_NSC_IKS6_SE_EElS8_S8_SE_T6_)
        /*0650*/ 	.word	0x00000000


	//----- nvinfo : EIATTR_REGCOUNT
	.align		4
.L_297:
        /*0654*/ 	.byte	0x04, 0x2f
        /*0656*/ 	.short	(.L_299 - .L_298)
	.align		4
.L_298:
        /*0658*/ 	.word	index@(_ZN2at4cuda17kernelHistogram1DIdllLi1ELi2ELin1ELNS0_23CUDAHistogramMemoryTypeE1EZNS0_21CUDA_tensor_histogramIdlLb1EEEbNS_6TensorES4_S4_lNS_14AccumulateTypeIT0_Lb1EE4typeES8_NS0_13TensorArgTypeES9_S9_EUllE_EEvNS0_6detail10TensorInfoIT_T1_EESF_NSC_IKS6_SE_EElS8_S8_SE_T6_)
        /*065c*/ 	.word	0x00000026


	//----- nvinfo : EIATTR_FRAME_SIZE
	.align		4
.L_299:
        /*0660*/ 	.byte	0x04, 0x11
        /*0662*/ 	.short	(.L_301 - .L_300)
	.align		4
.L_300:
        /*0664*/ 	.word	index@($__internal_42_$__cuda_sm20_div_s64)
        /*0668*/ 	.word	0x00000000


	//----- nvinfo : EIATTR_FRAME_SIZE
	.align		4
.L_301:
        /*066c*/ 	.byte	0x04, 0x11
        /*066e*/ 	.short	(.L_303 - .L_302)
	.align		4
.L_302:
        /*0670*/ 	.word	index@(_ZN2at4cuda17kernelHistogram1DIdllLi1ELi2ELin1ELNS0_23CUDAHistogramMemoryTypeE1EZNS0_21CUDA_tensor_histogramIdlLb1EEEbNS_6TensorES4_S4_lNS_14AccumulateTypeIT0_Lb1EE4typeES8_NS0_13TensorArgTypeES9_S9_EUllE_EEvNS0_6detail10TensorInfoIT_T1_EESF_NSC_IKS6_SE_EElS8_S8_SE_T6_)
        /*0674*/ 	.word	0x00000000


	//----- nvinfo : EIATTR_REGCOUNT
	.align		4
.L_303:
        /*0678*/ 	.byte	0x04, 0x2f
        /*067a*/ 	.short	(.L_305 - .L_304)
	.align		4
.L_304:
        /*067c*/ 	.word	index@(_ZN2at4cuda17kernelHistogram1DIdllLi1ELi2ELin1ELNS0_23CUDAHistogramMemoryTypeE0EZNS0_21CUDA_tensor_histogramIdlLb1EEEbNS_6TensorES4_S4_lNS_14AccumulateTypeIT0_Lb1EE4typeES8_NS0_13TensorArgTypeES9_S9_EUllE0_EEvNS0_6detail10TensorInfoIT_T1_EESF_NSC_IKS6_SE_EElS8_S8_SE_T6_)
        /*0680*/ 	.word	0x00000028


	//----- nvinfo : EIATTR_FRAME_SIZE
	.align		4
.L_305:
        /*0684*/ 	.byte	0x04, 0x11
        /*0686*/ 	.short	(.L_307 - .L_306)
	.align		4
.L_306:
        /*0688*/ 	.word	index@($__internal_41_$__cuda_sm20_div_s64)
        /*068c*/ 	.word	0x00000000


	//----- nvinfo : EIATTR_FRAME_SIZE
	.align		4
.L_307:
        /*0690*/ 	.byte	0x04, 0x11
        /*0692*/ 	.short	(.L_309 - .L_308)
	.align		4
.L_308:
        /*0694*/ 	.word	index@(_ZN2at4cuda17kernelHistogram1DIdllLi1ELi2ELin1ELNS0_23CUDAHistogramMemoryTypeE0EZNS0_21CUDA_tensor_histogramIdlLb1EEEbNS_6TensorES4_S4_lNS_14AccumulateTypeIT0_Lb1EE4typeES8_NS0_13TensorArgTypeES9_S9_EUllE0_EEvNS0_6detail10TensorInfoIT_T1_EESF_NSC_IKS6_SE_EElS8_S8_SE_T6_)
        /*0698*/ 	.word	0x00000000


	//----- nvinfo : EIATTR_REGCOUNT
	.align		4
.L_309:
        /*069c*/ 	.byte	0x04, 0x2f
        /*069e*/ 	.short	(.L_311 - .L_310)
	.align		4
.L_310:
        /*06a0*/ 	.word	index@(_ZN2at4cuda17kernelHistogram1DIdllLi1ELi2ELin1ELNS0_23CUDAHistogramMemoryTypeE1EZNS0_21CUDA_tensor_histogramIdlLb1EEEbNS_6TensorES4_S4_lNS_14AccumulateTypeIT0_Lb1EE4typeES8_NS0_13TensorArgTypeES9_S9_EUllE0_EEvNS0_6detail10TensorInfoIT_T1_EESF_NSC_IKS6_SE_EElS8_S8_SE_T6_)
        /*06a4*/ 	.word	0x00000026


	//----- nvinfo : EIATTR_FRAME_SIZE
	.align		4
.L_311:
        /*06a8*/ 	.byte	0x04, 0x11
        /*06aa*/ 	.short	(.L_313 - .L_312)
	.align		4
.L_312:
        /*06ac*/ 	.word	index@($__internal_40_$__cuda_sm20_div_s64)
        /*06b0*/ 	.word	0x00000000


	//----- nvinfo : EIATTR_FRAME_SIZE
	.align		4
.L_313:
        /*06b4*/ 	.byte	0x04, 0x11
        /*06b6*/ 	.short	(.L_315 - .L_314)
	.align		4
.L_314:
        /*06b8*/ 	.word	index@(_ZN2at4cuda17kernelHistogram1DIdllLi1ELi2ELin1ELNS0_23CUDAHistogramMemoryTypeE1EZNS0_21CUDA_tensor_histogramIdlLb1EEEbNS_6TensorES4_S4_lNS_14AccumulateTypeIT0_Lb1EE4typeES8_NS0_13TensorArgTypeES9_S9_EUllE0_EEvNS0_6detail10TensorInfoIT_T1_EESF_NSC_IKS6_SE_EElS8_S8_SE_T6_)
        /*06bc*/ 	.word	0x00000000


	//----- nvinfo : EIATTR_REGCOUNT
	.align		4
.L_315:
        /*06c0*/ 	.byte	0x04, 0x2f
        /*06c2*/ 	.short	(.L_317 - .L_316)
	.align		4
.L_316:
        /*06c4*/ 	.word	index@(_ZN2at4cuda17kernelHistogram1DIfslLi1ELi2ELin1ELNS0_23CUDAHistogramMemoryTypeE0EZNS0_21CUDA_tensor_histogramIfsLb1EEEbNS_6TensorES4_S4_lNS_14AccumulateTypeIT0_Lb1EE4typeES8_NS0_13TensorArgTypeES9_S9_EUllE_EEvNS0_6detail10TensorInfoIT_T1_EESF_NSC_IKS6_SE_EElS8_S8_SE_T6_)
        /*06c8*/ 	.word	0x00000028


	//----- nvinfo : EIATTR_FRAME_SIZE
	.align		4
.L_317:
        /*06cc*/ 	.byte	0x04, 0x11
        /*06ce*/ 	.short	(.L_319 - .L_318)
	.align		4
.L_318:
        /*06d0*/ 	.word	index@($__internal_39_$__cuda_sm20_div_s64)
        /*06d4*/ 	.word	0x00000000


	//----- nvinfo : EIATTR_FRAME_SIZE
	.align		4
.L_319:
        /*06d8*/ 	.byte	0x04, 0x11
        /*06da*/ 	.short	(.L_321 - .L_320)
	.align		4
.L_320:
        /*06dc*/ 	.word	index@(_ZN2at4cuda17kernelHistogram1DIfslLi1ELi2ELin1ELNS0_23CUDAHistogramMemoryTypeE0EZNS0_21CUDA_tensor_histogramIfsLb1EEEbNS_6TensorES4_S4_lNS_14AccumulateTypeIT0_Lb1EE4typeES8_NS0_13TensorArgTypeES9_S9_EUllE_EEvNS0_6detail10TensorInfoIT_T1_EESF_NSC_IKS6_SE_EElS8_S8_SE_T6_)
        /*06e0*/ 	.word	0x00000000


	//----- nvinfo : EIATTR_REGCOUNT
	.align		4
.L_321:
        /*06e4*/ 	.byte	0x04, 0x2f
        /*06e6*/ 	.short	(.L_323 - .L_322)
	.align		4
.L_322:
        /*06e8*/ 	.word	index@(_ZN2at4cuda17kernelHistogram1DIfslLi1ELi2ELin1ELNS0_23CUDAHistogramMemoryTypeE1EZNS0_21CUDA_tensor_histogramIfsLb1EEEbNS_6TensorES4_S4_lNS_14AccumulateTypeIT0_Lb1EE4typeES8_NS0_13TensorArgTypeES9_S9_EUllE_EEvNS0_6detail10TensorInfoIT_T1_EESF_NSC_IKS6_SE_EElS8_S8_SE_T6_)
        /*06ec*/ 	.word	0x00000026


	//----- nvinfo : EIATTR_FRAME_SIZE
	.align		4
.L_323:
        /*06f0*/ 	.byte	0x04, 0x11
        /*06f2*/ 	.short	(.L_325 - .L_324)
	.align		4
.L_324:
        /*06f4*/ 	.word	index@($__internal_38_$__cuda_sm20_div_s64)
        /*06f8*/ 	.word	0x00000000


	//----- nvinfo : EIATTR_FRAME_SIZE
	.align		4
.L_325:
        /*06fc*/ 	.byte	0x04, 0x11
        /*06fe*/ 	.short	(.L_327 - .L_326)
	.align		4
.L_326:
        /*0700*/ 	.word	index@(_ZN2at4cuda17kernelHistogram1DIfslLi1ELi2ELin1ELNS0_23CUDAHistogramMemoryTypeE1EZNS0_21CUDA_tensor_histogramIfsLb1EEEbNS_6TensorES4_S4_lNS_14AccumulateTypeIT0_Lb1EE4typeES8_NS0_13TensorArgTypeES9_S9_EUllE_EEvNS0_6detail10TensorInfoIT_T1_EESF_NSC_IKS6_SE_EElS8_S8_SE_T6_)
        /*0704*/ 	.word	0x00000000


	//----- nvinfo : EIATTR_REGCOUNT
	.align		4
.L_327:
        /*0708*/ 	.byte	0x04, 0x2f
        /*070a*/ 	.short	(.L_329 - .L_328)
	.align		4
.L_328:
        /*070c*/ 	.word	index@(_ZN2at4cuda17kernelHistogram1DIfslLi1ELi2ELin1ELNS0_23CUDAHistogramMemoryTypeE0EZNS0_21CUDA_tensor_histogramIfsLb1EEEbNS_6TensorES4_S4_lNS_14AccumulateTypeIT0_Lb1EE4typeES8_NS0_13TensorArgTypeES9_S9_EUllE0_EEvNS0_6detail10TensorInfoIT_T1_EESF_NSC_IKS6_SE_EElS8_S8_SE_T6_)
        /*0710*/ 	.word	0x00000028


	//----- nvinfo : EIATTR_FRAME_SIZE
	.align		4
.L_329:
        /*0714*/ 	.byte	0x04, 0x11
        /*0716*/ 	.short	(.L_331 - .L_330)
	.align		4
.L_330:
        /*0718*/ 	.word	index@($__internal_37_$__cuda_sm20_div_s64)
        /*071c*/ 	.word	0x00000000


	//----- nvinfo : EIATTR_FRAME_SIZE
	.align		4
.L_331:
        /*0720*/ 	.byte	0x04, 0x11
        /*0722*/ 	.short	(.L_333 - .L_332)
	.align		4
.L_332:
        /*0724*/ 	.word	index@(_ZN2at4cuda17kernelHistogram1DIfslLi1ELi2ELin1ELNS0_23CUDAHistogramMemoryTypeE0EZNS0_21CUDA_tensor_histogramIfsLb1EEEbNS_6TensorES4_S4_lNS_14AccumulateTypeIT0_Lb1EE4typeES8_NS0_13TensorArgTypeES9_S9_EUllE0_EEvNS0_6detail10TensorInfoIT_T1_EESF_NSC_IKS6_SE_EElS8_S8_SE_T6_)
        /*0728*/ 	.word	0x00000000


	//----- nvinfo : EIATTR_REGCOUNT
	.align		4
.L_333:
        /*072c*/ 	.byte	0x04, 0x2f
        /*072e*/ 	.short	(.L_335 - .L_334)
	.align		4
.L_334:
        /*0730*/ 	.word	index@(_ZN2at4cuda17kernelHistogram1DIfslLi1ELi2ELin1ELNS0_23CUDAHistogramMemoryTypeE1EZNS0_21CUDA_tensor_histogramIfsLb1EEEbNS_6TensorES4_S4_lNS_14AccumulateTypeIT0_Lb1EE4typeES8_NS0_13TensorArgTypeES9_S9_EUllE0_EEvNS0_6detail10TensorInfoIT_T1_EESF_NSC_IKS6_SE_EElS8_S8_SE_T6_)
        /*0734*/ 	.word	0x00000026


	//----- nvinfo : EIATTR_FRAME_SIZE
	.align		4
.L_335:
        /*0738*/ 	.byte	0x04, 0x11
        /*073a*/ 	.short	(.L_337 - .L_336)
	.align		4
.L_336:
        /*073c*/ 	.word	index@($__internal_36_$__cuda_sm20_div_s64)
        /*0740*/ 	.word	0x00000000


	//----- nvinfo : EIATTR_FRAME_SIZE
	.align		4
.L_337:
        /*0744*/ 	.byte	0x04, 0x11
        /*0746*/ 	.short	(.L_339 - .L_338)
	.align		4
.L_338:
        /*0748*/ 	.word	index@(_ZN2at4cuda17kernelHistogram1DIfslLi1ELi2ELin1ELNS0_23CUDAHistogramMemoryTypeE1EZNS0_21CUDA_tensor_histogramIfsLb1EEEbNS_6TensorES4_S4_lNS_14AccumulateTypeIT0_Lb1EE4typeES8_NS0_13TensorArgTypeES9_S9_EUllE0_EEvNS0_6detail10TensorInfoIT_T1_EESF_NSC_IKS6_SE_EElS8_S8_SE_T6_)
        /*074c*/ 	.word	0x00000000


	//----- nvinfo : EIATTR_REGCOUNT
	.align		4
.L_339:
        /*0750*/ 	.byte	0x04, 0x2f
        /*0752*/ 	.short	(.L_341 - .L_340)
	.align		4
.L_340:
        /*0754*/ 	.word	index@(_ZN2at4cuda17kernelHistogram1DIlslLi1ELi2ELin1ELNS0_23CUDAHistogramMemoryTypeE0EZNS0_21CUDA_tensor_histogramIlsLb0EEEbNS_6TensorES4_S4_lNS_14AccumulateTypeIT0_Lb1EE4typeES8_NS0_13TensorArgTypeES9_S9_EUllE_EEvNS0_6detail10TensorInfoIT_T1_EESF_NSC_IKS6_SE_EElS8_S8_SE_T6_)
        /*0758*/ 	.word	0x00000028


	//----- nvinfo : EIATTR_FRAME_SIZE
	.align		4
.L_341:
        /*075c*/ 	.byte	0x04, 0x11
        /*075e*/ 	.short	(.L_343 - .L_342)
	.align		4
.L_342:
        /*0760*/ 	.word	index@($__internal_35_$__cuda_sm20_div_s64)
        /*0764*/ 	.word	0x00000000


	//----- nvinfo : EIATTR_FRAME_SIZE
	.align		4
.L_343:
        /*0768*/ 	.byte	0x04, 0x11
        /*076a*/ 	.short	(.L_345 - .L_344)
	.align		4
.L_344:
        /*076c*/ 	.word	index@(_ZN2at4cuda17kernelHistogram1DIlslLi1ELi2ELin1ELNS0_23CUDAHistogramMemoryTypeE0EZNS0_21CUDA_tensor_histogramIlsLb0EEEbNS_6TensorES4_S4_lNS_14AccumulateTypeIT0_Lb1EE4typeES8_NS0_13TensorArgTypeES9_S9_EUllE_EEvNS0_6detail10TensorInfoIT_T1_EESF_NSC_IKS6_SE_EElS8_S8_SE_T6_)
        /*0770*/ 	.word	0x00000000


	//----- nvinfo : EIATTR_REGCOUNT
	.align		4
.L_345:
        /*0774*/ 	.byte	0x04, 0x2f
        /*0776*/ 	.short	(.L_347 - .L_346)
	.align		4
.L_346:
        /*0778*/ 	.word	index@(_ZN2at4cuda17kernelHistogram1DIlslLi1ELi2ELin1ELNS0_23CUDAHistogramMemoryTypeE1EZNS0_21CUDA_tensor_histogramIlsLb0EEEbNS_6TensorES4_S4_lNS_14AccumulateTypeIT0_Lb1EE4typeES8_NS0_13TensorArgTypeES9_S9_EUllE_EEvNS0_6detail10TensorInfoIT_T1_EESF_NSC_IKS6_SE_EElS8_S8_SE_T6_)
        /*077c*/ 	.word	0x00000026


	//----- nvinfo : EIATTR_FRAME_SIZE
	.align		4
.L_347:
        /*0780*/ 	.byte	0x04, 0x11
        /*0782*/ 	.short	(.L_349 - .L_348)
	.align		4
.L_348:
        /*0784*/ 	.word	index@($__internal_34_$__cuda_sm20_div_s64)
        /*0788*/ 	.word	0x00000000


	//----- nvinfo : EIATTR_FRAME_SIZE
	.align		4
.L_349:
        /*078c*/ 	.byte	0x04, 0x11
        /*078e*/ 	.short	(.L_351 - .L_350)
	.align		4
.L_350:
        /*0790*/ 	.word	index@(_ZN2at4cuda17kernelHistogram1DIlslLi1ELi2ELin1ELNS0_23CUDAHistogramMemoryTypeE1EZNS0_21CUDA_tensor_histogramIlsLb0EEEbNS_6TensorES4_S4_lNS_14AccumulateTypeIT0_Lb1EE4typeES8_NS0_13TensorArgTypeES9_S9_EUllE_EEvNS0_6detail10TensorInfoIT_T1_EESF_NSC_IKS6_SE_EElS8_S8_SE_T6_)
        /*0794*/ 	.word	0x00000000


	//----- nvinfo : EIATTR_REGCOUNT
	.align		4
.L_351:
        /*0798*/ 	.byte	0x04, 0x2f
        /*079a*/ 	.short	(.L_353 - .L_352)
	.align		4
.L_352:
        /*079c*/ 	.word	index@(_ZN2at4cuda17kernelHistogram1DIlslLi1ELi2ELin1ELNS0_23CUDAHistogramMemoryTypeE0EZNS0_21CUDA_tensor_histogramIlsLb0EEEbNS_6TensorES4_S4_lNS_14AccumulateTypeIT0_Lb1EE4typeES8_NS0_13TensorArgTypeES9_S9_EUllE0_EEvNS0_6detail10TensorInfoIT_T1_EESF_NSC_IKS6_SE_EElS8_S8_SE_T6_)
        /*07a0*/ 	.word	0x00000028


	//----- nvinfo : EIATTR_FRAME_SIZE
	.align		4
.L_353:
        /*07a4*/ 	.byte	0x04, 0x11
        /*07a6*/ 	.short	(.L_355 - .L_354)
	.align		4
.L_354:
        /*07a8*/ 	.word	index@($__internal_33_$__cuda_sm20_div_s64)
        /*07ac*/ 	.word	0x00000000


	//----- nvinfo : EIATTR_FRAME_SIZE
	.align		4
.L_355:
        /*07b0*/ 	.byte	0x04, 0x11
        /*07b2*/ 	.short	(.L_357 - .L_356)
	.align		4
.L_356:
        /*07b4*/ 	.word	index@(_ZN2at4cuda17kernelHistogram1DIlslLi1ELi2ELin1ELNS0_23CUDAHistogramMemoryTypeE0EZNS0_21CUDA_tensor_histogramIlsLb0EEEbNS_6TensorES4_S4_lNS_14AccumulateTypeIT0_Lb1EE4typeES8_NS0_13TensorArgTypeES9_S9_EUllE0_EEvNS0_6detail10TensorInfoIT_T1_EESF_NSC_IKS6_SE_EElS8_S8_SE_T6_)
        /*07b8*/ 	.word	0x00000000


	//----- nvinfo : EIATTR_REGCOUNT
	.align		4
.L_357:
        /*07bc*/ 	.byte	0x04, 0x2f
        /*07be*/ 	.short	(.L_359 - .L_358)
	.align		4
.L_358:
        /*07c0*/ 	.word	index@(_ZN2at4cuda17kernelHistogram1DIlslLi1ELi2ELin1ELNS0_23CUDAHistogramMemoryTypeE1EZNS0_21CUDA_tensor_histogramIlsLb0EEEbNS_6TensorES4_S4_lNS_14AccumulateTypeIT0_Lb1EE4typeES8_NS0_13TensorArgTypeES9_S9_EUllE0_EEvNS0_6detail10TensorInfoIT_T1_EESF_NSC_IKS6_SE_EElS8_S8_SE_T6_)
        /*07c4*/ 	.word	0x00000026


	//----- nvinfo : EIATTR_FRAME_SIZE
	.align		4
.L_359:
        /*07c8*/ 	.byte	0x04, 0x11
        /*07ca*/ 	.short	(.L_361 - .L_360)
	.align		4
.L_360:
        /*07cc*/ 	.word	index@($__internal_32_$__cuda_sm20_div_s64)
        /*07d0*/ 	.word	0x00000000


	//----- nvinfo : EIATTR_FRAME_SIZE
	.align		4
.L_361:
        /*07d4*/ 	.byte	0x04, 0x11
        /*07d6*/ 	.short	(.L_363 - .L_362)
	.align		4
.L_362:
        /*07d8*/ 	.word	index@(_ZN2at4cuda17kernelHistogram1DIlslLi1ELi2ELin1ELNS0_23CUDAHistogramMemoryTypeE1EZNS0_21CUDA_tensor_histogramIlsLb0EEEbNS_6TensorES4_S4_lNS_14AccumulateTypeIT0_Lb1EE4typeES8_NS0_13TensorArgTypeES9_S9_EUllE0_EEvNS0_6detail10TensorInfoIT_T1_EESF_NSC_IKS6_SE_EElS8_S8_SE_T6_)
        /*07dc*/ 	.word	0x00000000


	//----- nvinfo : EIATTR_REGCOUNT
	.align		4
.L_363:
        /*07e0*/ 	.byte	0x04, 0x2f
        /*07e2*/ 	.short	(.L_365 - .L_364)
	.align		4
.L_364:
        /*07e4*/ 	.word	index@(_ZN2at4cuda17kernelHistogram1DIdslLi1ELi2ELin1ELNS0_23CUDAHistogramMemoryTypeE0EZNS0_21CUDA_tensor_histogramIdsLb1EEEbNS_6TensorES4_S4_lNS_14AccumulateTypeIT0_Lb1EE4typeES8_NS0_13TensorArgTypeES9_S9_EUllE_EEvNS0_6detail10TensorInfoIT_T1_EESF_NSC_IKS6_SE_EElS8_S8_SE_T6_)
        /*07e8*/ 	.word	0x00000028


	//----- nvinfo : EIATTR_FRAME_SIZE
	.align		4
.L_365:
        /*07ec*/ 	.byte	0x04, 0x11
        /*07ee*/ 	.short	(.L_367 - .L_366)
	.align		4
.L_366:
        /*07f0*/ 	.word	index@($__internal_31_$__cuda_sm20_div_s64)
        /*07f4*/ 	.word	0x00000000


	//----- nvinfo : EIATTR_FRAME_SIZE
	.align		4
.L_367:
        /*07f8*/ 	.byte	0x04, 0x11
        /*07fa*/ 	.short	(.L_369 - .L_368)
	.align		4
.L_368:
        /*07fc*/ 	.word	index@(_ZN2at4cuda17kernelHistogram1DIdslLi1ELi2ELin1ELNS0_23CUDAHistogramMemoryTypeE0EZNS0_21CUDA_tensor_histogramIdsLb1EEEbNS_6TensorES4_S4_lNS_14AccumulateTypeIT0_Lb1EE4typeES8_NS0_13TensorArgTypeES9_S9_EUllE_EEvNS0_6detail10TensorInfoIT_T1_EESF_NSC_IKS6_SE_EElS8_S8_SE_T6_)
        /*0800*/ 	.word	0x00000000


	//----- nvinfo : EIATTR_REGCOUNT
	.align		4
.L_369:
        /*0804*/ 	.byte	0x04, 0x2f
        /*0806*/ 	.short	(.L_371 - .L_370)
	.align		4
.L_370:
        /*0808*/ 	.word	index@(_ZN2at4cuda17kernelHistogram1DIdslLi1ELi2ELin1ELNS0_23CUDAHistogramMemoryTypeE1EZNS0_21CUDA_tensor_histogramIdsLb1EEEbNS_6TensorES4_S4_lNS_14AccumulateTypeIT0_Lb1EE4typeES8_NS0_13TensorArgTypeES9_S9_EUllE_EEvNS0_6detail10TensorInfoIT_T1_EESF_NSC_IKS6_SE_EElS8_S8_SE_T6_)
        /*080c*/ 	.word	0x00000026


	//----- nvinfo : EIATTR_FRAME_SIZE
	.align		4
.L_371:
        /*0810*/ 	.byte	0x04, 0x11
        /*0812*/ 	.short	(.L_373 - .L_372)
	.align		4
.L_372:
        /*0814*/ 	.word	index@($__internal_30_$__cuda_sm20_div_s64)
        /*0818*/ 	.word	0x00000000


	//----- nvinfo : EIATTR_FRAME_SIZE
	.align		4
.L_373:
        /*081c*/ 	.byte	0x04, 0x11
        /*081e*/ 	.short	(.L_375 - .L_374)
	.align		4
.L_374:
        /*0820*/ 	.word	index@(_ZN2at4cuda17kernelHistogram1DIdslLi1ELi2ELin1ELNS0_23CUDAHistogramMemoryTypeE1EZNS0_21CUDA_tensor_histogramIdsLb1EEEbNS_6TensorES4_S4_lNS_14AccumulateTypeIT0_Lb1EE4typeES8_NS0_13TensorArgTypeES9_S9_EUllE_EEvNS0_6detail10TensorInfoIT_T1_EESF_NSC_IKS6_SE_EElS8_S8_SE_T6_)
        /*0824*/ 	.word	0x00000000


	//----- nvinfo : EIATTR_REGCOUNT
	.align		4
.L_375:
        /*0828*/ 	.byte	0x04, 0x2f
        /*082a*/ 	.short	(.L_377 - .L_376)
	.align		4
.L_376:
        /*082c*/ 	.word	index@(_ZN2at4cuda17kernelHistogram1DIdslLi1ELi2ELin1ELNS0_23CUDAHistogramMemoryTypeE0EZNS0_21CUDA_tensor_histogramIdsLb1EEEbNS_6TensorES4_S4_lNS_14AccumulateTypeIT0_Lb1EE4typeES8_NS0_13TensorArgTypeES9_S9_EUllE0_EEvNS0_6detail10TensorInfoIT_T1_EESF_NSC_IKS6_SE_EElS8_S8_SE_T6_)
        /*0830*/ 	.word	0x00000028


	//----- nvinfo : EIATTR_FRAME_SIZE
	.align		4
.L_377:
        /*0834*/ 	.byte	0x04, 0x11
        /*0836*/ 	.short	(.L_379 - .L_378)
	.align		4
.L_378:
        /*0838*/ 	.word	index@($__internal_29_$__cuda_sm20_div_s64)
        /*083c*/ 	.word	0x00000000


	//----- nvinfo : EIATTR_FRAME_SIZE
	.align		4
.L_379:
        /*0840*/ 	.byte	0x04, 0x11
        /*0842*/ 	.short	(.L_381 - .L_380)
	.align		4
.L_380:
        /*0844*/ 	.word	index@(_ZN2at4cuda17kernelHistogram1DIdslLi1ELi2ELin1ELNS0_23CUDAHistogramMemoryTypeE0EZNS0_21CUDA_tensor_histogramIdsLb1EEEbNS_6TensorES4_S4_lNS_14AccumulateTypeIT0_Lb1EE4typeES8_NS0_13TensorArgTypeES9_S9_EUllE0_EEvNS0_6detail10TensorInfoIT_T1_EESF_NSC_IKS6_SE_EElS8_S8_SE_T6_)
        /*0848*/ 	.word	0x00000000


	//----- nvinfo : EIATTR_REGCOUNT
	.align		4
.L_381:
        /*084c*/ 	.byte	0x04, 0x2f
        /*084e*/ 	.short	(.L_383 - .L_382)
	.align		4
.L_382:
        /*0850*/ 	.word	index@(_ZN2at4cuda17kernelHistogram1DIdslLi1ELi2ELin1ELNS0_23CUDAHistogramMemoryTypeE1EZNS0_21CUDA_tensor_histogramIdsLb1EEEbNS_6TensorES4_S4_lNS_14AccumulateTypeIT0_Lb1EE4typeES8_NS0_13TensorArgTypeES9_S9_EUllE0_EEvNS0_6detail10TensorInfoIT_T1_EESF_NSC_IKS6_SE_EElS8_S8_SE_T6_)
        /*0854*/ 	.word	0x00000026


	//----- nvinfo : EIATTR_FRAME_SIZE
	.align		4
.L_383:
        /*0858*/ 	.byte	0x04, 0x11
        /*085a*/ 	.short	(.L_385 - .L_384)
	.align		4
.L_384:
        /*085c*/ 	.word	index@($__internal_28_$__cuda_sm20_div_s64)
        /*0860*/ 	.word	0x00000000


	//----- nvinfo : EIATTR_FRAME_SIZE
	.align		4
.L_385:
        /*0864*/ 	.byte	0x04, 0x11
        /*0866*/ 	.short	(.L_387 - .L_386)
	.align		4
.L_386:
        /*0868*/ 	.word	index@(_ZN2at4cuda17kernelHistogram1DIdslLi1ELi2ELin1ELNS0_23CUDAHistogramMemoryTypeE1EZNS0_21CUDA_tensor_histogramIdsLb1EEEbNS_6TensorES4_S4_lNS_14AccumulateTypeIT0_Lb1EE4typeES8_NS0_13TensorArgTypeES9_S9_EUllE0_EEvNS0_6detail10TensorInfoIT_T1_EESF_NSC_IKS6_SE_EElS8_S8_SE_T6_)
        /*086c*/ 	.word	0x00000000


	//----- nvinfo : EIATTR_REGCOUNT
	.align		4
.L_387:
        /*0870*/ 	.byte	0x04, 0x2f
        /*0872*/ 	.short	(.L_389 - .L_388)
	.align		4
.L_388:
        /*0874*/ 	.word	index@(_ZN2at4cuda17kernelHistogram1DIhhlLi1ELi2ELin1ELNS0_23CUDAHistogramMemoryTypeE0EZNS0_21CUDA_tensor_histogramIhhLb0EEEbNS_6TensorES4_S4_lNS_14AccumulateTypeIT0_Lb1EE4typeES8_NS0_13TensorArgTypeES9_S9_EUllE_EEvNS0_6detail10TensorInfoIT_T1_EESF_NSC_IKS6_SE_EElS8_S8_SE_T6_)
        /*0878*/ 	.word	0x00000028


	//----- nvinfo : EIATTR_FRAME_SIZE
	.align		4
.L_389:
        /*087c*/ 	.byte	0x04, 0x11
        /*087e*/ 	.short	(.L_391 - .L_390)
	.align		4
.L_390:
        /*0880*/ 	.word	index@($__internal_27_$__cuda_sm20_div_s64)
        /*0884*/ 	.word	0x00000000


	//----- nvinfo : EIATTR_FRAME_SIZE
	.align		4
.L_391:
        /*0888*/ 	.byte	0x04, 0x11
        /*088a*/ 	.short	(.L_393 - .L_392)
	.align		4
.L_392:
        /*088c*/ 	.word	index@(_ZN2at4cuda17kernelHistogram1DIhhlLi1ELi2ELin1ELNS0_23CUDAHistogramMemoryTypeE0EZNS0_21CUDA_tensor_histogramIhhLb0EEEbNS_6TensorES4_S4_lNS_14AccumulateTypeIT0_Lb1EE4typeES8_NS0_13TensorArgTypeES9_S9_EUllE_EEvNS0_6detail10TensorInfoIT_T1_EESF_NSC_IKS6_SE_EElS8_S8_SE_T6_)
        /*0890*/ 	.word	0x00000000


	//----- nvinfo : EIATTR_REGCOUNT
	.align		4
.L_393:
        /*0894*/ 	.byte	0x04, 0x2f
        /*0896*/ 	.short	(.L_395 - .L_394)
	.align		4
.L_394:
        /*0898*/ 	.word	index@(_ZN2at4cuda17kernelHistogram1DIhhlLi1ELi2ELin1ELNS0_23CUDAHistogramMemoryTypeE1EZNS0_21CUDA_tensor_histogramIhhLb0EEEbNS_6TensorES4_S4_lNS_14AccumulateTypeIT0_Lb1EE4typeES8_NS0_13TensorArgTypeES9_S9_EUllE_EEvNS0_6detail10TensorInfoIT_T1_EESF_NSC_IKS6_SE_EElS8_S8_SE_T6_)
        /*089c*/ 	.word	0x00000024


	//----- nvinfo : EIATTR_FRAME_SIZE
	.align		4
.L_395:
        /*08a0*/ 	.byte	0x04, 0x11
        /*08a2*/ 	.short	(.L_397 - .L_396)
	.align		4
.L_396:
        /*08a4*/ 	.word	index@($__internal_26_$__cuda_sm20_div_s64)
        /*08a8*/ 	.word	0x00000000


	//----- nvinfo : EIATTR_FRAME_SIZE
	.align		4
.L_397:
        /*08ac*/ 	.byte	0x04, 0x11
        /*08ae*/ 	.short	(.L_399 - .L_398)
	.align		4
.L_398:
        /*08b0*/ 	.word	index@(_ZN2at4cuda17kernelHistogram1DIhhlLi1ELi2ELin1ELNS0_23CUDAHistogramMemoryTypeE1EZNS0_21CUDA_tensor_histogramIhhLb0EEEbNS_6TensorES4_S4_lNS_14AccumulateTypeIT0_Lb1EE4typeES8_NS0_13TensorArgTypeES9_S9_EUllE_EEvNS0_6detail10TensorInfoIT_T1_EESF_NSC_IKS6_SE_EElS8_S8_SE_T6_)
        /*08b4*/ 	.word	0x00000000


	//----- nvinfo : EIATTR_REGCOUNT
	.align		4
.L_399:
        /*08b8*/ 	.byte	0x04, 0x2f
        /*08ba*/ 	.short	(.L_401 - .L_400)
	.align		4
.L_400:
        /*08bc*/ 	.word	index@(_ZN2at4cuda17kernelHistogram1DIhhlLi1ELi2ELin1ELNS0_23CUDAHistogramMemoryTypeE0EZNS0_21CUDA_tensor_histogramIhhLb0EEEbNS_6TensorES4_S4_lNS_14AccumulateTypeIT0_Lb1EE4typeES8_NS0_13TensorArgTypeES9_S9_EUllE0_EEvNS0_6detail10TensorInfoIT_T1_EESF_NSC_IKS6_SE_EElS8_S8_SE_T6_)
        /*08c0*/ 	.word	0x00000028


	//----- nvinfo : EIATTR_FRAME_SIZE
	.align		4
.L_401:
        /*08c4*/ 	.byte	0x04, 0x11
        /*08c6*/ 	.short	(.L_403 - .L_402)
	.align		4
.L_402:
        /*08c8*/ 	.word	index@($__internal_25_$__cuda_sm20_div_s64)
        /*08cc*/ 	.word	0x00000000


	//----- nvinfo : EIATTR_FRAME_SIZE
	.align		4
.L_403:
        /*08d0*/ 	.byte	0x04, 0x11
        /*08d2*/ 	.short	(.L_405 - .L_404)
	.align		4
.L_404:
        /*08d4*/ 	.word	index@(_ZN2at4cuda17kernelHistogram1DIhhlLi1ELi2ELin1ELNS0_23CUDAHistogramMemoryTypeE0EZNS0_21CUDA_tensor_histogramIhhLb0EEEbNS_6TensorES4_S4_lNS_14AccumulateTypeIT0_Lb1EE4typeES8_NS0_13TensorArgTypeES9_S9_EUllE0_EEvNS0_6detail10TensorInfoIT_T1_EESF_NSC_IKS6_SE_EElS8_S8_SE_T6_)
        /*08d8*/ 	.word	0x00000000


	//----- nvinfo : EIATTR_REGCOUNT
	.align		4
.L_405:
        /*08dc*/ 	.byte	0x04, 0x2f
        /*08de*/ 	.short	(.L_407 - .L_406)
	.align		4
.L_406:
        /*08e0*/ 	.word	index@(_ZN2at4cuda17kernelHistogram1DIhhlLi1ELi2ELin1ELNS0_23CUDAHistogramMemoryTypeE1EZNS0_21CUDA_tensor_histogramIhhLb0EEEbNS_6TensorES4_S4_lNS_14AccumulateTypeIT0_Lb1EE4typeES8_NS0_13TensorArgTypeES9_S9_EUllE0_EEvNS0_6detail10TensorInfoIT_T1_EESF_NSC_IKS6_SE_EElS8_S8_SE_T6_)
        /*08e4*/ 	.word	0x00000024


	//----- nvinfo : EIATTR_FRAME_SIZE
	.align		4
.L_407:
        /*08e8*/ 	.byte	0x04, 0x11
        /*08ea*/ 	.short	(.L_409 - .L_408)
	.align		4
.L_408:
        /*08ec*/ 	.word	index@($__internal_24_$__cuda_sm20_div_s64)
        /*08f0*/ 	.word	0x00000000


	//----- nvinfo : EIATTR_FRAME_SIZE
	.align		4
.L_409:
        /*08f4*/ 	.byte	0x04, 0x11
        /*08f6*/ 	.short	(.L_411 - .L_410)
	.align		4
.L_410:
        /*08f8*/ 	.word	index@(_ZN2at4cuda17kernelHistogram1DIhhlLi1ELi2ELin1ELNS0_23CUDAHistogramMemoryTypeE1EZNS0_21CUDA_tensor_histogramIhhLb0EEEbNS_6TensorES4_S4_lNS_14AccumulateTypeIT0_Lb1EE4typeES8_NS0_13TensorArgTypeES9_S9_EUllE0_EEvNS0_6detail10TensorInfoIT_T1_EESF_NSC_IKS6_SE_EElS8_S8_SE_T6_)
        /*08fc*/ 	.word	0x00000000


	//----- nvinfo : EIATTR_REGCOUNT
	.align		4
.L_411:
        /*0900*/ 	.byte	0x04, 0x2f
        /*0902*/ 	.short	(.L_413 - .L_412)
	.align		4
.L_412:
        /*0904*/ 	.word	index@(_ZN2at4cuda17kernelHistogram1DIaalLi1ELi2ELin1ELNS0_23CUDAHistogramMemoryTypeE0EZNS0_21CUDA_tensor_histogramIaaLb0EEEbNS_6TensorES4_S4_lNS_14AccumulateTypeIT0_Lb1EE4typeES8_NS0_13TensorArgTypeES9_S9_EUllE_EEvNS0_6detail10TensorInfoIT_T1_EESF_NSC_IKS6_SE_EElS8_S8_SE_T6_)
        /*0908*/ 	.word	0x00000028


	//----- nvinfo : EIATTR_FRAME_SIZE
	.align		4
.L_413:
        /*090c*/ 	.byte	0x04, 0x11
        /*090e*/ 	.short	(.L_415 - .L_414)
	.align		4
.L_414:
        /*0910*/ 	.word	index@($__internal_23_$__cuda_sm20_div_s64)
        /*0914*/ 	.word	0x00000000


	//----- nvinfo : EIATTR_FRAME_SIZE
	.align		4
.L_415:
        /*0918*/ 	.byte	0x04, 0x11
        /*091a*/ 	.short	(.L_417 - .L_416)
	.align		4
.L_416:
        /*091c*/ 	.word	index@(_ZN2at4cuda17kernelHistogram1DIaalLi1ELi2ELin1ELNS0_23CUDAHistogramMemoryTypeE0EZNS0_21CUDA_tensor_histogramIaaLb0EEEbNS_6TensorES4_S4_lNS_14AccumulateTypeIT0_Lb1EE4typeES8_NS0_13TensorArgTypeES9_S9_EUllE_EEvNS0_6detail10TensorInfoIT_T1_EESF_NSC_IKS6_SE_EElS8_S8_SE_T6_)
        /*0920*/ 	.word	0x00000000


	//----- nvinfo : EIATTR_REGCOUNT
	.align		4
.L_417:
        /*0924*/ 	.byte	0x04, 0x2f
        /*0926*/ 	.short	(.L_419 - .L_418)
	.align		4
.L_418:
        /*0928*/ 	.word	index@(_ZN2at4cuda17kernelHistogram1DIaalLi1ELi2ELin1ELNS0_23CUDAHistogramMemoryTypeE1EZNS0_21CUDA_tensor_histogramIaaLb0EEEbNS_6TensorES4_S4_lNS_14AccumulateTypeIT0_Lb1EE4typeES8_NS0_13TensorArgTypeES9_S9_EUllE_EEvNS0_6detail10TensorInfoIT_T1_EESF_NSC_IKS6_SE_EElS8_S8_SE_T6_)
        /*092c*/ 	.word	0x00000024


	//----- nvinfo : EIATTR_FRAME_SIZE
	.align		4
.L_419:
        /*0930*/ 	.byte	0x04, 0x11
        /*0932*/ 	.short	(.L_421 - .L_420)
	.align		4
.L_420:
        /*0934*/ 	.word	index@($__internal_22_$__cuda_sm20_div_s64)
        /*0938*/ 	.word	0x00000000


	//----- nvinfo : EIATTR_FRAME_SIZE
	.align		4
.L_421:
        /*093c*/ 	.byte	0x04, 0x11
        /*093e*/ 	.short	(.L_423 - .L_422)
	.align		4
.L_422:
        /*0940*/ 	.word	index@(_ZN2at4cuda17kernelHistogram1DIaalLi1ELi2ELin1ELNS0_23CUDAHistogramMemoryTypeE1EZNS0_21CUDA_tensor_histogramIaaLb0EEEbNS_6TensorES4_S4_lNS_14AccumulateTypeIT0_Lb1EE4typeES8_NS0_13TensorArgTypeES9_S9_EUllE_EEvNS0_6detail10TensorInfoIT_T1_EESF_NSC_IKS6_SE_EElS8_S8_SE_T6_)
        /*0944*/ 	.word	0x00000000


	//----- nvinfo : EIATTR_REGCOUNT
	.align		4
.L_423:
        /*0948*/ 	.byte	0x04, 0x2f
        /*094a*/ 	.short	(.L_425 - .L_424)
	.align		4
.L_424:
        /*094c*/ 	.word	index@(_ZN2at4cuda17kernelHistogram1DIaalLi1ELi2ELin1ELNS0_23CUDAHistogramMemoryTypeE0EZNS0_21CUDA_tensor_histogramIaaLb0EEEbNS_6TensorES4_S4_lNS_14AccumulateTypeIT0_Lb1EE4typeES8_NS0_13TensorArgTypeES9_S9_EUllE0_EEvNS0_6detail10TensorInfoIT_T1_EESF_NSC_IKS6_SE_EElS8_S8_SE_T6_)
        /*0950*/ 	.word	0x00000028


	//----- nvinfo : EIATTR_FRAME_SIZE
	.align		4
.L_425:
        /*0954*/ 	.byte	0x04, 0x11
        /*0956*/ 	.short	(.L_427 - .L_426)
	.align		4
.L_426:
        /*0958*/ 	.word	index@($__internal_21_$__cuda_sm20_div_s64)
        /*095c*/ 	.word	0x00000000


	//----- nvinfo : EIATTR_FRAME_SIZE
	.align		4
.L_427:
        /*0960*/ 	.byte	0x04, 0x11
        /*0962*/ 	.short	(.L_429 - .L_428)
	.align		4
.L_428:
        /*0964*/ 	.word	index@(_ZN2at4cuda17kernelHistogram1DIaalLi1ELi2ELin1ELNS0_23CUDAHistogramMemoryTypeE0EZNS0_21CUDA_tensor_histogramIaaLb0EEEbNS_6TensorES4_S4_lNS_14AccumulateTypeIT0_Lb1EE4typeES8_NS0_13TensorArgTypeES9_S9_EUllE0_EEvNS0_6detail10TensorInfoIT_T1_EESF_NSC_IKS6_SE_EElS8_S8_SE_T6_)
        /*0968*/ 	.word	0x00000000


	//----- nvinfo : EIATTR_REGCOUNT
	.align		4
.L_429:
        /*096c*/ 	.byte	0x04, 0x2f
        /*096e*/ 	.short	(.L_431 - .L_430)
	.align		4
.L_430:
        /*0970*/ 	.word	index@(_ZN2at4cuda17kernelHistogram1DIaalLi1ELi2ELin1ELNS0_23CUDAHistogramMemoryTypeE1EZNS0_21CUDA_tensor_histogramIaaLb0EEEbNS_6TensorES4_S4_lNS_14AccumulateTypeIT0_Lb1EE4typeES8_NS0_13TensorArgTypeES9_S9_EUllE0_EEvNS0_6detail10TensorInfoIT_T1_EESF_NSC_IKS6_SE_EElS8_S8_SE_T6_)
        /*0974*/ 	.word	0x00000024


	//----- nvinfo : EIATTR_FRAME_SIZE
	.align		4
.L_431:
        /*0978*/ 	.byte	0x04, 0x11
        /*097a*/ 	.short	(.L_433 - .L_432)
	.align		4
.L_432:
        /*097c*/ 	.word	index@($__internal_20_$__cuda_sm20_div_s64)
        /*0980*/ 	.word	0x00000000


	//----- nvinfo : EIATTR_FRAME_SIZE
	.align		4
.L_433:
        /*0984*/ 	.byte	0x04, 0x11
        /*0986*/ 	.short	(.L_435 - .L_434)
	.align		4
.L_434:
        /*0988*/ 	.word	index@(_ZN2at4cuda17kernelHistogram1DIaalLi1ELi2ELin1ELNS0_23CUDAHistogramMemoryTypeE1EZNS0_21CUDA_tensor_histogramIaaLb0EEEbNS_6TensorES4_S4_lNS_14AccumulateTypeIT0_Lb1EE4typeES8_NS0_13TensorArgTypeES9_S9_EUllE0_EEvNS0_6detail10TensorInfoIT_T1_EESF_NSC_IKS6_SE_EElS8_S8_SE_T6_)
        /*098c*/ 	.word	0x00000000


	//----- nvinfo : EIATTR_REGCOUNT
	.align		4
.L_435:
        /*0990*/ 	.byte	0x04, 0x2f
        /*0992*/ 	.short	(.L_437 - .L_436)
	.align		4
.L_436:
        /*0994*/ 	.word	index@(_ZN2at4cuda17kernelHistogram1DIiilLi1ELi2ELin1ELNS0_23CUDAHistogramMemoryTypeE0EZNS0_21CUDA_tensor_histogramIiiLb0EEEbNS_6TensorES4_S4_lNS_14AccumulateTypeIT0_Lb1EE4typeES8_NS0_13TensorArgTypeES9_S9_EUllE_EEvNS0_6detail10TensorInfoIT_T1_EESF_NSC_IKS6_SE_EElS8_S8_SE_T6_)
        /*0998*/ 	.word	0x00000025


	//----- nvinfo : EIATTR_FRAME_SIZE
	.align		4
.L_437:
        /*099c*/ 	.byte	0x04, 0x11
        /*099e*/ 	.short	(.L_439 - .L_438)
	.align		4
.L_438:
        /*09a0*/ 	.word	index@($__internal_19_$__cuda_sm20_div_s64)
        /*09a4*/ 	.word	0x00000000


	//----- nvinfo : EIATTR_FRAME_SIZE
	.align		4
.L_439:
        /*09a8*/ 	.byte	0x04, 0x11
        /*09aa*/ 	.short	(.L_441 - .L_440)
	.align		4
.L_440:
        /*09ac*/ 	.word	index@(_ZN2at4cuda17kernelHistogram1DIiilLi1ELi2ELin1ELNS0_23CUDAHistogramMemoryTypeE0EZNS0_21CUDA_tensor_histogramIiiLb0EEEbNS_6TensorES4_S4_lNS_14AccumulateTypeIT0_Lb1EE4typeES8_NS0_13TensorArgTypeES9_S9_EUllE_EEvNS0_6detail10TensorInfoIT_T1_EESF_NSC_IKS6_SE_EElS8_S8_SE_T6_)
        /*09b0*/ 	.word	0x00000000


	//----- nvinfo : EIATTR_REGCOUNT
	.align		4
.L_441:
        /*09b4*/ 	.byte	0x04, 0x2f
        /*09b6*/ 	.short	(.L_443 - .L_442)
	.align		4
.L_442:
        /*09b8*/ 	.word	index@(_ZN2at4cuda17kernelHistogram1DIiilLi1ELi2ELin1ELNS0_23CUDAHistogramMemoryTypeE1EZNS0_21CUDA_tensor_histogramIiiLb0EEEbNS_6TensorES4_S4_lNS_14AccumulateTypeIT0_Lb1EE4typeES8_NS0_13TensorArgTypeES9_S9_EUllE_EEvNS0_6detail10TensorInfoIT_T1_EESF_NSC_IKS6_SE_EElS8_S8_SE_T6_)
        /*09bc*/ 	.word	0x00000026


	//----- nvinfo : EIATTR_FRAME_SIZE
	.align		4
.L_443:
        /*09c0*/ 	.byte	0x04, 0x11
        /*09c2*/ 	.short	(.L_445 - .L_444)
	.align		4
.L_444:
        /*09c4*/ 	.word	index@($__internal_18_$__cuda_sm20_div_s64)
        /*09c8*/ 	.word	0x00000000


	//----- nvinfo : EIATTR_FRAME_SIZE
	.align		4
.L_445:
        /*09cc*/ 	.byte	0x04, 0x11
        /*09ce*/ 	.short	(.L_447 - .L_446)
	.align		4
.L_446:
        /*09d0*/ 	.word	index@(_ZN2at4cuda17kernelHistogram1DIiilLi1ELi2ELin1ELNS0_23CUDAHistogramMemoryTypeE1EZNS0_21CUDA_tensor_histogramIiiLb0EEEbNS_6TensorES4_S4_lNS_14AccumulateTypeIT0_Lb1EE4typeES8_NS0_13TensorArgTypeES9_S9_EUllE_EEvNS0_6detail10TensorInfoIT_T1_EESF_NSC_IKS6_SE_EElS8_S8_SE_T6_)
        /*09d4*/ 	.word	0x00000000


	//----- nvinfo : EIATTR_REGCOUNT
	.align		4
.L_447:
        /*09d8*/ 	.byte	0x04, 0x2f
        /*09da*/ 	.short	(.L_449 - .L_448)
	.align		4
.L_448:
        /*09dc*/ 	.word	index@(_ZN2at4cuda17kernelHistogram1DIiilLi1ELi2ELin1ELNS0_23CUDAHistogramMemoryTypeE0EZNS0_21CUDA_tensor_histogramIiiLb0EEEbNS_6TensorES4_S4_lNS_14AccumulateTypeIT0_Lb1EE4typeES8_NS0_13TensorArgTypeES9_S9_EUllE0_EEvNS0_6detail10TensorInfoIT_T1_EESF_NSC_IKS6_SE_EElS8_S8_SE_T6_)
        /*09e0*/ 	.word	0x0000002a


	//----- nvinfo : EIATTR_FRAME_SIZE
	.align		4
.L_449:
        /*09e4*/ 	.byte	0x04, 0x11
        /*09e6*/ 	.short	(.L_451 - .L_450)
	.align		4
.L_450:
        /*09e8*/ 	.word	index@($__internal_17_$__cuda_sm20_div_s64)
        /*09ec*/ 	.word	0x00000000


	//----- nvinfo : EIATTR_FRAME_SIZE
	.align		4
.L_451:
        /*09f0*/ 	.byte	0x04, 0x11
        /*09f2*/ 	.short	(.L_453 - .L_452)
	.align		4
.L_452:
        /*09f4*/ 	.word	index@(_ZN2at4cuda17kernelHistogram1DIiilLi1ELi2ELin1ELNS0_23CUDAHistogramMemoryTypeE0EZNS0_21CUDA_tensor_histogramIiiLb0EEEbNS_6TensorES4_S4_lNS_14AccumulateTypeIT0_Lb1EE4typeES8_NS0_13TensorArgTypeES9_S9_EUllE0_EEvNS0_6detail10TensorInfoIT_T1_EESF_NSC_IKS6_SE_EElS8_S8_SE_T6_)
        /*09f8*/ 	.word	0x00000000


	//----- nvinfo : EIATTR_REGCOUNT
	.align		4
.L_453:
        /*09fc*/ 	.byte	0x04, 0x2f
        /*09fe*/ 	.short	(.L_455 - .L_454)
	.align		4
.L_454:
        /*0a00*/ 	.word	index@(_ZN2at4cuda17kernelHistogram1DIiilLi1ELi2ELin1ELNS0_23CUDAHistogramMemoryTypeE1EZNS0_21CUDA_tensor_histogramIiiLb0EEEbNS_6TensorES4_S4_lNS_14AccumulateTypeIT0_Lb1EE4typeES8_NS0_13TensorArgTypeES9_S9_EUllE0_EEvNS0_6detail10TensorInfoIT_T1_EESF_NSC_IKS6_SE_EElS8_S8_SE_T6_)
        /*0a04*/ 	.word	0x00000026


	//----- nvinfo : EIATTR_FRAME_SIZE
	.align		4
.L_455:
        /*0a08*/ 	.byte	0x04, 0x11
        /*0a0a*/ 	.short	(.L_457 - .L_456)
	.align		4
.L_456:
        /*0a0c*/ 	.word	index@($__internal_16_$__cuda_sm20_div_s64)
        /*0a10*/ 	.word	0x00000000


	//----- nvinfo : EIATTR_FRAME_SIZE
	.align		4
.L_457:
        /*0a14*/ 	.byte	0x04, 0x11
        /*0a16*/ 	.short	(.L_459 - .L_458)
	.align		4
.L_458:
        /*0a18*/ 	.word	index@(_ZN2at4cuda17kernelHistogram1DIiilLi1ELi2ELin1ELNS0_23CUDAHistogramMemoryTypeE1EZNS0_21CUDA_tensor_histogramIiiLb0EEEbNS_6TensorES4_S4_lNS_14AccumulateTypeIT0_Lb1EE4typeES8_NS0_13TensorArgTypeES9_S9_EUllE0_EEvNS0_6detail10TensorInfoIT_T1_EESF_NSC_IKS6_SE_EElS8_S8_SE_T6_)
        /*0a1c*/ 	.word	0x00000000


	//----- nvinfo : EIATTR_REGCOUNT
	.align		4
.L_459:
        /*0a20*/ 	.byte	0x04, 0x2f
        /*0a22*/ 	.short	(.L_461 - .L_460)
	.align		4
.L_460:
        /*0a24*/ 	.word	index@(_ZN2at4cuda17kernelHistogram1DIsslLi1ELi2ELin1ELNS0_23CUDAHistogramMemoryTypeE0EZNS0_21CUDA_tensor_histogramIssLb0EEEbNS_6TensorES4_S4_lNS_14AccumulateTypeIT0_Lb1EE4typeES8_NS0_13TensorArgTypeES9_S9_EUllE_EEvNS0_6detail10TensorInfoIT_T1_EESF_NSC_IKS6_SE_EElS8_S8_SE_T6_)
        /*0a28*/ 	.word	0x00000024


	//----- nvinfo : EIATTR_FRAME_SIZE
	.align		4
.L_461:
        /*0a2c*/ 	.byte	0x04, 0x11
        /*0a2e*/ 	.short	(.L_463 - .L_462)
	.align		4
.L_462:
        /*0a30*/ 	.word	index@($__internal_15_$__cuda_sm20_div_s64)
        /*0a34*/ 	.word	0x00000000


	//----- nvinfo : EIATTR_FRAME_SIZE
	.align		4
.L_463:
        /*0a38*/ 	.byte	0x04, 0x11
        /*0a3a*/ 	.short	(.L_465 - .L_464)
	.align		4
.L_464:
        /*0a3c*/ 	.word	index@(_ZN2at4cuda17kernelHistogram1DIsslLi1ELi2ELin1ELNS0_23CUDAHistogramMemoryTypeE0EZNS0_21CUDA_tensor_histogramIssLb0EEEbNS_6TensorES4_S4_lNS_14AccumulateTypeIT0_Lb1EE4typeES8_NS0_13TensorArgTypeES9_S9_EUllE_EEvNS0_6detail10TensorInfoIT_T1_EESF_NSC_IKS6_SE_EElS8_S8_SE_T6_)
        /*0a40*/ 	.word	0x00000000


	//----- nvinfo : EIATTR_REGCOUNT
	.align		4
.L_465:
        /*0a44*/ 	.byte	0x04, 0x2f
        /*0a46*/ 	.short	(.L_467 - .L_466)
	.align		4
.L_466:
        /*0a48*/ 	.word	index@(_ZN2at4cuda17kernelHistogram1DIsslLi1ELi2ELin1ELNS0_23CUDAHistogramMemoryTypeE1EZNS0_21CUDA_tensor_histogramIssLb0EEEbNS_6TensorES4_S4_lNS_14AccumulateTypeIT0_Lb1EE4typeES8_NS0_13TensorArgTypeES9_S9_EUllE_EEvNS0_6detail10TensorInfoIT_T1_EESF_NSC_IKS6_SE_EElS8_S8_SE_T6_)
        /*0a4c*/ 	.word	0x00000024


	//----- nvinfo : EIATTR_FRAME_SIZE
	.align		4
.L_467:
        /*0a50*/ 	.byte	0x04, 0x11
        /*0a52*/ 	.short	(.L_469 - .L_468)
	.align		4
.L_468:
        /*0a54*/ 	.word	index@($__internal_14_$__cuda_sm20_div_s64)
        /*0a58*/ 	.word	0x00000000


	//----- nvinfo : EIATTR_FRAME_SIZE
	.align		4
.L_469:
        /*0a5c*/ 	.byte	0x04, 0x11
        /*0a5e*/ 	.short	(.L_471 - .L_470)
	.align		4
.L_470:
        /*0a60*/ 	.word	index@(_ZN2at4cuda17kernelHistogram1DIsslLi1ELi2ELin1ELNS0_23CUDAHistogramMemoryTypeE1EZNS0_21CUDA_tensor_histogramIssLb0EEEbNS_6TensorES4_S4_lNS_14AccumulateTypeIT0_Lb1EE4typeES8_NS0_13TensorArgTypeES9_S9_EUllE_EEvNS0_6detail10TensorInfoIT_T1_EESF_NSC_IKS6_SE_EElS8_S8_SE_T6_)
        /*0a64*/ 	.word	0x00000000


	//----- nvinfo : EIATTR_REGCOUNT
	.align		4
.L_471:
        /*0a68*/ 	.byte	0x04, 0x2f
        /*0a6a*/ 	.short	(.L_473 - .L_472)
	.align		4
.L_472:
        /*0a6c*/ 	.word	index@(_ZN2at4cuda17kernelHistogram1DIsslLi1ELi2ELin1ELNS0_23CUDAHistogramMemoryTypeE0EZNS0_21CUDA_tensor_histogramIssLb0EEEbNS_6TensorES4_S4_lNS_14AccumulateTypeIT0_Lb1EE4typeES8_NS0_13TensorArgTypeES9_S9_EUllE0_EEvNS0_6detail10TensorInfoIT_T1_EESF_NSC_IKS6_SE_EElS8_S8_SE_T6_)
        /*0a70*/ 	.word	0x00000028


	//----- nvinfo : EIATTR_FRAME_SIZE
	.align		4
.L_473:
        /*0a74*/ 	.byte	0x04, 0x11
        /*0a76*/ 	.short	(.L_475 - .L_474)
	.align		4
.L_474:
        /*0a78*/ 	.word	index@($__internal_13_$__cuda_sm20_div_s64)
        /*0a7c*/ 	.word	0x00000000


	//----- nvinfo : EIATTR_FRAME_SIZE
	.align		4
.L_475:
        /*0a80*/ 	.byte	0x04, 0x11
        /*0a82*/ 	.short	(.L_477 - .L_476)
	.align		4
.L_476:
        /*0a84*/ 	.word	index@(_ZN2at4cuda17kernelHistogram1DIsslLi1ELi2ELin1ELNS0_23CUDAHistogramMemoryTypeE0EZNS0_21CUDA_tensor_histogramIssLb0EEEbNS_6TensorES4_S4_lNS_14AccumulateTypeIT0_Lb1EE4typeES8_NS0_13TensorArgTypeES9_S9_EUllE0_EEvNS0_6detail10TensorInfoIT_T1_EESF_NSC_IKS6_SE_EElS8_S8_SE_T6_)
        /*0a88*/ 	.word	0x00000000


	//----- nvinfo : EIATTR_REGCOUNT
	.align		4
.L_477:
        /*0a8c*/ 	.byte	0x04, 0x2f
        /*0a8e*/ 	.short	(.L_479 - .L_478)
	.align		4
.L_478:
        /*0a90*/ 	.word	index@(_ZN2at4cuda17kernelHistogram1DIsslLi1ELi2ELin1ELNS0_23CUDAHistogramMemoryTypeE1EZNS0_21CUDA_tensor_histogramIssLb0EEEbNS_6TensorES4_S4_lNS_14AccumulateTypeIT0_Lb1EE4typeES8_NS0_13TensorArgTypeES9_S9_EUllE0_EEvNS0_6detail10TensorInfoIT_T1_EESF_NSC_IKS6_SE_EElS8_S8_SE_T6_)
        /*0a94*/ 	.word	0x00000024


	//----- nvinfo : EIATTR_FRAME_SIZE
	.align		4
.L_479:
        /*0a98*/ 	.byte	0x04, 0x11
        /*0a9a*/ 	.short	(.L_481 - .L_480)
	.align		4
.L_480:
        /*0a9c*/ 	.word	index@($__internal_12_$__cuda_sm20_div_s64)
        /*0aa0*/ 	.word	0x00000000


	//----- nvinfo : EIATTR_FRAME_SIZE
	.align		4
.L_481:
        /*0aa4*/ 	.byte	0x04, 0x11
        /*0aa6*/ 	.short	(.L_483 - .L_482)
	.align		4
.L_482:
        /*0aa8*/ 	.word	index@(_ZN2at4cuda17kernelHistogram1DIsslLi1ELi2ELin1ELNS0_23CUDAHistogramMemoryTypeE1EZNS0_21CUDA_tensor_histogramIssLb0EEEbNS_6TensorES4_S4_lNS_14AccumulateTypeIT0_Lb1EE4typeES8_NS0_13TensorArgTypeES9_S9_EUllE0_EEvNS0_6detail10TensorInfoIT_T1_EESF_NSC_IKS6_SE_EElS8_S8_SE_T6_)
        /*0aac*/ 	.word	0x00000000


	//----- nvinfo : EIATTR_REGCOUNT
	.align		4
.L_483:
        /*0ab0*/ 	.byte	0x04, 0x2f
        /*0ab2*/ 	.short	(.L_485 - .L_484)
	.align		4
.L_484:
        /*0ab4*/ 	.word	index@(_ZN2at4cuda17kernelHistogram1DIddlLi1ELi2ELin1ELNS0_23CUDAHistogramMemoryTypeE0EZNS0_21CUDA_tensor_histogramIddLb0EEEbNS_6TensorES4_S4_lNS_14AccumulateTypeIT0_Lb1EE4typeES8_NS0_13TensorArgTypeES9_S9_EUllE_EEvNS0_6detail10TensorInfoIT_T1_EESF_NSC_IKS6_SE_EElS8_S8_SE_T6_)
        /*0ab8*/ 	.word	0x00000027


	//----- nvinfo : EIATTR_FRAME_SIZE
	.align		4
.L_485:
        /*0abc*/ 	.byte	0x04, 0x11
        /*0abe*/ 	.short	(.L_487 - .L_486)
	.align		4
.L_486:
        /*0ac0*/ 	.word	index@($__internal_11_$__cuda_sm20_div_s64)
        /*0ac4*/ 	.word	0x00000000


	//----- nvinfo : EIATTR_FRAME_SIZE
	.align		4
.L_487:
        /*0ac8*/ 	.byte	0x04, 0x11
        /*0aca*/ 	.short	(.L_489 - .L_488)
	.align		4
.L_488:
        /*0acc*/ 	.word	index@($__internal_10_$__cuda_sm20_div_rn_f64_full)
        /*0ad0*/ 	.word	0x00000000


	//----- nvinfo : EIATTR_FRAME_SIZE
	.align		4
.L_489:
        /*0ad4*/ 	.byte	0x04, 0x11
        /*0ad6*/ 	.short	(.L_491 - .L_490)
	.align		4
.L_490:
        /*0ad8*/ 	.word	index@(_ZN2at4cuda17kernelHistogram1DIddlLi1ELi2ELin1ELNS0_23CUDAHistogramMemoryTypeE0EZNS0_21CUDA_tensor_histogramIddLb0EEEbNS_6TensorES4_S4_lNS_14AccumulateTypeIT0_Lb1EE4typeES8_NS0_13TensorArgTypeES9_S9_EUllE_EEvNS0_6detail10TensorInfoIT_T1_EESF_NSC_IKS6_SE_EElS8_S8_SE_T6_)
        /*0adc*/ 	.word	0x00000000


	//----- nvinfo : EIATTR_REGCOUNT
	.align		4
.L_491:
        /*0ae0*/ 	.byte	0x04, 0x2f
        /*0ae2*/ 	.short	(.L_493 - .L_492)
	.align		4
.L_492:
        /*0ae4*/ 	.word	index@(_ZN2at4cuda17kernelHistogram1DIddlLi1ELi2ELin1ELNS0_23CUDAHistogramMemoryTypeE1EZNS0_21CUDA_tensor_histogramIddLb0EEEbNS_6TensorES4_S4_lNS_14AccumulateTypeIT0_Lb1EE4typeES8_NS0_13TensorArgTypeES9_S9_EUllE_EEvNS0_6detail10TensorInfoIT_T1_EESF_NSC_IKS6_SE_EElS8_S8_SE_T6_)
        /*0ae8*/ 	.word	0x00000028


	//----- nvinfo : EIATTR_FRAME_SIZE
	.align		4
.L_493:
        /*0aec*/ 	.byte	0x04, 0x11
        /*0aee*/ 	.short	(.L_495 - .L_494)
	.align		4
.L_494:
        /*0af0*/ 	.word	index@($__internal_9_$__cuda_sm20_div_s64)
        /*0af4*/ 	.word	0x00000000


	//----- nvinfo : EIATTR_FRAME_SIZE
	.align		4
.L_495:
        /*0af8*/ 	.byte	0x04, 0x11
        /*0afa*/ 	.short	(.L_497 - .L_496)
	.align		4
.L_496:
        /*0afc*/ 	.word	index@($__internal_8_$__cuda_sm20_div_rn_f64_full)
        /*0b00*/ 	.word	0x00000000


	//----- nvinfo : EIATTR_FRAME_SIZE
	.align		4
.L_497:
        /*0b04*/ 	.byte	0x04, 0x11
        /*0b06*/ 	.short	(.L_499 - .L_498)
	.align		4
.L_498:
        /*0b08*/ 	.word	index@(_ZN2at4cuda17kernelHistogram1DIddlLi1ELi2ELin1ELNS0_23CUDAHistogramMemoryTypeE1EZNS0_21CUDA_tensor_histogramIddLb0EEEbNS_6TensorES4_S4_lNS_14AccumulateTypeIT0_Lb1EE4typeES8_NS0_13TensorArgTypeES9_S9_EUllE_EEvNS0_6detail10TensorInfoIT_T1_EESF_NSC_IKS6_SE_EElS8_S8_SE_T6_)
        /*0b0c*/ 	.word	0x00000000


	//----- nvinfo : EIATTR_REGCOUNT
	.align		4
.L_499:
        /*0b10*/ 	.byte	0x04, 0x2f
        /*0b12*/ 	.short	(.L_501 - .L_500)
	.align		4
.L_500:
        /*0b14*/ 	.word	index@(_ZN2at4cuda17kernelHistogram1DIddlLi1ELi2ELin1ELNS0_23CUDAHistogramMemoryTypeE0EZNS0_21CUDA_tensor_histogramIddLb0EEEbNS_6TensorES4_S4_lNS_14AccumulateTypeIT0_Lb1EE4typeES8_NS0_13TensorArgTypeES9_S9_EUllE0_EEvNS0_6detail10TensorInfoIT_T1_EESF_NSC_IKS6_SE_EElS8_S8_SE_T6_)
        /*0b18*/ 	.word	0x00000027


	//----- nvinfo : EIATTR_FRAME_SIZE
	.align		4
.L_501:
        /*0b1c*/ 	.byte	0x04, 0x11
        /*0b1e*/ 	.short	(.L_503 - .L_502)
	.align		4
.L_502:
        /*0b20*/ 	.word	index@($__internal_7_$__cuda_sm20_div_s64)
        /*0b24*/ 	.word	0x00000000


	//----- nvinfo : EIATTR_FRAME_SIZE
	.align		4
.L_503:
        /*0b28*/ 	.byte	0x04, 0x11
        /*0b2a*/ 	.short	(.L_505 - .L_504)
	.align		4
.L_504:
        /*0b2c*/ 	.word	index@($__internal_6_$__cuda_sm20_div_rn_f64_full)
        /*0b30*/ 	.word	0x00000000


	//----- nvinfo : EIATTR_FRAME_SIZE
	.align		4
.L_505:
        /*0b34*/ 	.byte	0x04, 0x11
        /*0b36*/ 	.short	(.L_507 - .L_506)
	.align		4
.L_506:
        /*0b38*/ 	.word	index@(_ZN2at4cuda17kernelHistogram1DIddlLi1ELi2ELin1ELNS0_23CUDAHistogramMemoryTypeE0EZNS0_21CUDA_tensor_histogramIddLb0EEEbNS_6TensorES4_S4_lNS_14AccumulateTypeIT0_Lb1EE4typeES8_NS0_13TensorArgTypeES9_S9_EUllE0_EEvNS0_6detail10TensorInfoIT_T1_EESF_NSC_IKS6_SE_EElS8_S8_SE_T6_)
        /*0b3c*/ 	.word	0x00000000


	//----- nvinfo : EIATTR_REGCOUNT
	.align		4
.L_507:
        /*0b40*/ 	.byte	0x04, 0x2f
        /*0b42*/ 	.short	(.L_509 - .L_508)
	.align		4
.L_508:
        /*0b44*/ 	.word	index@(_ZN2at4cuda17kernelHistogram1DIddlLi1ELi2ELin1ELNS0_23CUDAHistogramMemoryTypeE1EZNS0_21CUDA_tensor_histogramIddLb0EEEbNS_6TensorES4_S4_lNS_14AccumulateTypeIT0_Lb1EE4typeES8_NS0_13TensorArgTypeES9_S9_EUllE0_EEvNS0_6detail10TensorInfoIT_T1_EESF_NSC_IKS6_SE_EElS8_S8_SE_T6_)
        /*0b48*/ 	.word	0x00000028


	//----- nvinfo : EIATTR_FRAME_SIZE
	.align		4
.L_509:
        /*0b4c*/ 	.byte	0x04, 0x11
        /*0b4e*/ 	.short	(.L_511 - .L_510)
	.align		4
.L_510:
        /*0b50*/ 	.word	index@($__internal_5_$__cuda_sm20_div_s64)
        /*0b54*/ 	.word	0x00000000


	//----- nvinfo : EIATTR_FRAME_SIZE
	.align		4
.L_511:
        /*0b58*/ 	.byte	0x04, 0x11
        /*0b5a*/ 	.short	(.L_513 - .L_512)
	.align		4
.L_512:
        /*0b5c*/ 	.word	index@($__internal_4_$__cuda_sm20_div_rn_f64_full)
        /*0b60*/ 	.word	0x00000000


	//----- nvinfo : EIATTR_FRAME_SIZE
	.align		4
.L_513:
        /*0b64*/ 	.byte	0x04, 0x11
        /*0b66*/ 	.short	(.L_515 - .L_514)
	.align		4
.L_514:
        /*0b68*/ 	.word	index@(_ZN2at4cuda17kernelHistogram1DIddlLi1ELi2ELin1ELNS0_23CUDAHistogramMemoryTypeE1EZNS0_21CUDA_tensor_histogramIddLb0EEEbNS_6TensorES4_S4_lNS_14AccumulateTypeIT0_Lb1EE4typeES8_NS0_13TensorArgTypeES9_S9_EUllE0_EEvNS0_6detail10TensorInfoIT_T1_EESF_NSC_IKS6_SE_EElS8_S8_SE_T6_)
        /*0b6c*/ 	.word	0x00000000


	//----- nvinfo : EIATTR_REGCOUNT
	.align		4
.L_515:
        /*0b70*/ 	.byte	0x04, 0x2f
        /*0b72*/ 	.short	(.L_517 - .L_516)
	.align		4
.L_516:
        /*0b74*/ 	.word	index@(_ZN2at4cuda17kernelHistogram1DIfflLi1ELi2ELin1ELNS0_23CUDAHistogramMemoryTypeE0EZNS0_21CUDA_tensor_histogramIffLb0EEEbNS_6TensorES4_S4_lNS_14AccumulateTypeIT0_Lb1EE4typeES8_NS0_13TensorArgTypeES9_S9_EUllE_EEvNS0_6detail10TensorInfoIT_T1_EESF_NSC_IKS6_SE_EElS8_S8_SE_T6_)
        /*0b78*/ 	.word	0x00000028


	//----- nvinfo : EIATTR_FRAME_SIZE
	.align		4
.L_517:
        /*0b7c*/ 	.byte	0x04, 0x11
        /*0b7e*/ 	.short	(.L_519 - .L_518)
	.align		4
.L_518:
        /*0b80*/ 	.word	index@($__internal_3_$__cuda_sm20_div_s64)
        /*0b84*/ 	.word	0x00000000


	//----- nvinfo : EIATTR_FRAME_SIZE
	.align		4
.L_519:
        /*0b88*/ 	.byte	0x04, 0x11
        /*0b8a*/ 	.short	(.L_521 - .L_520)
	.align		4
.L_520:
        /*0b8c*/ 	.word	index@(_ZN2at4cuda17kernelHistogram1DIfflLi1ELi2ELin1ELNS0_23CUDAHistogramMemoryTypeE0EZNS0_21CUDA_tensor_histogramIffLb0EEEbNS_6TensorES4_S4_lNS_14AccumulateTypeIT0_Lb1EE4typeES8_NS0_13TensorArgTypeES9_S9_EUllE_EEvNS0_6detail10TensorInfoIT_T1_EESF_NSC_IKS6_SE_EElS8_S8_SE_T6_)
        /*0b90*/ 	.word	0x00000000


	//----- nvinfo : EIATTR_REGCOUNT
	.align		4
.L_521:
        /*0b94*/ 	.byte	0x04, 0x2f
        /*0b96*/ 	.short	(.L_523 - .L_522)
	.align		4
.L_522:
        /*0b98*/ 	.word	index@(_ZN2at4cuda17kernelHistogram1DIfflLi1ELi2ELin1ELNS0_23CUDAHistogramMemoryTypeE1EZNS0_21CUDA_tensor_histogramIffLb0EEEbNS_6TensorES4_S4_lNS_14AccumulateTypeIT0_Lb1EE4typeES8_NS0_13TensorArgTypeES9_S9_EUllE_EEvNS0_6detail10TensorInfoIT_T1_EESF_NSC_IKS6_SE_EElS8_S8_SE_T6_)
        /*0b9c*/ 	.word	0x00000026


	//----- nvinfo : EIATTR_FRAME_SIZE
	.align		4
.L_523:
        /*0ba0*/ 	.byte	0x04, 0x11
        /*0ba2*/ 	.short	(.L_525 - .L_524)
	.align		4
.L_524:
        /*0ba4*/ 	.word	index@($__internal_2_$__cuda_sm20_div_s64)
        /*0ba8*/ 	.word	0x00000000


	//----- nvinfo : EIATTR_FRAME_SIZE
	.align		4
.L_525:
        /*0bac*/ 	.byte	0x04, 0x11
        /*0bae*/ 	.short	(.L_527 - .L_526)
	.align		4
.L_526:
        /*0bb0*/ 	.word	index@(_ZN2at4cuda17kernelHistogram1DIfflLi1ELi2ELin1ELNS0_23CUDAHistogramMemoryTypeE1EZNS0_21CUDA_tensor_histogramIffLb0EEEbNS_6TensorES4_S4_lNS_14AccumulateTypeIT0_Lb1EE4typeES8_NS0_13TensorArgTypeES9_S9_EUllE_EEvNS0_6detail10TensorInfoIT_T1_EESF_NSC_IKS6_SE_EElS8_S8_SE_T6_)
        /*0bb4*/ 	.word	0x00000000


	//----- nvinfo : EIATTR_REGCOUNT
	.align		4
.L_527:
        /*0bb8*/ 	.byte	0x04, 0x2f
        /*0bba*/ 	.short	(.L_529 - .L_528)
	.align		4
.L_528:
        /*0bbc*/ 	.word	index@(_ZN2at4cuda17kernelHistogram1DIfflLi1ELi2ELin1ELNS0_23CUDAHistogramMemoryTypeE0EZNS0_21CUDA_tensor_histogramIffLb0EEEbNS_6TensorES4_S4_lNS_14AccumulateTypeIT0_Lb1EE4typeES8_NS0_13TensorArgTypeES9_S9_EUllE0_EEvNS0_6detail10TensorInfoIT_T1_EESF_NSC_IKS6_SE_EElS8_S8_SE_T6_)
        /*0bc0*/ 	.word	0x00000028


	//----- nvinfo : EIATTR_FRAME_SIZE
	.align		4
.L_529:
        /*0bc4*/ 	.byte	0x04, 0x11
        /*0bc6*/ 	.short	(.L_531 - .L_530)
	.align		4
.L_530:
        /*0bc8*/ 	.word	index@($__internal_1_$__cuda_sm20_div_s64)
        /*0bcc*/ 	.word	0x00000000


	//----- nvinfo : EIATTR_FRAME_SIZE
	.align		4
.L_531:
        /*0bd0*/ 	.byte	0x04, 0x11
        /*0bd2*/ 	.short	(.L_533 - .L_532)
	.align		4
.L_532:
        /*0bd4*/ 	.word	index@(_ZN2at4cuda17kernelHistogram1DIfflLi1ELi2ELin1ELNS0_23CUDAHistogramMemoryTypeE0EZNS0_21CUDA_tensor_histogramIffLb0EEEbNS_6TensorES4_S4_lNS_14AccumulateTypeIT0_Lb1EE4typeES8_NS0_13TensorArgTypeES9_S9_EUllE0_EEvNS0_6detail10TensorInfoIT_T1_EESF_NSC_IKS6_SE_EElS8_S8_SE_T6_)
        /*0bd8*/ 	.word	0x00000000


	//----- nvinfo : EIATTR_REGCOUNT
	.align		4
.L_533:
        /*0bdc*/ 	.byte	0x04, 0x2f
        /*0bde*/ 	.short	(.L_535 - .L_534)
	.align		4
.L_534:
        /*0be0*/ 	.word	index@(_ZN2at4cuda17kernelHistogram1DIfflLi1ELi2ELin1ELNS0_23CUDAHistogramMemoryTypeE1EZNS0_21CUDA_tensor_histogramIffLb0EEEbNS_6TensorES4_S4_lNS_14AccumulateTypeIT0_Lb1EE4typeES8_NS0_13TensorArgTypeES9_S9_EUllE0_EEvNS0_6detail10TensorInfoIT_T1_EESF_NSC_IKS6_SE_EElS8_S8_SE_T6_)
        /*0be4*/ 	.word	0x00000026


	//----- nvinfo : EIATTR_FRAME_SIZE
	.align		4
.L_535:
        /*0be8*/ 	.byte	0x04, 0x11
        /*0bea*/ 	.short	(.L_537 - .L_536)
	.align		4
.L_536:
        /*0bec*/ 	.word	index@($__internal_0_$__cuda_sm20_div_s64)
        /*0bf0*/ 	.word	0x00000000


	//----- nvinfo : EIATTR_FRAME_SIZE
	.align		4
.L_537:
        /*0bf4*/ 	.byte	0x04, 0x11
        /*0bf6*/ 	.short	(.L_539 - .L_538)
	.align		4
.L_538:
        /*0bf8*/ 	.word	index@(_ZN2at4cuda17kernelHistogram1DIfflLi1ELi2ELin1ELNS0_23CUDAHistogramMemoryTypeE1EZNS0_21CUDA_tensor_histogramIffLb0EEEbNS_6TensorES4_S4_lNS_14AccumulateTypeIT0_Lb1EE4typeES8_NS0_13TensorArgTypeES9_S9_EUllE0_EEvNS0_6detail10TensorInfoIT_T1_EESF_NSC_IKS6_SE_EElS8_S8_SE_T6_)
        /*0bfc*/ 	.word	0x00000000


	//----- nvinfo : EIATTR_MIN_STACK_SIZE
	.align		4
.L_539:
        /*0c00*/ 	.byte	0x04, 0x12
        /*0c02*/ 	.short	(.L_541 - .L_540)
	.align		4
.L_540:
        /*0c04*/ 	.word	index@(_ZN2at4cuda17kernelHistogram1DIfflLi1ELi2ELin1ELNS0_23CUDAHistogramMemoryTypeE1EZNS0_21CUDA_tensor_histogramIffLb0EEEbNS_6TensorES4_S4_lNS_14AccumulateTypeIT0_Lb1EE4typeES8_NS0_13TensorArgTypeES9_S9_EUllE0_EEvNS0_6detail10TensorInfoIT_T1_EESF_NSC_IKS6_SE_EElS8_S8_SE_T6_)
        /*0c08*/ 	.word	0x00000000


	//----- nvinfo : EIATTR_MIN_STACK_SIZE
	.align		4
.L_541:
        /*0c0c*/ 	.byte	0x04, 0x12
        /*0c0e*/ 	.short	(.L_543 - .L_542)
	.align		4
.L_542:
        /*0c10*/ 	.word	index@(_ZN2at4cuda17kernelHistogram1DIfflLi1ELi2ELin1ELNS0_23CUDAHistogramMemoryTypeE0EZNS0_21CUDA_tensor_histogramIffLb0EEEbNS_6TensorES4_S4_lNS_14AccumulateTypeIT0_Lb1EE4typeES8_NS0_13TensorArgTypeES9_S9_EUllE0_EEvNS0_6detail10TensorInfoIT_T1_EESF_NSC_IKS6_SE_EElS8_S8_SE_T6_)
        /*0c14*/ 	.word	0x00000000


	//----- nvinfo : EIATTR_MIN_STACK_SIZE
	.align		4
.L_543:
        /*0c18*/ 	.byte	0x04, 0x12
        /*0c1a*/ 	.short	(.L_545 - .L_544)
	.align		4
.L_544:
        /*0c1c*/ 	.word	index@(_ZN2at4cuda17kernelHistogram1DIfflLi1ELi2ELin1ELNS0_23CUDAHistogramMemoryTypeE1EZNS0_21CUDA_tensor_histogramIffLb0EEEbNS_6TensorES4_S4_lNS_14AccumulateTypeIT0_Lb1EE4typeES8_NS0_13TensorArgTypeES9_S9_EUllE_EEvNS0_6detail10TensorInfoIT_T1_EESF_NSC_IKS6_SE_EElS8_S8_SE_T6_)
        /*0c20*/ 	.word	0x00000000


	//----- nvinfo : EIATTR_MIN_STACK_SIZE
	.align		4
.L_545:
        /*0c24*/ 	.byte	0x04, 0x12
        /*0c26*/ 	.short	(.L_547 - .L_546)
	.align		4
.L_546:
        /*0c28*/ 	.word	index@(_ZN2at4cuda17kernelHistogram1DIfflLi1ELi2ELin1ELNS0_23CUDAHistogramMemoryTypeE0EZNS0_21CUDA_tensor_histogramIffLb0EEEbNS_6TensorES4_S4_lNS_14AccumulateTypeIT0_Lb1EE4typeES8_NS0_13TensorArgTypeES9_S9_EUllE_EEvNS0_6detail10TensorInfoIT_T1_EESF_NSC_IKS6_SE_EElS8_S8_SE_T6_)
        /*0c2c*/ 	.word	0x00000000


	//----- nvinfo : EIATTR_MIN_STACK_SIZE
	.align		4
.L_547:
        /*0c30*/ 	.byte	0x04, 0x12
        /*0c32*/ 	.short	(.L_549 - .L_548)
	.align		4
.L_548:
        /*0c34*/ 	.word	index@(_ZN2at4cuda17kernelHistogram1DIddlLi1ELi2ELin1ELNS0_23CUDAHistogramMemoryTypeE1EZNS0_21CUDA_tensor_histogramIddLb0EEEbNS_6TensorES4_S4_lNS_14AccumulateTypeIT0_Lb1EE4typeES8_NS0_13TensorArgTypeES9_S9_EUllE0_EEvNS0_6detail10TensorInfoIT_T1_EESF_NSC_IKS6_SE_EElS8_S8_SE_T6_)
        /*0c38*/ 	.word	0x00000000


	//----- nvinfo : EIATTR_MIN_STACK_SIZE
	.align		4
.L_549:
        /*0c3c*/ 	.byte	0x04, 0x12
        /*0c3e*/ 	.short	(.L_551 - .L_550)
	.align		4
.L_550:
        /*0c40*/ 	.word	index@(_ZN2at4cuda17kernelHistogram1DIddlLi1ELi2ELin1ELNS0_23CUDAHistogramMemoryTypeE0EZNS0_21CUDA_tensor_histogramIddLb0EEEbNS_6TensorES4_S4_lNS_14AccumulateTypeIT0_Lb1EE4typeES8_NS0_13TensorArgTypeES9_S9_EUllE0_EEvNS0_6detail10TensorInfoIT_T1_EESF_NSC_IKS6_SE_EElS8_S8_SE_T6_)
        /*0c44*/ 	.word	0x00000000


	//----- nvinfo : EIATTR_MIN_STACK_SIZE
	.align		4
.L_551:
        /*0c48*/ 	.byte	0x04, 0x12
        /*0c4a*/ 	.short	(.L_553 - .L_552)
	.align		4
.L_552:
        /*0c4c*/ 	.word	index@(_ZN2at4cuda17kernelHistogram1DIddlLi1ELi2ELin1ELNS0_23CUDAHistogramMemoryTypeE1EZNS0_21CUDA_tensor_histogramIddLb0EEEbNS_6TensorES4_S4_lNS_14AccumulateTypeIT0_Lb1EE4typeES8_NS0_13TensorArgTypeES9_S9_EUllE_EEvNS0_6detail10TensorInfoIT_T1_EESF_NSC_IKS6_SE_EElS8_S8_SE_T6_)
        /*0c50*/ 	.word	0x00000000


	//----- nvinfo : EIATTR_MIN_STACK_SIZE
	.align		4
.L_553:
        /*0c54*/ 	.byte	0x04, 0x12
        /*0c56*/ 	.short	(.L_555 - .L_554)
	.align		4
.L_554:
        /*0c58*/ 	.word	index@(_ZN2at4cuda17kernelHistogram1DIddlLi1ELi2ELin1ELNS0_23CUDAHistogramMemoryTypeE0EZNS0_21CUDA_tensor_histogramIddLb0EEEbNS_6TensorES4_S4_lNS_14AccumulateTypeIT0_Lb1EE4typeES8_NS0_13TensorArgTypeES9_S9_EUllE_EEvNS0_6detail10TensorInfoIT_T1_EESF_NSC_IKS6_SE_EElS8_S8_SE_T6_)
        /*0c5c*/ 	.word	0x00000000


	//----- nvinfo : EIATTR_MIN_STACK_SIZE
	.align		4
.L_555:
        /*0c60*/ 	.byte	0x04, 0x12
        /*0c62*/ 	.short	(.L_557 - .L_556)
	.align		4
.L_556:
        /*0c64*/ 	.word	index@(_ZN2at4cuda17kernelHistogram1DIsslLi1ELi2ELin1ELNS0_23CUDAHistogramMemoryTypeE1EZNS0_21CUDA_tensor_histogramIssLb0EEEbNS_6TensorES4_S4_lNS_14AccumulateTypeIT0_Lb1EE4typeES8_NS0_13TensorArgTypeES9_S9_EUllE0_EEvNS0_6detail10TensorInfoIT_T1_EESF_NSC_IKS6_SE_EElS8_S8_SE_T6_)
        /*0c68*/ 	.word	0x00000000


	//----- nvinfo : EIATTR_MIN_STACK_SIZE
	.align		4
.L_557:
        /*0c6c*/ 	.byte	0x04, 0x12
        /*0c6e*/ 	.short	(.L_559 - .L_558)
	.align		4
.L_558:
        /*0c70*/ 	.word	index@(_ZN2at4cuda17kernelHistogram1DIsslLi1ELi2ELin1ELNS0_23CUDAHistogramMemoryTypeE0EZNS0_21CUDA_tensor_histogramIssLb0EEEbNS_6TensorES4_S4_lNS_14AccumulateTypeIT0_Lb1EE4typeES8_NS0_13TensorArgTypeES9_S9_EUllE0_EEvNS0_6detail10TensorInfoIT_T1_EESF_NSC_IKS6_SE_EElS8_S8_SE_T6_)
        /*0c74*/ 	.word	0x00000000


	//----- nvinfo : EIATTR_MIN_STACK_SIZE
	.align		4
.L_559:
        /*0c78*/ 	.byte	0x04, 0x12
        /*0c7a*/ 	.short	(.L_561 - .L_560)
	.align		4
.L_560:
        /*0c7c*/ 	.word	index@(_ZN2at4cuda17kernelHistogram1DIsslLi1ELi2ELin1ELNS0_23CUDAHistogramMemoryTypeE1EZNS0_21CUDA_tensor_histogramIssLb0EEEbNS_6TensorES4_S4_lNS_14AccumulateTypeIT0_Lb1EE4typeES8_NS0_13TensorArgTypeES9_S9_EUllE_EEvNS0_6detail10TensorInfoIT_T1_EESF_NSC_IKS6_SE_EElS8_S8_SE_T6_)
        /*0c80*/ 	.word	0x00000000


	//----- nvinfo : EIATTR_MIN_STACK_SIZE
	.align		4
.L_561:
        /*0c84*/ 	.byte	0x04, 0x12
        /*0c86*/ 	.short	(.L_563 - .L_562)
	.align		4
.L_562:
        /*0c88*/ 	.word	index@(_ZN2at4cuda17kernelHistogram1DIsslLi1ELi2ELin1ELNS0_23CUDAHistogramMemoryTypeE0EZNS0_21CUDA_tensor_histogramIssLb0EEEbNS_6TensorES4_S4_lNS_14AccumulateTypeIT0_Lb1EE4typeES8_NS0_13TensorArgTypeES9_S9_EUllE_EEvNS0_6detail10TensorInfoIT_T1_EESF_NSC_IKS6_SE_EElS8_S8_SE_T6_)
        /*0c8c*/ 	.word	0x00000000


	//----- nvinfo : EIATTR_MIN_STACK_SIZE
	.align		4
.L_563:
        /*0c90*/ 	.byte	0x04, 0x12
        /*0c92*/ 	.short	(.L_565 - .L_564)
	.align		4
.L_564:
        /*0c94*/ 	.word	index@(_ZN2at4cuda17kernelHistogram1DIiilLi1ELi2ELin1ELNS0_23CUDAHistogramMemoryTypeE1EZNS0_21CUDA_tensor_histogramIiiLb0EEEbNS_6TensorES4_S4_lNS_14AccumulateTypeIT0_Lb1EE4typeES8_NS0_13TensorArgTypeES9_S9_EUllE0_EEvNS0_6detail10TensorInfoIT_T1_EESF_NSC_IKS6_SE_EElS8_S8_SE_T6_)
        /*0c98*/ 	.word	0x00000000


	//----- nvinfo : EIATTR_MIN_STACK_SIZE
	.align		4
.L_565:
        /*0c9c*/ 	.byte	0x04, 0x12
        /*0c9e*/ 	.short	(.L_567 - .L_566)
	.align		4
.L_566:
        /*0ca0*/ 	.word	index@(_ZN2at4cuda17kernelHistogram1DIiilLi1ELi2ELin1ELNS0_23CUDAHistogramMemoryTypeE0EZNS0_21CUDA_tensor_histogramIiiLb0EEEbNS_6TensorES4_S4_lNS_14AccumulateTypeIT0_Lb1EE4typeES8_NS0_13TensorArgTypeES9_S9_EUllE0_EEvNS0_6detail10TensorInfoIT_T1_EESF_NSC_IKS6_SE_EElS8_S8_SE_T6_)
        /*0ca4*/ 	.word	0x00000000


	//----- nvinfo : EIATTR_MIN_STACK_SIZE
	.align		4
.L_567:
        /*0ca8*/ 	.byte	0x04, 0x12
        /*0caa*/ 	.short	(.L_569 - .L_568)
	.align		4
.L_568:
        /*0cac*/ 	.word	index@(_ZN2at4cuda17kernelHistogram1DIiilLi1ELi2ELin1ELNS0_23CUDAHistogramMemoryTypeE1EZNS0_21CUDA_tensor_histogramIiiLb0EEEbNS_6TensorES4_S4_lNS_14AccumulateTypeIT0_Lb1EE4typeES8_NS0_13TensorArgTypeES9_S9_EUllE_EEvNS0_6detail10TensorInfoIT_T1_EESF_NSC_IKS6_SE_EElS8_S8_SE_T6_)
        /*0cb0*/ 	.word	0x00000000


	//----- nvinfo : EIATTR_MIN_STACK_SIZE
	.align		4
.L_569:
        /*0cb4*/ 	.byte	0x04, 0x12
        /*0cb6*/ 	.short	(.L_571 - .L_570)
	.align		4
.L_570:
        /*0cb8*/ 	.word	index@(_ZN2at4cuda17kernelHistogram1DIiilLi1ELi2ELin1ELNS0_23CUDAHistogramMemoryTypeE0EZNS0_21CUDA_tensor_histogramIiiLb0EEEbNS_6TensorES4_S4_lNS_14AccumulateTypeIT0_Lb1EE4typeES8_NS0_13TensorArgTypeES9_S9_EUllE_EEvNS0_6detail10TensorInfoIT_T1_EESF_NSC_IKS6_SE_EElS8_S8_SE_T6_)
        /*0cbc*/ 	.word	0x00000000


	//----- nvinfo : EIATTR_MIN_STACK_SIZE
	.align		4
.L_571:
        /*0cc0*/ 	.byte	0x04, 0x12
        /*0cc2*/ 	.short	(.L_573 - .L_572)
	.align		4
.L_572:
        /*0cc4*/ 	.word	index@(_ZN2at4cuda17kernelHistogram1DIaalLi1ELi2ELin1ELNS0_23CUDAHistogramMemoryTypeE1EZNS0_21CUDA_tensor_histogramIaaLb0EEEbNS_6TensorES4_S4_lNS_14AccumulateTypeIT0_Lb1EE4typeES8_NS0_13TensorArgTypeES9_S9_EUllE0_EEvNS0_6detail10TensorInfoIT_T1_EESF_NSC_IKS6_SE_EElS8_S8_SE_T6_)
        /*0cc8*/ 	.word	0x00000000


	//----- nvinfo : EIATTR_MIN_STACK_SIZE
	.align		4
.L_573:
        /*0ccc*/ 	.byte	0x04, 0x12
        /*0cce*/ 	.short	(.L_575 - .L_574)
	.align		4
.L_574:
        /*0cd0*/ 	.word	index@(_ZN2at4cuda17kernelHistogram1DIaalLi1ELi2ELin1ELNS0_23CUDAHistogramMemoryTypeE0EZNS0_21CUDA_tensor_histogramIaaLb0EEEbNS_6TensorES4_S4_lNS_14AccumulateTypeIT0_Lb1EE4typeES8_NS0_13TensorArgTypeES9_S9_EUllE0_EEvNS0_6detail10TensorInfoIT_T1_EESF_NSC_IKS6_SE_EElS8_S8_SE_T6_)
        /*0cd4*/ 	.word	0x00000000


	//----- nvinfo : EIATTR_MIN_STACK_SIZE
	.align		4
.L_575:
        /*0cd8*/ 	.byte	0x04, 0x12
        /*0cda*/ 	.short	(.L_577 - .L_576)
	.align		4
.L_576:
        /*0cdc*/ 	.word	index@(_ZN2at4cuda17kernelHistogram1DIaalLi1ELi2ELin1ELNS0_23CUDAHistogramMemoryTypeE1EZNS0_21CUDA_tensor_histogramIaaLb0EEEbNS_6TensorES4_S4_lNS_14AccumulateTypeIT0_Lb1EE4typeES8_NS0_13TensorArgTypeES9_S9_EUllE_EEvNS0_6detail10TensorInfoIT_T1_EESF_NSC_IKS6_SE_EElS8_S8_SE_T6_)
        /*0ce0*/ 	.word	0x00000000


	//----- nvinfo : EIATTR_MIN_STACK_SIZE
	.align		4
.L_577:
        /*0ce4*/ 	.byte	0x04, 0x12
        /*0ce6*/ 	.short	(.L_579 - .L_578)
	.align		4
.L_578:
        /*0ce8*/ 	.word	index@(_ZN2at4cuda17kernelHistogram1DIaalLi1ELi2ELin1ELNS0_23CUDAHistogramMemoryTypeE0EZNS0_21CUDA_tensor_histogramIaaLb0EEEbNS_6TensorES4_S4_lNS_14AccumulateTypeIT0_Lb1EE4typeES8_NS0_13TensorArgTypeES9_S9_EUllE_EEvNS0_6detail10TensorInfoIT_T1_EESF_NSC_IKS6_SE_EElS8_S8_SE_T6_)
        /*0cec*/ 	.word	0x00000000


	//----- nvinfo : EIATTR_MIN_STACK_SIZE
	.align		4
.L_579:
        /*0cf0*/ 	.byte	0x04, 0x12
        /*0cf2*/ 	.short	(.L_581 - .L_580)
	.align		4
.L_580:
        /*0cf4*/ 	.word	index@(_ZN2at4cuda17kernelHistogram1DIhhlLi1ELi2ELin1ELNS0_23CUDAHistogramMemoryTypeE1EZNS0_21CUDA_tensor_histogramIhhLb0EEEbNS_6TensorES4_S4_lNS_14AccumulateTypeIT0_Lb1EE4typeES8_NS0_13TensorArgTypeES9_S9_EUllE0_EEvNS0_6detail10TensorInfoIT_T1_EESF_NSC_IKS6_SE_EElS8_S8_SE_T6_)
        /*0cf8*/ 	.word	0x00000000


	//----- nvinfo : EIATTR_MIN_STACK_SIZE
	.align		4
.L_581:
        /*0cfc*/ 	.byte	0x04, 0x12
        /*0cfe*/ 	.short	(.L_583 - .L_582)
	.align		4
.L_582:
        /*0d00*/ 	.word	index@(_ZN2at4cuda17kernelHistogram1DIhhlLi1ELi2ELin1ELNS0_23CUDAHistogramMemoryTypeE0EZNS0_21CUDA_tensor_histogramIhhLb0EEEbNS_6TensorES4_S4_lNS_14AccumulateTypeIT0_Lb1EE4typeES8_NS0_13TensorArgTypeES9_S9_EUllE0_EEvNS0_6detail10TensorInfoIT_T1_EESF_NSC_IKS6_SE_EElS8_S8_SE_T6_)
        /*0d04*/ 	.word	0x00000000


	//----- nvinfo : EIATTR_MIN_STACK_SIZE
	.align		4
.L_583:
        /*0d08*/ 	.byte	0x04, 0x12
        /*0d0a*/ 	.short	(.L_585 - .L_584)
	.align		4
.L_584:
        /*0d0c*/ 	.word	index@(_ZN2at4cuda17kernelHistogram1DIhhlLi1ELi2ELin1ELNS0_23CUDAHistogramMemoryTypeE1EZNS0_21CUDA_tensor_histogramIhhLb0EEEbNS_6TensorES4_S4_lNS_14AccumulateTypeIT0_Lb1EE4typeES8_NS0_13TensorArgTypeES9_S9_EUllE_EEvNS0_6detail10TensorInfoIT_T1_EESF_NSC_IKS6_SE_EElS8_S8_SE_T6_)
        /*0d10*/ 	.word	0x00000000


	//----- nvinfo : EIATTR_MIN_STACK_SIZE
	.align		4
.L_585:
        /*0d14*/ 	.byte	0x04, 0x12
        /*0d16*/ 	.short	(.L_587 - .L_586)
	.align		4
.L_586:
        /*0d18*/ 	.word	index@(_ZN2at4cuda17kernelHistogram1DIhhlLi1ELi2ELin1ELNS0_23CUDAHistogramMemoryTypeE0EZNS0_21CUDA_tensor_histogramIhhLb0EEEbNS_6TensorES4_S4_lNS_14AccumulateTypeIT0_Lb1EE4typeES8_NS0_13TensorArgTypeES9_S9_EUllE_EEvNS0_6detail10TensorInfoIT_T1_EESF_NSC_IKS6_SE_EElS8_S8_SE_T6_)
        /*0d1c*/ 	.word	0x00000000


	//----- nvinfo : EIATTR_MIN_STACK_SIZE
	.align		4
.L_587:
        /*0d20*/ 	.byte	0x04, 0x12
        /*0d22*/ 	.short	(.L_589 - .L_588)
	.align		4
.L_588:
        /*0d24*/ 	.word	index@(_ZN2at4cuda17kernelHistogram1DIdslLi1ELi2ELin1ELNS0_23CUDAHistogramMemoryTypeE1EZNS0_21CUDA_tensor_histogramIdsLb1EEEbNS_6TensorES4_S4_lNS_14AccumulateTypeIT0_Lb1EE4typeES8_NS0_13TensorArgTypeES9_S9_EUllE0_EEvNS0_6detail10TensorInfoIT_T1_EESF_NSC_IKS6_SE_EElS8_S8_SE_T6_)
        /*0d28*/ 	.word	0x00000000


	//----- nvinfo : EIATTR_MIN_STACK_SIZE
	.align		4
.L_589:
        /*0d2c*/ 	.byte	0x04, 0x12
        /*0d2e*/ 	.short	(.L_591 - .L_590)
	.align		4
.L_590:
        /*0d30*/ 	.word	index@(_ZN2at4cuda17kernelHistogram1DIdslLi1ELi2ELin1ELNS0_23CUDAHistogramMemoryTypeE0EZNS0_21CUDA_tensor_histogramIdsLb1EEEbNS_6TensorES4_S4_lNS_14AccumulateTypeIT0_Lb1EE4typeES8_NS0_13TensorArgTypeES9_S9_EUllE0_EEvNS0_6detail10TensorInfoIT_T1_EESF_NSC_IKS6_SE_EElS8_S8_SE_T6_)
        /*0d34*/ 	.word	0x00000000


	//----- nvinfo : EIATTR_MIN_STACK_SIZE
	.align		4
.L_591:
        /*0d38*/ 	.byte	0x04, 0x12
        /*0d3a*/ 	.short	(.L_593 - .L_592)
	.align		4
.L_592:
        /*0d3c*/ 	.word	index@(_ZN2at4cuda17kernelHistogram1DIdslLi1ELi2ELin1ELNS0_23CUDAHistogramMemoryTypeE1EZNS0_21CUDA_tensor_histogramIdsLb1EEEbNS_6TensorES4_S4_lNS_14AccumulateTypeIT0_Lb1EE4typeES8_NS0_13TensorArgTypeES9_S9_EUllE_EEvNS0_6detail10TensorInfoIT_T1_EESF_NSC_IKS6_SE_EElS8_S8_SE_T6_)
        /*0d40*/ 	.word	0x00000000


	//----- nvinfo : EIATTR_MIN_STACK_SIZE
	.align		4
.L_593:
        /*0d44*/ 	.byte	0x04, 0x12
        /*0d46*/ 	.short	(.L_595 - .L_594)
	.align		4
.L_594:
        /*0d48*/ 	.word	index@(_ZN2at4cuda17kernelHistogram1DIdslLi1ELi2ELin1ELNS0_23CUDAHistogramMemoryTypeE0EZNS0_21CUDA_tensor_histogramIdsLb1EEEbNS_6TensorES4_S4_lNS_14AccumulateTypeIT0_Lb1EE4typeES8_NS0_13TensorArgTypeES9_S9_EUllE_EEvNS0_6detail10TensorInfoIT_T1_EESF_NSC_IKS6_SE_EElS8_S8_SE_T6_)
        /*0d4c*/ 	.word	0x00000000


	//----- nvinfo : EIATTR_MIN_STACK_SIZE
	.align		4
.L_595:
        /*0d50*/ 	.byte	0x04, 0x12
        /*0d52*/ 	.short	(.L_597 - .L_596)
	.align		4
.L_596:
        /*0d54*/ 	.word	index@(_ZN2at4cuda17kernelHistogram1DIlslLi1ELi2ELin1ELNS0_23CUDAHistogramMemoryTypeE1EZNS0_21CUDA_tensor_histogramIlsLb0EEEbNS_6TensorES4_S4_lNS_14AccumulateTypeIT0_Lb1EE4typeES8_NS0_13TensorArgTypeES9_S9_EUllE0_EEvNS0_6detail10TensorInfoIT_T1_EESF_NSC_IKS6_SE_EElS8_S8_SE_T6_)
        /*0d58*/ 	.word	0x00000000


	//----- nvinfo : EIATTR_MIN_STACK_SIZE
	.align		4
.L_597:
        /*0d5c*/ 	.byte	0x04, 0x12
        /*0d5e*/ 	.short	(.L_599 - .L_598)
	.align		4
.L_598:
        /*0d60*/ 	.word	index@(_ZN2at4cuda17kernelHistogram1DIlslLi1ELi2ELin1ELNS0_23CUDAHistogramMemoryTypeE0EZNS0_21CUDA_tensor_histogramIlsLb0EEEbNS_6TensorES4_S4_lNS_14AccumulateTypeIT0_Lb1EE4typeES8_NS0_13TensorArgTypeES9_S9_EUllE0_EEvNS0_6detail10TensorInfoIT_T1_EESF_NSC_IKS6_SE_EElS8_S8_SE_T6_)
        /*0d64*/ 	.word	0x00000000


	//----- nvinfo : EIATTR_MIN_STACK_SIZE
	.align		4
.L_599:
        /*0d68*/ 	.byte	0x04, 0x12
        /*0d6a*/ 	.short	(.L_601 - .L_600)
	.align		4
.L_600:
        /*0d6c*/ 	.word	index@(_ZN2at4cuda17kernelHistogram1DIlslLi1ELi2ELin1ELNS0_23CUDAHistogramMemoryTypeE1EZNS0_21CUDA_tensor_histogramIlsLb0EEEbNS_6TensorES4_S4_lNS_14AccumulateTypeIT0_Lb1EE4typeES8_NS0_13TensorArgTypeES9_S9_EUllE_EEvNS0_6detail10TensorInfoIT_T1_EESF_NSC_IKS6_SE_EElS8_S8_SE_T6_)
        /*0d70*/ 	.word	0x00000000


	//----- nvinfo : EIATTR_MIN_STACK_SIZE
	.align		4
.L_601:
        /*0d74*/ 	.byte	0x04, 0x12
        /*0d76*/ 	.short	(.L_603 - .L_602)
	.align		4
.L_602:
        /*0d78*/ 	.word	index@(_ZN2at4cuda17kernelHistogram1DIlslLi1ELi2ELin1ELNS0_23CUDAHistogramMemoryTypeE0EZNS0_21CUDA_tensor_histogramIlsLb0EEEbNS_6TensorES4_S4_lNS_14AccumulateTypeIT0_Lb1EE4typeES8_NS0_13TensorArgTypeES9_S9_EUllE_EEvNS0_6detail10TensorInfoIT_T1_EESF_NSC_IKS6_SE_EElS8_S8_SE_T6_)
        /*0d7c*/ 	.word	0x00000000


	//----- nvinfo : EIATTR_MIN_STACK_SIZE
	.align		4
.L_603:
        /*0d80*/ 	.byte	0x04, 0x12
        /*0d82*/ 	.short	(.L_605 - .L_604)
	.align		4
.L_604:
        /*0d84*/ 	.word	index@(_ZN2at4cuda17kernelHistogram1DIfslLi1ELi2ELin1ELNS0_23CUDAHistogramMemoryTypeE1EZNS0_21CUDA_tensor_histogramIfsLb1EEEbNS_6TensorES4_S4_lNS_14AccumulateTypeIT0_Lb1EE4typeES8_NS0_13TensorArgTypeES9_S9_EUllE0_EEvNS0_6detail10TensorInfoIT_T1_EESF_NSC_IKS6_SE_EElS8_S8_SE_T6_)
        /*0d88*/ 	.word	0x00000000


	//----- nvinfo : EIATTR_MIN_STACK_SIZE
	.align		4
.L_605:
        /*0d8c*/ 	.byte	0x04, 0x12
        /*0d8e*/ 	.short	(.L_607 - .L_606)
	.align		4
.L_606:
        /*0d90*/ 	.word	index@(_ZN2at4cuda17kernelHistogram1DIfslLi1ELi2ELin1ELNS0_23CUDAHistogramMemoryTypeE0EZNS0_21CUDA_tensor_histogramIfsLb1EEEbNS_6TensorES4_S4_lNS_14AccumulateTypeIT0_Lb1EE4typeES8_NS0_13TensorArgTypeES9_S9_EUllE0_EEvNS0_6detail10TensorInfoIT_T1_EESF_NSC_IKS6_SE_EElS8_S8_SE_T6_)
        /*0d94*/ 	.word	0x00000000


	//----- nvinfo : EIATTR_MIN_STACK_SIZE
	.align		4
.L_607:
        /*0d98*/ 	.byte	0x04, 0x12
        /*0d9a*/ 	.short	(.L_609 - .L_608)
	.align		4
.L_608:
        /*0d9c*/ 	.word	index@(_ZN2at4cuda17kernelHistogram1DIfslLi1ELi2ELin1ELNS0_23CUDAHistogramMemoryTypeE1EZNS0_21CUDA_tensor_histogramIfsLb1EEEbNS_6TensorES4_S4_lNS_14AccumulateTypeIT0_Lb1EE4typeES8_NS0_13TensorArgTypeES9_S9_EUllE_EEvNS0_6detail10TensorInfoIT_T1_EESF_NSC_IKS6_SE_EElS8_S8_SE_T6_)
        /*0da0*/ 	.word	0x00000000


	//----- nvinfo : EIATTR_MIN_STACK_SIZE
	.align		4
.L_609:
        /*0da4*/ 	.byte	0x04, 0x12
        /*0da6*/ 	.short	(.L_611 - .L_610)
	.align		4
.L_610:
        /*0da8*/ 	.word	index@(_ZN2at4cuda17kernelHistogram1DIfslLi1ELi2ELin1ELNS0_23CUDAHistogramMemoryTypeE0EZNS0_21CUDA_tensor_histogramIfsLb1EEEbNS_6TensorES4_S4_lNS_14AccumulateTypeIT0_Lb1EE4typeES8_NS0_13TensorArgTypeES9_S9_EUllE_EEvNS0_6detail10TensorInfoIT_T1_EESF_NSC_IKS6_SE_EElS8_S8_SE_T6_)
        /*0dac*/ 	.word	0x00000000


	//----- nvinfo : EIATTR_MIN_STACK_SIZE
	.align		4
.L_611:
        /*0db0*/ 	.byte	0x04, 0x12
        /*0db2*/ 	.short	(.L_613 - .L_612)
	.align		4
.L_612:
        /*0db4*/ 	.word	index@(_ZN2at4cuda17kernelHistogram1DIdllLi1ELi2ELin1ELNS0_23CUDAHistogramMemoryTypeE1EZNS0_21CUDA_tensor_histogramIdlLb1EEEbNS_6TensorES4_S4_lNS_14AccumulateTypeIT0_Lb1EE4typeES8_NS0_13TensorArgTypeES9_S9_EUllE0_EEvNS0_6detail10TensorInfoIT_T1_EESF_NSC_IKS6_SE_EElS8_S8_SE_T6_)
        /*0db8*/ 	.word	0x00000000


	//----- nvinfo : EIATTR_MIN_STACK_SIZE
	.align		4
.L_613:
        /*0dbc*/ 	.byte	0x04, 0x12
        /*0dbe*/ 	.short	(.L_615 - .L_614)
	.align		4
.L_614:
        /*0dc0*/ 	.word	index@(_ZN2at4cuda17kernelHistogram1DIdllLi1ELi2ELin1ELNS0_23CUDAHistogramMemoryTypeE0EZNS0_21CUDA_tensor_histogramIdlLb1EEEbNS_6TensorES4_S4_lNS_14AccumulateTypeIT0_Lb1EE4typeES8_NS0_13TensorArgTypeES9_S9_EUllE0_EEvNS0_6detail10TensorInfoIT_T1_EESF_NSC_IKS6_SE_EElS8_S8_SE_T6_)
        /*0dc4*/ 	.word	0x00000000


	//----- nvinfo : EIATTR_MIN_STACK_SIZE
	.align		4
.L_615:
        /*0dc8*/ 	.byte	0x04, 0x12
        /*0dca*/ 	.short	(.L_617 - .L_616)
	.align		4
.L_616:
        /*0dcc*/ 	.word	index@(_ZN2at4cuda17kernelHistogram1DIdllLi1ELi2ELin1ELNS0_23CUDAHistogramMemoryTypeE1EZNS0_21CUDA_tensor_histogramIdlLb1EEEbNS_6TensorES4_S4_lNS_14AccumulateTypeIT0_Lb1EE4typeES8_NS0_13TensorArgTypeES9_S9_EUllE_EEvNS0_6detail10TensorInfoIT_T1_EESF_NSC_IKS6_SE_EElS8_S8_SE_T6_)
        /*0dd0*/ 	.word	0x00000000


	//----- nvinfo : EIATTR_MIN_STACK_SIZE
	.align		4
.L_617:
        /*0dd4*/ 	.byte	0x04, 0x12
        /*0dd6*/ 	.short	(.L_619 - .L_618)
	.align		4
.L_618:
        /*0dd8*/ 	.word	index@(_ZN2at4cuda17kernelHistogram1DIdllLi1ELi2ELin1ELNS0_23CUDAHistogramMemoryTypeE0EZNS0_21CUDA_tensor_histogramIdlLb1EEEbNS_6TensorES4_S4_lNS_14AccumulateTypeIT0_Lb1EE4typeES8_NS0_13TensorArgTypeES9_S9_EUllE_EEvNS0_6detail10TensorInfoIT_T1_EESF_NSC_IKS6_SE_EElS8_S8_SE_T6_)
        /*0ddc*/ 	.word	0x00000000


	//----- nvinfo : EIATTR_MIN_STACK_SIZE
	.align		4
.L_619:
        /*0de0*/ 	.byte	0x04, 0x12
        /*0de2*/ 	.short	(.L_621 - .L_620)
	.align		4
.L_620:
        /*0de4*/ 	.word	index@(_ZN2at4cuda17kernelHistogram1DIlllLi1ELi2ELin1ELNS0_23CUDAHistogramMemoryTypeE1EZNS0_21CUDA_tensor_histogramIllLb0EEEbNS_6TensorES4_S4_lNS_14AccumulateTypeIT0_Lb1EE4typeES8_NS0_13TensorArgTypeES9_S9_EUllE0_EEvNS0_6detail10TensorInfoIT_T1_EESF_NSC_IKS6_SE_EElS8_S8_SE_T6_)
        /*0de8*/ 	.word	0x00000000


	//----- nvinfo : EIATTR_MIN_STACK_SIZE
	.align		4
.L_621:
        /*0dec*/ 	.byte	0x04, 0x12
        /*0dee*/ 	.short	(.L_623 - .L_622)
	.align		4
.L_622:
        /*0df0*/ 	.word	index@(_ZN2at4cuda17kernelHistogram1DIlllLi1ELi2ELin1ELNS0_23CUDAHistogramMemoryTypeE0EZNS0_21CUDA_tensor_histogramIllLb0EEEbNS_6TensorES4_S4_lNS_14AccumulateTypeIT0_Lb1EE4typeES8_NS0_13TensorArgTypeES9_S9_EUllE0_EEvNS0_6detail10TensorInfoIT_T1_EESF_NSC_IKS6_SE_EElS8_S8_SE_T6_)
        /*0df4*/ 	.word	0x00000000


	//----- nvinfo : EIATTR_MIN_STACK_SIZE
	.align		4
.L_623:
        /*0df8*/ 	.byte	0x04, 0x12
        /*0dfa*/ 	.short	(.L_625 - .L_624)
	.align		4
.L_624:
        /*0dfc*/ 	.word	index@(_ZN2at4cuda17kernelHistogram1DIlllLi1ELi2ELin1ELNS0_23CUDAHistogramMemoryTypeE1EZNS0_21CUDA_tensor_histogramIllLb0EEEbNS_6TensorES4_S4_lNS_14AccumulateTypeIT0_Lb1EE4typeES8_NS0_13TensorArgTypeES9_S9_EUllE_EEvNS0_6detail10TensorInfoIT_T1_EESF_NSC_IKS6_SE_EElS8_S8_SE_T6_)
        /*0e00*/ 	.word	0x00000000


	//----- nvinfo : EIATTR_MIN_STACK_SIZE
	.align		4
.L_625:
        /*0e04*/ 	.byte	0x04, 0x12
        /*0e06*/ 	.short	(.L_627 - .L_626)
	.align		4
.L_626:
        /*0e08*/ 	.word	index@(_ZN2at4cuda17kernelHistogram1DIlllLi1ELi2ELin1ELNS0_23CUDAHistogramMemoryTypeE0EZNS0_21CUDA_tensor_histogramIllLb0EEEbNS_6TensorES4_S4_lNS_14AccumulateTypeIT0_Lb1EE4typeES8_NS0_13TensorArgTypeES9_S9_EUllE_EEvNS0_6detail10TensorInfoIT_T1_EESF_NSC_IKS6_SE_EElS8_S8_SE_T6_)
        /*0e0c*/ 	.word	0x00000000


	//----- nvinfo : EIATTR_MIN_STACK_SIZE
	.align		4
.L_627:
        /*0e10*/ 	.byte	0x04, 0x12
        /*0e12*/ 	.short	(.L_629 - .L_628)
	.align		4
.L_628:
        /*0e14*/ 	.word	index@(_ZN2at4cuda17kernelHistogram1DIfllLi1ELi2ELin1ELNS0_23CUDAHistogramMemoryTypeE1EZNS0_21CUDA_tensor_histogramIflLb1EEEbNS_6TensorES4_S4_lNS_14AccumulateTypeIT0_Lb1EE4typeES8_NS0_13TensorArgTypeES9_S9_EUllE0_EEvNS0_6detail10TensorInfoIT_T1_EESF_NSC_IKS6_SE_EElS8_S8_SE_T6_)
        /*0e18*/ 	.word	0x00000000


	//----- nvinfo : EIATTR_MIN_STACK_SIZE
	.align		4
.L_629:
        /*0e1c*/ 	.byte	0x04, 0x12
        /*0e1e*/ 	.short	(.L_631 - .L_630)
	.align		4
.L_630:
        /*0e20*/ 	.word	index@(_ZN2at4cuda17kernelHistogram1DIfllLi1ELi2ELin1ELNS0_23CUDAHistogramMemoryTypeE0EZNS0_21CUDA_tensor_histogramIflLb1EEEbNS_6TensorES4_S4_lNS_14AccumulateTypeIT0_Lb1EE4typeES8_NS0_13TensorArgTypeES9_S9_EUllE0_EEvNS0_6detail10TensorInfoIT_T1_EESF_NSC_IKS6_SE_EElS8_S8_SE_T6_)
        /*0e24*/ 	.word	0x00000000


	//----- nvinfo : EIATTR_MIN_STACK_SIZE
	.align		4
.L_631:
        /*0e28*/ 	.byte	0x04, 0x12
        /*0e2a*/ 	.short	(.L_633 - .L_632)
	.align		4
.L_632:
        /*0e2c*/ 	.word	index@(_ZN2at4cuda17kernelHistogram1DIfllLi1ELi2ELin1ELNS0_23CUDAHistogramMemoryTypeE1EZNS0_21CUDA_tensor_histogramIflLb1EEEbNS_6TensorES4_S4_lNS_14AccumulateTypeIT0_Lb1EE4typeES8_NS0_13TensorArgTypeES9_S9_EUllE_EEvNS0_6detail10TensorInfoIT_T1_EESF_NSC_IKS6_SE_EElS8_S8_SE_T6_)
        /*0e30*/ 	.word	0x00000000


	//----- nvinfo : EIATTR_MIN_STACK_SIZE
	.align		4
.L_633:
        /*0e34*/ 	.byte	0x04, 0x12
        /*0e36*/ 	.short	(.L_635 - .L_634)
	.align		4
.L_634:
        /*0e38*/ 	.word	index@(_ZN2at4cuda17kernelHistogram1DIfllLi1ELi2ELin1ELNS0_23CUDAHistogramMemoryTypeE0EZNS0_21CUDA_tensor_histogramIflLb1EEEbNS_6TensorES4_S4_lNS_14AccumulateTypeIT0_Lb1EE4typeES8_NS0_13TensorArgTypeES9_S9_EUllE_EEvNS0_6detail10TensorInfoIT_T1_EESF_NSC_IKS6_SE_EElS8_S8_SE_T6_)
        /*0e3c*/ 	.word	0x00000000


	//----- nvinfo : EIATTR_MIN_STACK_SIZE
	.align		4
.L_635:
        /*0e40*/ 	.byte	0x04, 0x12
        /*0e42*/ 	.short	(.L_637 - .L_636)
	.align		4
.L_636:
        /*0e44*/ 	.word	index@(_ZN2at4cuda17kernelHistogram1DIdilLi1ELi2ELin1ELNS0_23CUDAHistogramMemoryTypeE1EZNS0_21CUDA_tensor_histogramIdiLb1EEEbNS_6TensorES4_S4_lNS_14AccumulateTypeIT0_Lb1EE4typeES8_NS0_13TensorArgTypeES9_S9_EUllE0_EEvNS0_6detail10TensorInfoIT_T1_EESF_NSC_IKS6_SE_EElS8_S8_SE_T6_)
        /*0e48*/ 	.word	0x00000000


	//----- nvinfo : EIATTR_MIN_STACK_SIZE
	.align		4
.L_637:
        /*0e4c*/ 	.byte	0x04, 0x12
        /*0e4e*/ 	.short	(.L_639 - .L_638)
	.align		4
.L_638:
        /*0e50*/ 	.word	index@(_ZN2at4cuda17kernelHistogram1DIdilLi1ELi2ELin1ELNS0_23CUDAHistogramMemoryTypeE0EZNS0_21CUDA_tensor_histogramIdiLb1EEEbNS_6TensorES4_S4_lNS_14AccumulateTypeIT0_Lb1EE4typeES8_NS0_13TensorArgTypeES9_S9_EUllE0_EEvNS0_6detail10TensorInfoIT_T1_EESF_NSC_IKS6_SE_EElS8_S8_SE_T6_)
        /*0e54*/ 	.word	0x00000000


	//----- nvinfo : EIATTR_MIN_STACK_SIZE
	.align		4
.L_639:
        /*0e58*/ 	.byte	0x04, 0x12
        /*0e5a*/ 	.short	(.L_641 - .L_640)
	.align		4
.L_640:
        /*0e5c*/ 	.word	index@(_ZN2at4cuda17kernelHistogram1DIdilLi1ELi2ELin1ELNS0_23CUDAHistogramMemoryTypeE1EZNS0_21CUDA_tensor_histogramIdiLb1EEEbNS_6TensorES4_S4_lNS_14AccumulateTypeIT0_Lb1EE4typeES8_NS0_13TensorArgTypeES9_S9_EUllE_EEvNS0_6detail10TensorInfoIT_T1_EESF_NSC_IKS6_SE_EElS8_S8_SE_T6_)
        /*0e60*/ 	.word	0x00000000


	//----- nvinfo : EIATTR_MIN_STACK_SIZE
	.align		4
.L_641:
        /*0e64*/ 	.byte	0x04, 0x12
        /*0e66*/ 	.short	(.L_643 - .L_642)
	.align		4
.L_642:
        /*0e68*/ 	.word	index@(_ZN2at4cuda17kernelHistogram1DIdilLi1ELi2ELin1ELNS0_23CUDAHistogramMemoryTypeE0EZNS0_21CUDA_tensor_histogramIdiLb1EEEbNS_6TensorES4_S4_lNS_14AccumulateTypeIT0_Lb1EE4typeES8_NS0_13TensorArgTypeES9_S9_EUllE_EEvNS0_6detail10TensorInfoIT_T1_EESF_NSC_IKS6_SE_EElS8_S8_SE_T6_)
        /*0e6c*/ 	.word	0x00000000


	//----- nvinfo : EIATTR_MIN_STACK_SIZE
	.align		4
.L_643:
        /*0e70*/ 	.byte	0x04, 0x12
        /*0e72*/ 	.short	(.L_645 - .L_644)
	.align		4
.L_644:
        /*0e74*/ 	.word	index@(_ZN2at4cuda17kernelHistogram1DIlilLi1ELi2ELin1ELNS0_23CUDAHistogramMemoryTypeE1EZNS0_21CUDA_tensor_histogramIliLb0EEEbNS_6TensorES4_S4_lNS_14AccumulateTypeIT0_Lb1EE4typeES8_NS0_13TensorArgTypeES9_S9_EUllE0_EEvNS0_6detail10TensorInfoIT_T1_EESF_NSC_IKS6_SE_EElS8_S8_SE_T6_)
        /*0e78*/ 	.word	0x00000000


	//----- nvinfo : EIATTR_MIN_STACK_SIZE
	.align		4
.L_645:
        /*0e7c*/ 	.byte	0x04, 0x12
        /*0e7e*/ 	.short	(.L_647 - .L_646)
	.align		4
.L_646:
        /*0e80*/ 	.word	index@(_ZN2at4cuda17kernelHistogram1DIlilLi1ELi2ELin1ELNS0_23CUDAHistogramMemoryTypeE0EZNS0_21CUDA_tensor_histogramIliLb0EEEbNS_6TensorES4_S4_lNS_14AccumulateTypeIT0_Lb1EE4typeES8_NS0_13TensorArgTypeES9_S9_EUllE0_EEvNS0_6detail10TensorInfoIT_T1_EESF_NSC_IKS6_SE_EElS8_S8_SE_T6_)
        /*0e84*/ 	.word	0x00000000


	//----- nvinfo : EIATTR_MIN_STACK_SIZE
	.align		4
.L_647:
        /*0e88*/ 	.byte	0x04, 0x12
        /*0e8a*/ 	.short	(.L_649 - .L_648)
	.align		4
.L_648:
        /*0e8c*/ 	.word	index@(_ZN2at4cuda17kernelHistogram1DIlilLi1ELi2ELin1ELNS0_23CUDAHistogramMemoryTypeE1EZNS0_21CUDA_tensor_histogramIliLb0EEEbNS_6TensorES4_S4_lNS_14AccumulateTypeIT0_Lb1EE4typeES8_NS0_13TensorArgTypeES9_S9_EUllE_EEvNS0_6detail10TensorInfoIT_T1_EESF_NSC_IKS6_SE_EElS8_S8_SE_T6_)
        /*0e90*/ 	.word	0x00000000


	//----- nvinfo : EIATTR_MIN_STACK_SIZE
	.align		4
.L_649:
        /*0e94*/ 	.byte	0x04, 0x12
        /*0e96*/ 	.short	(.L_651 - .L_650)
	.align		4
.L_650:
        /*0e98*/ 	.word	index@(_ZN2at4cuda17kernelHistogram1DIlilLi1ELi2ELin1ELNS0_23CUDAHistogramMemoryTypeE0EZNS0_21CUDA_tensor_histogramIliLb0EEEbNS_6TensorES4_S4_lNS_14AccumulateTypeIT0_Lb1EE4typeES8_NS0_13TensorArgTypeES9_S9_EUllE_EEvNS0_6detail10TensorInfoIT_T1_EESF_NSC_IKS6_SE_EElS8_S8_SE_T6_)
        /*0e9c*/ 	.word	0x00000000


	//----- nvinfo : EIATTR_MIN_STACK_SIZE
	.align		4
.L_651:
        /*0ea0*/ 	.byte	0x04, 0x12
        /*0ea2*/ 	.short	(.L_653 - .L_652)
	.align		4
.L_652:
        /*0ea4*/ 	.word	index@(_ZN2at4cuda17kernelHistogram1DIfilLi1ELi2ELin1ELNS0_23CUDAHistogramMemoryTypeE1EZNS0_21CUDA_tensor_histogramIfiLb1EEEbNS_6TensorES4_S4_lNS_14AccumulateTypeIT0_Lb1EE4typeES8_NS0_13TensorArgTypeES9_S9_EUllE0_EEvNS0_6detail10TensorInfoIT_T1_EESF_NSC_IKS6_SE_EElS8_S8_SE_T6_)
        /*0ea8*/ 	.word	0x00000000


	//----- nvinfo : EIATTR_MIN_STACK_SIZE
	.align		4
.L_653:
        /*0eac*/ 	.byte	0x04, 0x12
        /*0eae*/ 	.short	(.L_655 - .L_654)
	.align		4
.L_654:
        /*0eb0*/ 	.word	index@(_ZN2at4cuda17kernelHistogram1DIfilLi1ELi2ELin1ELNS0_23CUDAHistogramMemoryTypeE0EZNS0_21CUDA_tensor_histogramIfiLb1EEEbNS_6TensorES4_S4_lNS_14AccumulateTypeIT0_Lb1EE4typeES8_NS0_13TensorArgTypeES9_S9_EUllE0_EEvNS0_6detail10TensorInfoIT_T1_EESF_NSC_IKS6_SE_EElS8_S8_SE_T6_)
        /*0eb4*/ 	.word	0x00000000


	//----- nvinfo : EIATTR_MIN_STACK_SIZE
	.align		4
.L_655:
        /*0eb8*/ 	.byte	0x04, 0x12
        /*0eba*/ 	.short	(.L_657 - .L_656)
	.align		4
.L_656:
        /*0ebc*/ 	.word	index@(_ZN2at4cuda17kernelHistogram1DIfilLi1ELi2ELin1ELNS0_23CUDAHistogramMemoryTypeE1EZNS0_21CUDA_tensor_histogramIfiLb1EEEbNS_6TensorES4_S4_lNS_14AccumulateTypeIT0_Lb1EE4typeES8_NS0_13TensorArgTypeES9_S9_EUllE_EEvNS0_6detail10TensorInfoIT_T1_EESF_NSC_IKS6_SE_EElS8_S8_SE_T6_)
        /*0ec0*/ 	.word	0x00000000


	//----- nvinfo : EIATTR_MIN_STACK_SIZE
	.align		4
.L_657:
        /*0ec4*/ 	.byte	0x04, 0x12
        /*0ec6*/ 	.short	(.L_659 - .L_658)
	.align		4
.L_658:
        /*0ec8*/ 	.word	index@(_ZN2at4cuda17kernelHistogram1DIfilLi1ELi2ELin1ELNS0_23CUDAHistogramMemoryTypeE0EZNS0_21CUDA_tensor_histogramIfiLb1EEEbNS_6TensorES4_S4_lNS_14AccumulateTypeIT0_Lb1EE4typeES8_NS0_13TensorArgTypeES9_S9_EUllE_EEvNS0_6detail10TensorInfoIT_T1_EESF_NSC_IKS6_SE_EElS8_S8_SE_T6_)
        /*0ecc*/ 	.word	0x00000000


	//----- nvinfo : EIATTR_MIN_STACK_SIZE
	.align		4
.L_659:
        /*0ed0*/ 	.byte	0x04, 0x12
        /*0ed2*/ 	.short	(.L_661 - .L_660)
	.align		4
.L_660:
        /*0ed4*/ 	.word	index@(_ZN2at4cuda17kernelHistogram1DIdalLi1ELi2ELin1ELNS0_23CUDAHistogramMemoryTypeE1EZNS0_21CUDA_tensor_histogramIdaLb1EEEbNS_6TensorES4_S4_lNS_14AccumulateTypeIT0_Lb1EE4typeES8_NS0_13TensorArgTypeES9_S9_EUllE0_EEvNS0_6detail10TensorInfoIT_T1_EESF_NSC_IKS6_SE_EElS8_S8_SE_T6_)
        /*0ed8*/ 	.word	0x00000000


	//----- nvinfo : EIATTR_MIN_STACK_SIZE
	.align		4
.L_661:
        /*0edc*/ 	.byte	0x04, 0x12
        /*0ede*/ 	.short	(.L_663 - .L_662)
	.align		4
.L_662:
        /*0ee0*/ 	.word	index@(_ZN2at4cuda17kernelHistogram1DIdalLi1ELi2ELin1ELNS0_23CUDAHistogramMemoryTypeE0EZNS0_21CUDA_tensor_histogramIdaLb1EEEbNS_6TensorES4_S4_lNS_14AccumulateTypeIT0_Lb1EE4typeES8_NS0_13TensorArgTypeES9_S9_EUllE0_EEvNS0_6detail10TensorInfoIT_T1_EESF_NSC_IKS6_SE_EElS8_S8_SE_T6_)
        /*0ee4*/ 	.word	0x00000000


	//----- nvinfo : EIATTR_MIN_STACK_SIZE
	.align		4
.L_663:
        /*0ee8*/ 	.byte	0x04, 0x12
        /*0eea*/ 	.short	(.L_665 - .L_664)
	.align		4
.L_664:
        /*0eec*/ 	.word	index@(_ZN2at4cuda17kernelHistogram1DIdalLi1ELi2ELin1ELNS0_23CUDAHistogramMemoryTypeE1EZNS0_21CUDA_tensor_histogramIdaLb1EEEbNS_6TensorES4_S4_lNS_14AccumulateTypeIT0_Lb1EE4typeES8_NS0_13TensorArgTypeES9_S9_EUllE_EEvNS0_6detail10TensorInfoIT_T1_EESF_NSC_IKS6_SE_EElS8_S8_SE_T6_)
        /*0ef0*/ 	.word	0x00000000


	//----- nvinfo : EIATTR_MIN_STACK_SIZE
	.align		4
.L_665:
        /*0ef4*/ 	.byte	0x04, 0x12
        /*0ef6*/ 	.short	(.L_667 - .L_666)
	.align		4
.L_666:
        /*0ef8*/ 	.word	index@(_ZN2at4cuda17kernelHistogram1DIdalLi1ELi2ELin1ELNS0_23CUDAHistogramMemoryTypeE0EZNS0_21CUDA_tensor_histogramIdaLb1EEEbNS_6TensorES4_S4_lNS_14AccumulateTypeIT0_Lb1EE4typeES8_NS0_13TensorArgTypeES9_S9_EUllE_EEvNS0_6detail10TensorInfoIT_T1_EESF_NSC_IKS6_SE_EElS8_S8_SE_T6_)
        /*0efc*/ 	.word	0x00000000


	//----- nvinfo : EIATTR_MIN_STACK_SIZE
	.align		4
.L_667:
        /*0f00*/ 	.byte	0x04, 0x12
        /*0f02*/ 	.short	(.L_669 - .L_668)
	.align		4
.L_668:
        /*0f04*/ 	.word	index@(_ZN2at4cuda17kernelHistogram1DIlalLi1ELi2ELin1ELNS0_23CUDAHistogramMemoryTypeE1EZNS0_21CUDA_tensor_histogramIlaLb0EEEbNS_6TensorES4_S4_lNS_14AccumulateTypeIT0_Lb1EE4typeES8_NS0_13TensorArgTypeES9_S9_EUllE0_EEvNS0_6detail10TensorInfoIT_T1_EESF_NSC_IKS6_SE_EElS8_S8_SE_T6_)
        /*0f08*/ 	.word	0x00000000


	//----- nvinfo : EIATTR_MIN_STACK_SIZE
	.align		4
.L_669:
        /*0f0c*/ 	.byte	0x04, 0x12
        /*0f0e*/ 	.short	(.L_671 - .L_670)
	.align		4
.L_670:
        /*0f10*/ 	.word	index@(_ZN2at4cuda17kernelHistogram1DIlalLi1ELi2ELin1ELNS0_23CUDAHistogramMemoryTypeE0EZNS0_21CUDA_tensor_histogramIlaLb0EEEbNS_6TensorES4_S4_lNS_14AccumulateTypeIT0_Lb1EE4typeES8_NS0_13TensorArgTypeES9_S9_EUllE0_EEvNS0_6detail10TensorInfoIT_T1_EESF_NSC_IKS6_SE_EElS8_S8_SE_T6_)
        /*0f14*/ 	.word	0x00000000


	//----- nvinfo : EIATTR_MIN_STACK_SIZE
	.align		4
.L_671:
        /*0f18*/ 	.byte	0x04, 0x12
        /*0f1a*/ 	.short	(.L_673 - .L_672)
	.align		4
.L_672:
        /*0f1c*/ 	.word	index@(_ZN2at4cuda17kernelHistogram1DIlalLi1ELi2ELin1ELNS0_23CUDAHistogramMemoryTypeE1EZNS0_21CUDA_tensor_histogramIlaLb0EEEbNS_6TensorES4_S4_lNS_14AccumulateTypeIT0_Lb1EE4typeES8_NS0_13TensorArgTypeES9_S9_EUllE_EEvNS0_6detail10TensorInfoIT_T1_EESF_NSC_IKS6_SE_EElS8_S8_SE_T6_)
        /*0f20*/ 	.word	0x00000000


	//----- nvinfo : EIATTR_MIN_STACK_SIZE
	.align		4
.L_673:
        /*0f24*/ 	.byte	0x04, 0x12
        /*0f26*/ 	.short	(.L_675 - .L_674)
	.align		4
.L_674:
        /*0f28*/ 	.word	index@(_ZN2at4cuda17kernelHistogram1DIlalLi1ELi2ELin1ELNS0_23CUDAHistogramMemoryTypeE0EZNS0_21CUDA_tensor_histogramIlaLb0EEEbNS_6TensorES4_S4_lNS_14AccumulateTypeIT0_Lb1EE4typeES8_NS0_13TensorArgTypeES9_S9_EUllE_EEvNS0_6detail10TensorInfoIT_T1_EESF_NSC_IKS6_SE_EElS8_S8_SE_T6_)
        /*0f2c*/ 	.word	0x00000000


	//----- nvinfo : EIATTR_MIN_STACK_SIZE
	.align		4
.L_675:
        /*0f30*/ 	.byte	0x04, 0x12
        /*0f32*/ 	.short	(.L_677 - .L_676)
	.align		4
.L_676:
        /*0f34*/ 	.word	index@(_ZN2at4cuda17kernelHistogram1DIfalLi1ELi2ELin1ELNS0_23CUDAHistogramMemoryTypeE1EZNS0_21CUDA_tensor_histogramIfaLb1EEEbNS_6TensorES4_S4_lNS_14AccumulateTypeIT0_Lb1EE4typeES8_NS0_13TensorArgTypeES9_S9_EUllE0_EEvNS0_6detail10TensorInfoIT_T1_EESF_NSC_IKS6_SE_EElS8_S8_SE_T6_)
        /*0f38*/ 	.word	0x00000000


	//----- nvinfo : EIATTR_MIN_STACK_SIZE
	.align		4
.L_677:
        /*0f3c*/ 	.byte	0x04, 0x12
        /*0f3e*/ 	.short	(.L_679 - .L_678)
	.align		4
.L_678:
        /*0f40*/ 	.word	index@(_ZN2at4cuda17kernelHistogram1DIfalLi1ELi2ELin1ELNS0_23CUDAHistogramMemoryTypeE0EZNS0_21CUDA_tensor_histogramIfaLb1EEEbNS_6TensorES4_S4_lNS_14AccumulateTypeIT0_Lb1EE4typeES8_NS0_13TensorArgTypeES9_S9_EUllE0_EEvNS0_6detail10TensorInfoIT_T1_EESF_NSC_IKS6_SE_EElS8_S8_SE_T6_)
        /*0f44*/ 	.word	0x00000000


	//----- nvinfo : EIATTR_MIN_STACK_SIZE
	.align		4
.L_679:
        /*0f48*/ 	.byte	0x04, 0x12
        /*0f4a*/ 	.short	(.L_681 - .L_680)
	.align		4
.L_680:
        /*0f4c*/ 	.word	index@(_ZN2at4cuda17kernelHistogram1DIfalLi1ELi2ELin1ELNS0_23CUDAHistogramMemoryTypeE1EZNS0_21CUDA_tensor_histogramIfaLb1EEEbNS_6TensorES4_S4_lNS_14AccumulateTypeIT0_Lb1EE4typeES8_NS0_13TensorArgTypeES9_S9_EUllE_EEvNS0_6detail10TensorInfoIT_T1_EESF_NSC_IKS6_SE_EElS8_S8_SE_T6_)
        /*0f50*/ 	.word	0x00000000


	//----- nvinfo : EIATTR_MIN_STACK_SIZE
	.align		4
.L_681:
        /*0f54*/ 	.byte	0x04, 0x12
        /*0f56*/ 	.short	(.L_683 - .L_682)
	.align		4
.L_682:
        /*0f58*/ 	.word	index@(_ZN2at4cuda17kernelHistogram1DIfalLi1ELi2ELin1ELNS0_23CUDAHistogramMemoryTypeE0EZNS0_21CUDA_tensor_histogramIfaLb1EEEbNS_6TensorES4_S4_lNS_14AccumulateTypeIT0_Lb1EE4typeES8_NS0_13TensorArgTypeES9_S9_EUllE_EEvNS0_6detail10TensorInfoIT_T1_EESF_NSC_IKS6_SE_EElS8_S8_SE_T6_)
        /*0f5c*/ 	.word	0x00000000


	//----- nvinfo : EIATTR_MIN_STACK_SIZE
	.align		4
.L_683:
        /*0f60*/ 	.byte	0x04, 0x12
        /*0f62*/ 	.short	(.L_685 - .L_684)
	.align		4
.L_684:
        /*0f64*/ 	.word	index@(_ZN2at4cuda17kernelHistogram1DIdhlLi1ELi2ELin1ELNS0_23CUDAHistogramMemoryTypeE1EZNS0_21CUDA_tensor_histogramIdhLb1EEEbNS_6TensorES4_S4_lNS_14AccumulateTypeIT0_Lb1EE4typeES8_NS0_13TensorArgTypeES9_S9_EUllE0_EEvNS0_6detail10TensorInfoIT_T1_EESF_NSC_IKS6_SE_EElS8_S8_SE_T6_)
        /*0f68*/ 	.word	0x00000000


	//----- nvinfo : EIATTR_MIN_STACK_SIZE
	.align		4
.L_685:
        /*0f6c*/ 	.byte	0x04, 0x12
        /*0f6e*/ 	.short	(.L_687 - .L_686)
	.align		4
.L_686:
        /*0f70*/ 	.word	index@(_ZN2at4cuda17kernelHistogram1DIdhlLi1ELi2ELin1ELNS0_23CUDAHistogramMemoryTypeE0EZNS0_21CUDA_tensor_histogramIdhLb1EEEbNS_6TensorES4_S4_lNS_14AccumulateTypeIT0_Lb1EE4typeES8_NS0_13TensorArgTypeES9_S9_EUllE0_EEvNS0_6detail10TensorInfoIT_T1_EESF_NSC_IKS6_SE_EElS8_S8_SE_T6_)
        /*0f74*/ 	.word	0x00000000


	//----- nvinfo : EIATTR_MIN_STACK_SIZE
	.align		4
.L_687:
        /*0f78*/ 	.byte	0x04, 0x12
        /*0f7a*/ 	.short	(.L_689 - .L_688)
	.align		4
.L_688:
        /*0f7c*/ 	.word	index@(_ZN2at4cuda17kernelHistogram1DIdhlLi1ELi2ELin1ELNS0_23CUDAHistogramMemoryTypeE1EZNS0_21CUDA_tensor_histogramIdhLb1EEEbNS_6TensorES4_S4_lNS_14AccumulateTypeIT0_Lb1EE4typeES8_NS0_13TensorArgTypeES9_S9_EUllE_EEvNS0_6detail10TensorInfoIT_T1_EESF_NSC_IKS6_SE_EElS8_S8_SE_T6_)
        /*0f80*/ 	.word	0x00000000


	//----- nvinfo : EIATTR_MIN_STACK_SIZE
	.align		4
.L_689:
        /*0f84*/ 	.byte	0x04, 0x12
        /*0f86*/ 	.short	(.L_691 - .L_690)
	.align		4
.L_690:
        /*0f88*/ 	.word	index@(_ZN2at4cuda17kernelHistogram1DIdhlLi1ELi2ELin1ELNS0_23CUDAHistogramMemoryTypeE0EZNS0_21CUDA_tensor_histogramIdhLb1EEEbNS_6TensorES4_S4_lNS_14AccumulateTypeIT0_Lb1EE4typeES8_NS0_13TensorArgTypeES9_S9_EUllE_EEvNS0_6detail10TensorInfoIT_T1_EESF_NSC_IKS6_SE_EElS8_S8_SE_T6_)
        /*0f8c*/ 	.word	0x00000000


	//----- nvinfo : EIATTR_MIN_STACK_SIZE
	.align		4
.L_691:
        /*0f90*/ 	.byte	0x04, 0x12
        /*0f92*/ 	.short	(.L_693 - .L_692)
	.align		4
.L_692:
        /*0f94*/ 	.word	index@(_ZN2at4cuda17kernelHistogram1DIlhlLi1ELi2ELin1ELNS0_23CUDAHistogramMemoryTypeE1EZNS0_21CUDA_tensor_histogramIlhLb0EEEbNS_6TensorES4_S4_lNS_14AccumulateTypeIT0_Lb1EE4typeES8_NS0_13TensorArgTypeES9_S9_EUllE0_EEvNS0_6detail10TensorInfoIT_T1_EESF_NSC_IKS6_SE_EElS8_S8_SE_T6_)
        /*0f98*/ 	.word	0x00000000


	//----- nvinfo : EIATTR_MIN_STACK_SIZE
	.align		4
.L_693:
        /*0f9c*/ 	.byte	0x04, 0x12
        /*0f9e*/ 	.short	(.L_695 - .L_694)
	.align		4
.L_694:
        /*0fa0*/ 	.word	index@(_ZN2at4cuda17kernelHistogram1DIlhlLi1ELi2ELin1ELNS0_23CUDAHistogramMemoryTypeE0EZNS0_21CUDA_tensor_histogramIlhLb0EEEbNS_6TensorES4_S4_lNS_14AccumulateTypeIT0_Lb1EE4typeES8_NS0_13TensorArgTypeES9_S9_EUllE0_EEvNS0_6detail10TensorInfoIT_T1_EESF_NSC_IKS6_SE_EElS8_S8_SE_T6_)
        /*0fa4*/ 	.word	0x00000000


	//----- nvinfo : EIATTR_MIN_STACK_SIZE
	.align		4
.L_695:
        /*0fa8*/ 	.byte	0x04, 0x12
        /*0faa*/ 	.short	(.L_697 - .L_696)
	.align		4
.L_696:
        /*0fac*/ 	.word	index@(_ZN2at4cuda17kernelHistogram1DIlhlLi1ELi2ELin1ELNS0_23CUDAHistogramMemoryTypeE1EZNS0_21CUDA_tensor_histogramIlhLb0EEEbNS_6TensorES4_S4_lNS_14AccumulateTypeIT0_Lb1EE4typeES8_NS0_13TensorArgTypeES9_S9_EUllE_EEvNS0_6detail10TensorInfoIT_T1_EESF_NSC_IKS6_SE_EElS8_S8_SE_T6_)
        /*0fb0*/ 	.word	0x00000000


	//----- nvinfo : EIATTR_MIN_STACK_SIZE
	.align		4
.L_697:
        /*0fb4*/ 	.byte	0x04, 0x12
        /*0fb6*/ 	.short	(.L_699 - .L_698)
	.align		4
.L_698:
        /*0fb8*/ 	.word	index@(_ZN2at4cuda17kernelHistogram1DIlhlLi1ELi2ELin1ELNS0_23CUDAHistogramMemoryTypeE0EZNS0_21CUDA_tensor_histogramIlhLb0EEEbNS_6TensorES4_S4_lNS_14AccumulateTypeIT0_Lb1EE4typeES8_NS0_13TensorArgTypeES9_S9_EUllE_EEvNS0_6detail10TensorInfoIT_T1_EESF_NSC_IKS6_SE_EElS8_S8_SE_T6_)
        /*0fbc*/ 	.word	0x00000000


	//----- nvinfo : EIATTR_MIN_STACK_SIZE
	.align		4
.L_699:
        /*0fc0*/ 	.byte	0x04, 0x12
        /*0fc2*/ 	.short	(.L_701 - .L_700)
	.align		4
.L_700:
        /*0fc4*/ 	.word	index@(_ZN2at4cuda17kernelHistogram1DIfhlLi1ELi2ELin1ELNS0_23CUDAHistogramMemoryTypeE1EZNS0_21CUDA_tensor_histogramIfhLb1EEEbNS_6TensorES4_S4_lNS_14AccumulateTypeIT0_Lb1EE4typeES8_NS0_13TensorArgTypeES9_S9_EUllE0_EEvNS0_6detail10TensorInfoIT_T1_EESF_NSC_IKS6_SE_EElS8_S8_SE_T6_)
        /*0fc8*/ 	.word	0x00000000


	//----- nvinfo : EIATTR_MIN_STACK_SIZE
	.align		4
.L_701:
        /*0fcc*/ 	.byte	0x04, 0x12
        /*0fce*/ 	.short	(.L_703 - .L_702)
	.align		4
.L_702:
        /*0fd0*/ 	.word	index@(_ZN2at4cuda17kernelHistogram1DIfhlLi1ELi2ELin1ELNS0_23CUDAHistogramMemoryTypeE0EZNS0_21CUDA_tensor_histogramIfhLb1EEEbNS_6TensorES4_S4_lNS_14AccumulateTypeIT0_Lb1EE4typeES8_NS0_13TensorArgTypeES9_S9_EUllE0_EEvNS0_6detail10TensorInfoIT_T1_EESF_NSC_IKS6_SE_EElS8_S8_SE_T6_)
        /*0fd4*/ 	.word	0x00000000


	//----- nvinfo : EIATTR_MIN_STACK_SIZE
	.align		4
.L_703:
        /*0fd8*/ 	.byte	0x04, 0x12
        /*0fda*/ 	.short	(.L_705 - .L_704)
	.align		4
.L_704:
        /*0fdc*/ 	.word	index@(_ZN2at4cuda17kernelHistogram1DIfhlLi1ELi2ELin1ELNS0_23CUDAHistogramMemoryTypeE1EZNS0_21CUDA_tensor_histogramIfhLb1EEEbNS_6TensorES4_S4_lNS_14AccumulateTypeIT0_Lb1EE4typeES8_NS0_13TensorArgTypeES9_S9_EUllE_EEvNS0_6detail10TensorInfoIT_T1_EESF_NSC_IKS6_SE_EElS8_S8_SE_T6_)
        /*0fe0*/ 	.word	0x00000000


	//----- nvinfo : EIATTR_MIN_STACK_SIZE
	.align		4
.L_705:
        /*0fe4*/ 	.byte	0x04, 0x12
        /*0fe6*/ 	.short	(.L_707 - .L_706)
	.align		4
.L_706:
        /*0fe8*/ 	.word	index@(_ZN2at4cuda17kernelHistogram1DIfhlLi1ELi2ELin1ELNS0_23CUDAHistogramMemoryTypeE0EZNS0_21CUDA_tensor_histogramIfhLb1EEEbNS_6TensorES4_S4_lNS_14AccumulateTypeIT0_Lb1EE4typeES8_NS0_13TensorArgTypeES9_S9_EUllE_EEvNS0_6detail10TensorInfoIT_T1_EESF_NSC_IKS6_SE_EElS8_S8_SE_T6_)
        /*0fec*/ 	.word	0x00000000
.L_707:


//--------------------- .nv.compat                --------------------------
	.section	.nv.compat,"",@"SHT_CUDA_COMPAT_INFO"
	.align	4
        /*0000*/ 	.byte	0x02, 0x09, 0x00, 0x00, 0x02, 0x02, 0x01, 0x00, 0x02, 0x05, 0x05, 0x00, 0x03, 0x07, 0x01, 0x01
        /*0010*/ 	.byte	0x02, 0x03, 0x00, 0x00, 0x02, 0x06, 0x01, 0x00, 0x04, 0x0b, 0x08, 0x00, 0x00, 0x00, 0x00, 0x00
        /*0020*/ 	.byte	0x00, 0x00, 0x00, 0x00


//--------------------- .nv.info._ZN2at4cuda17kernelHistogram1DIfflLi1ELi2ELin1ELNS0_23CUDAHistogramMemoryTypeE1EZNS0_21CUDA_tensor_histogramIffLb0EEEbNS_6TensorES4_S4_lNS_14AccumulateTypeIT0_Lb1EE4typeES8_NS0_13TensorArgTypeES9_S9_EUllE0_EEvNS0_6detail10TensorInfoIT_T1_EESF_NSC_IKS6_SE_EElS8_S8_SE_T6_ --------------------------
	.section	.nv.info._ZN2at4cuda17kernelHistogram1DIfflLi1ELi2ELin1ELNS0_23CUDAHistogramMemoryTypeE1EZNS0_21CUDA_tensor_histogramIffLb0EEEbNS_6TensorES4_S4_lNS_14AccumulateTypeIT0_Lb1EE4typeES8_NS0_13TensorArgTypeES9_S9_EUllE0_EEvNS0_6detail10TensorInfoIT_T1_EESF_NSC_IKS6_SE_EElS8_S8_SE_T6_,"",@"SHT_CUDA_INFO"
	.sectionflags	@""
	.align	4


	//----- nvinfo : EIATTR_CUDA_API_VERSION
	.align		4
        /*0000*/ 	.byte	0x04, 0x37
        /*0002*/ 	.short	(.L_709 - .L_708)
.L_708:
        /*0004*/ 	.word	0x00000082


	//----- nvinfo : EIATTR_KPARAM_INFO
	.align		4
.L_709:
        /*0008*/ 	.byte	0x04, 0x17
        /*000a*/ 	.short	(.L_711 - .L_710)
.L_710:
        /*000c*/ 	.word	0x00000000
        /*0010*/ 	.short	0x0007
        /*0012*/ 	.short	0x04f8
        /*0014*/ 	.byte	0x00, 0xf0, 0x05, 0x00


	//----- nvinfo : EIATTR_KPARAM_INFO
	.align		4
.L_711:
        /*0018*/ 	.byte	0x04, 0x17
        /*001a*/ 	.short	(.L_713 - .L_712)
.L_712:
        /*001c*/ 	.word	0x00000000
        /*0020*/ 	.short	0x0006
        /*0022*/ 	.short	0x04f0
        /*0024*/ 	.byte	0x00, 0xf0, 0x21, 0x00


	//----- nvinfo : EIATTR_KPARAM_INFO
	.align		4
.L_713:
        /*0028*/ 	.byte	0x04, 0x17
        /*002a*/ 	.short	(.L_715 - .L_714)
.L_714:
        /*002c*/ 	.word	0x00000000
        /*0030*/ 	.short	0x0005
        /*0032*/ 	.short	0x04ec
        /*0034*/ 	.byte	0x00, 0xf0, 0x11, 0x00


	//----- nvinfo : EIATTR_KPARAM_INFO
	.align		4
.L_715:
        /*0038*/ 	.byte	0x04, 0x17
        /*003a*/ 	.short	(.L_717 - .L_716)
.L_716:
        /*003c*/ 	.word	0x00000000
        /*0040*/ 	.short	0x0004
        /*0042*/ 	.short	0x04e8
        /*0044*/ 	.byte	0x00, 0xf0, 0x11, 0x00


	//----- nvinfo : EIATTR_KPARAM_INFO
	.align		4
.L_717:
        /*0048*/ 	.byte	0x04, 0x17
        /*004a*/ 	.short	(.L_719 - .L_718)
.L_718:
        /*004c*/ 	.word	0x00000000
        /*0050*/ 	.short	0x0003
        /*0052*/ 	.short	0x04e0
        /*0054*/ 	.byte	0x00, 0xf0, 0x21, 0x00


	//----- nvinfo : EIATTR_KPARAM_INFO
	.align		4
.L_719:
        /*0058*/ 	.byte	0x04, 0x17
        /*005a*/ 	.short	(.L_721 - .L_720)
.L_720:
        /*005c*/ 	.word	0x00000000
        /*0060*/ 	.short	0x0002
        /*0062*/ 	.short	0x0340
        /*0064*/ 	.byte	0x00, 0xf0, 0x81, 0x06


	//----- nvinfo : EIATTR_KPARAM_INFO
	.align		4
.L_721:
        /*0068*/ 	.byte	0x04, 0x17
        /*006a*/ 	.short	(.L_723 - .L_722)
.L_722:
        /*006c*/ 	.word	0x00000000
        /*0070*/ 	.short	0x0001
        /*0072*/ 	.short	0x01a0
        /*0074*/ 	.byte	0x00, 0xf0, 0x81, 0x06


	//----- nvinfo : EIATTR_KPARAM_INFO
	.align		4
.L_723:
        /*0078*/ 	.byte	0x04, 0x17
        /*007a*/ 	.short	(.L_725 - .L_724)
.L_724:
        /*007c*/ 	.word	0x00000000
        /*0080*/ 	.short	0x0000
        /*0082*/ 	.short	0x0000
        /*0084*/ 	.byte	0x00, 0xf0, 0x81, 0x06


	//----- nvinfo : EIATTR_SPARSE_MMA_MASK
	.align		4
.L_725:
        /*0088*/ 	.byte	0x03, 0x50
        /*008a*/ 	.short	0x0000


	//----- nvinfo : EIATTR_MAXREG_COUNT
	.align		4
        /*008c*/ 	.byte	0x03, 0x1b
        /*008e*/ 	.short	0x0080


	//----- nvinfo : EIATTR_MERCURY_ISA_VERSION
	.align		4
        /*0090*/ 	.byte	0x03, 0x5f
        /*0092*/ 	.short	0x0101


	//----- nvinfo : EIATTR_EXIT_INSTR_OFFSETS
	.align		4
        /*0094*/ 	.byte	0x04, 0x1c
        /*0096*/ 	.short	(.L_727 - .L_726)


	//   ....[0]....
.L_726:
        /*0098*/ 	.word	0x00000080


	//   ....[1]....
        /*009c*/ 	.word	0x00000430


	//   ....[2]....
        /*00a0*/ 	.word	0x00001f20


	//----- nvinfo : EIATTR_MAX_THREADS
	.align		4
.L_727:
        /*00a4*/ 	.byte	0x04, 0x05
        /*00a6*/ 	.short	(.L_729 - .L_728)
.L_728:
        /*00a8*/ 	.word	0x00000200
        /*00ac*/ 	.word	0x00000001
        /*00b0*/ 	.word	0x00000001


	//----- nvinfo : EIATTR_CRS_STACK_SIZE
	.align		4
.L_729:
        /*00b4*/ 	.byte	0x04, 0x1e
        /*00b6*/ 	.short	(.L_731 - .L_730)
.L_730:
        /*00b8*/ 	.word	0x00000000


	//----- nvinfo : EIATTR_CBANK_PARAM_SIZE
	.align		4
.L_731:
        /*00bc*/ 	.byte	0x03, 0x19
        /*00be*/ 	.short	0x04f9


	//----- nvinfo : EIATTR_PARAM_CBANK
	.align		4
        /*00c0*/ 	.byte	0x04, 0x0a
        /*00c2*/ 	.short	(.L_733 - .L_732)
	.align		4
.L_732:
        /*00c4*/ 	.word	index@(.nv.constant0._ZN2at4cuda17kernelHistogram1DIfflLi1ELi2ELin1ELNS0_23CUDAHistogramMemoryTypeE1EZNS0_21CUDA_tensor_histogramIffLb0EEEbNS_6TensorES4_S4_lNS_14AccumulateTypeIT0_Lb1EE4typeES8_NS0_13TensorArgTypeES9_S9_EUllE0_EEvNS0_6detail10TensorInfoIT_T1_EESF_NSC_IKS6_SE_EElS8_S8_SE_T6_)
        /*00c8*/ 	.short	0x0210
        /*00ca*/ 	.short	0x04f9


	//----- nvinfo : EIATTR_SW_WAR
	.align		4
.L_733:
        /*00cc*/ 	.byte	0x04, 0x36
        /*00ce*/ 	.short	(.L_735 - .L_734)
.L_734:
        /*00d0*/ 	.word	0x00000008
.L_735:


//--------------------- .nv.info._ZN2at4cuda17kernelHistogram1DIfflLi1ELi2ELin1ELNS0_23CUDAHistogramMemoryTypeE0EZNS0_21CUDA_tensor_histogramIffLb0EEEbNS_6TensorES4_S4_lNS_14AccumulateTypeIT0_Lb1EE4typeES8_NS0_13TensorArgTypeES9_S9_EUllE0_EEvNS0_6detail10TensorInfoIT_T1_EESF_NSC_IKS6_SE_EElS8_S8_SE_T6_ --------------------------
	.section	.nv.info._ZN2at4cuda17kernelHistogram1DIfflLi1ELi2ELin1ELNS0_23CUDAHistogramMemoryTypeE0EZNS0_21CUDA_tensor_histogramIffLb0EEEbNS_6TensorES4_S4_lNS_14AccumulateTypeIT0_Lb1EE4typeES8_NS0_13TensorArgTypeES9_S9_EUllE0_EEvNS0_6detail10TensorInfoIT_T1_EESF_NSC_IKS6_SE_EElS8_S8_SE_T6_,"",@"SHT_CUDA_INFO"
	.sectionflags	@""
	.align	4


	//----- nvinfo : EIATTR_CUDA_API_VERSION
	.align		4
        /*0000*/ 	.byte	0x04, 0x37
        /*0002*/ 	.short	(.L_737 - .L_736)
.L_736:
        /*0004*/ 	.word	0x00000082


	//----- nvinfo : EIATTR_KPARAM_INFO
	.align		4
.L_737:
        /*0008*/ 	.byte	0x04, 0x17
        /*000a*/ 	.short	(.L_739 - .L_738)
.L_738:
        /*000c*/ 	.word	0x00000000
        /*0010*/ 	.short	0x0007
        /*0012*/ 	.short	0x04f8
        /*0014*/ 	.byte	0x00, 0xf0, 0x05, 0x00


	//----- nvinfo : EIATTR_KPARAM_INFO
	.align		4
.L_739:
        /*0018*/ 	.byte	0x04, 0x17
        /*001a*/ 	.short	(.L_741 - .L_740)
.L_740:
        /*001c*/ 	.word	0x00000000
        /*0020*/ 	.short	0x0006
        /*0022*/ 	.short	0x04f0
        /*0024*/ 	.byte	0x00, 0xf0, 0x21, 0x00


	//----- nvinfo : EIATTR_KPARAM_INFO
	.align		4
.L_741:
        /*0028*/ 	.byte	0x04, 0x17
        /*002a*/ 	.short	(.L_743 - .L_742)
.L_742:
        /*002c*/ 	.word	0x00000000
        /*0030*/ 	.short	0x0005
        /*0032*/ 	.short	0x04ec
        /*0034*/ 	.byte	0x00, 0xf0, 0x11, 0x00


	//----- nvinfo : EIATTR_KPARAM_INFO
	.align		4
.L_743:
        /*0038*/ 	.byte	0x04, 0x17
        /*003a*/ 	.short	(.L_745 - .L_744)
.L_744:
        /*003c*/ 	.word	0x00000000
        /*0040*/ 	.short	0x0004
        /*0042*/ 	.short	0x04e8
        /*0044*/ 	.byte	0x00, 0xf0, 0x11, 0x00


	//----- nvinfo : EIATTR_KPARAM_INFO
	.align		4
.L_745:
        /*0048*/ 	.byte	0x04, 0x17
        /*004a*/ 	.short	(.L_747 - .L_746)
.L_746:
        /*004c*/ 	.word	0x00000000
        /*0050*/ 	.short	0x0003
        /*0052*/ 	.short	0x04e0
        /*0054*/ 	.byte	0x00, 0xf0, 0x21, 0x00


	//----- nvinfo : EIATTR_KPARAM_INFO
	.align		4
.L_747:
        /*0058*/ 	.byte	0x04, 0x17
        /*005a*/ 	.short	(.L_749 - .L_748)
.L_748:
        /*005c*/ 	.word	0x00000000
        /*0060*/ 	.short	0x0002
        /*0062*/ 	.short	0x0340
        /*0064*/ 	.byte	0x00, 0xf0, 0x81, 0x06


	//----- nvinfo : EIATTR_KPARAM_INFO
	.align		4
.L_749:
        /*0068*/ 	.byte	0x04, 0x17
        /*006a*/ 	.short	(.L_751 - .L_750)
.L_750:
        /*006c*/ 	.word	0x00000000
        /*0070*/ 	.short	0x0001
        /*0072*/ 	.short	0x01a0
        /*0074*/ 	.byte	0x00, 0xf0, 0x81, 0x06


	//----- nvinfo : EIATTR_KPARAM_INFO
	.align		4
.L_751:
        /*0078*/ 	.byte	0x04, 0x17
        /*007a*/ 	.short	(.L_753 - .L_752)
.L_752:
        /*007c*/ 	.word	0x00000000
        /*0080*/ 	.short	0x0000
        /*0082*/ 	.short	0x0000
        /*0084*/ 	.byte	0x00, 0xf0, 0x81, 0x06


	//----- nvinfo : EIATTR_SPARSE_MMA_MASK
	.align		4
.L_753:
        /*0088*/ 	.byte	0x03, 0x50
        /*008a*/ 	.short	0x0000


	//----- nvinfo : EIATTR_MAXREG_COUNT
	.align		4
        /*008c*/ 	.byte	0x03, 0x1b
        /*008e*/ 	.short	0x0080


	//----- nvinfo : EIATTR_NUM_BARRIERS
	.align		4
        /*0090*/ 	.byte	0x02, 0x4c
        /*0092*/ 	.byte	0x01
	.zero		1


	//----- nvinfo : EIATTR_MERCURY_ISA_VERSION
	.align		4
        /*0094*/ 	.byte	0x03, 0x5f
        /*0096*/ 	.short	0x0101


	//----- nvinfo : EIATTR_EXIT_INSTR_OFFSETS
	.align		4
        /*0098*/ 	.byte	0x04, 0x1c
        /*009a*/ 	.short	(.L_755 - .L_754)


	//   ....[0]....
.L_754:
        /*009c*/ 	.word	0x00002040


	//   ....[1]....
        /*00a0*/ 	.word	0x00002190


	//----- nvinfo : EIATTR_MAX_THREADS
	.align		4
.L_755:
        /*00a4*/ 	.byte	0x04, 0x05
        /*00a6*/ 	.short	(.L_757 - .L_756)
.L_756:
        /*00a8*/ 	.word	0x00000200
        /*00ac*/ 	.word	0x00000001
        /*00b0*/ 	.word	0x00000001


	//----- nvinfo : EIATTR_CRS_STACK_SIZE
	.align		4
.L_757:
        /*00b4*/ 	.byte	0x04, 0x1e
        /*00b6*/ 	.short	(.L_759 - .L_758)
.L_758:
        /*00b8*/ 	.word	0x00000000


	//----- nvinfo : EIATTR_CBANK_PARAM_SIZE
	.align		4
.L_759:
        /*00bc*/ 	.byte	0x03, 0x19
        /*00be*/ 	.short	0x04f9


	//----- nvinfo : EIATTR_PARAM_CBANK
	.align		4
        /*00c0*/ 	.byte	0x04, 0x0a
        /*00c2*/ 	.short	(.L_761 - .L_760)
	.align		4
.L_760:
        /*00c4*/ 	.word	index@(.nv.constant0._ZN2at4cuda17kernelHistogram1DIfflLi1ELi2ELin1ELNS0_23CUDAHistogramMemoryTypeE0EZNS0_21CUDA_tensor_histogramIffLb0EEEbNS_6TensorES4_S4_lNS_14AccumulateTypeIT0_Lb1EE4typeES8_NS0_13TensorArgTypeES9_S9_EUllE0_EEvNS0_6detail10TensorInfoIT_T1_EESF_NSC_IKS6_SE_EElS8_S8_SE_T6_)
        /*00c8*/ 	.short	0x0210
        /*00ca*/ 	.short	0x04f9


	//----- nvinfo : EIATTR_SW_WAR
	.align		4
.L_761:
        /*00cc*/ 	.byte	0x04, 0x36
        /*00ce*/ 	.short	(.L_763 - .L_762)
.L_762:
        /*00d0*/ 	.word	0x00000008
.L_763:


//--------------------- .nv.info._ZN2at4cuda17kernelHistogram1DIfflLi1ELi2ELin1ELNS0_23CUDAHistogramMemoryTypeE1EZNS0_21CUDA_tensor_histogramIffLb0EEEbNS_6TensorES4_S4_lNS_14AccumulateTypeIT0_Lb1EE4typeES8_NS0_13TensorArgTypeES9_S9_EUllE_EEvNS0_6detail10TensorInfoIT_T1_EESF_NSC_IKS6_SE_EElS8_S8_SE_T6_ --------------------------
	.section	.nv.info._ZN2at4cuda17kernelHistogram1DIfflLi1ELi2ELin1ELNS0_23CUDAHistogramMemoryTypeE1EZNS0_21CUDA_tensor_histogramIffLb0EEEbNS_6TensorES4_S4_lNS_14AccumulateTypeIT0_Lb1EE4typeES8_NS0_13TensorArgTypeES9_S9_EUllE_EEvNS0_6detail10TensorInfoIT_T1_EESF_NSC_IKS6_SE_EElS8_S8_SE_T6_,"",@"SHT_CUDA_INFO"
	.sectionflags	@""
	.align	4


	//----- nvinfo : EIATTR_CUDA_API_VERSION
	.align		4
        /*0000*/ 	.byte	0x04, 0x37
        /*0002*/ 	.short	(.L_765 - .L_764)
.L_764:
        /*0004*/ 	.word	0x00000082


	//----- nvinfo : EIATTR_KPARAM_INFO
	.align		4
.L_765:
        /*0008*/ 	.byte	0x04, 0x17
        /*000a*/ 	.short	(.L_767 - .L_766)
.L_766:
        /*000c*/ 	.word	0x00000000
        /*0010*/ 	.short	0x0007
        /*0012*/ 	.short	0x04f8
        /*0014*/ 	.byte	0x00, 0xf0, 0x81, 0x06


	//----- nvinfo : EIATTR_KPARAM_INFO
	.align		4
.L_767:
        /*0018*/ 	.byte	0x04, 0x17
        /*001a*/ 	.short	(.L_769 - .L_768)
.L_768:
        /*001c*/ 	.word	0x00000000
        /*0020*/ 	.short	0x0006
        /*0022*/ 	.short	0x04f0
        /*0024*/ 	.byte	0x00, 0xf0, 0x21, 0x00


	//----- nvinfo : EIATTR_KPARAM_INFO
	.align		4
.L_769:
        /*0028*/ 	.byte	0x04, 0x17
        /*002a*/ 	.short	(.L_771 - .L_770)
.L_770:
        /*002c*/ 	.word	0x00000000
        /*0030*/ 	.short	0x0005
        /*0032*/ 	.short	0x04ec
        /*0034*/ 	.byte	0x00, 0xf0, 0x11, 0x00


	//----- nvinfo : EIATTR_KPARAM_INFO
	.align		4
.L_771:
        /*0038*/ 	.byte	0x04, 0x17
        /*003a*/ 	.short	(.L_773 - .L_772)
.L_772:
        /*003c*/ 	.word	0x00000000
        /*0040*/ 	.short	0x0004
        /*0042*/ 	.short	0x04e8
        /*0044*/ 	.byte	0x00, 0xf0, 0x11, 0x00


	//----- nvinfo : EIATTR_KPARAM_INFO
	.align		4
.L_773:
        /*0048*/ 	.byte	0x04, 0x17
        /*004a*/ 	.short	(.L_775 - .L_774)
.L_774:
        /*004c*/ 	.word	0x00000000
        /*0050*/ 	.short	0x0003
        /*0052*/ 	.short	0x04e0
        /*0054*/ 	.byte	0x00, 0xf0, 0x21, 0x00


	//----- nvinfo : EIATTR_KPARAM_INFO
	.align		4
.L_775:
        /*0058*/ 	.byte	0x04, 0x17
        /*005a*/ 	.short	(.L_777 - .L_776)
.L_776:
        /*005c*/ 	.word	0x00000000
        /*0060*/ 	.short	0x0002
        /*0062*/ 	.short	0x0340
        /*0064*/ 	.byte	0x00, 0xf0, 0x81, 0x06


	//----- nvinfo : EIATTR_KPARAM_INFO
	.align		4
.L_777:
        /*0068*/ 	.byte	0x04, 0x17
        /*006a*/ 	.short	(.L_779 - .L_778)
.L_778:
        /*006c*/ 	.word	0x00000000
        /*0070*/ 	.short	0x0001
        /*0072*/ 	.short	0x01a0
        /*0074*/ 	.byte	0x00, 0xf0, 0x81, 0x06


	//----- nvinfo : EIATTR_KPARAM_INFO
	.align		4
.L_779:
        /*0078*/ 	.byte	0x04, 0x17
        /*007a*/ 	.short	(.L_781 - .L_780)
.L_780:
        /*007c*/ 	.word	0x00000000
        /*0080*/ 	.short	0x0000
        /*0082*/ 	.short	0x0000
        /*0084*/ 	.byte	0x00, 0xf0, 0x81, 0x06


	//----- nvinfo : EIATTR_SPARSE_MMA_MASK
	.align		4
.L_781:
        /*0088*/ 	.byte	0x03, 0x50
        /*008a*/ 	.short	0x0000


	//----- nvinfo : EIATTR_MAXREG_COUNT
	.align		4
        /*008c*/ 	.byte	0x03, 0x1b
        /*008e*/ 	.short	0x0080


	//----- nvinfo : EIATTR_MERCURY_ISA_VERSION
	.align		4
        /*0090*/ 	.byte	0x03, 0x5f
        /*0092*/ 	.short	0x0101


	//----- nvinfo : EIATTR_EXIT_INSTR_OFFSETS
	.align		4
        /*0094*/ 	.byte	0x04, 0x1c
        /*0096*/ 	.short	(.L_783 - .L_782)


	//   ....[0]....
.L_782:
        /*0098*/ 	.word	0x00000080


	//   ....[1]....
        /*009c*/ 	.word	0x000004b0


	//   ....[2]....
        /*00a0*/ 	.word	0x00002040


	//----- nvinfo : EIATTR_MAX_THREADS
	.align		4
.L_783:
        /*00a4*/ 	.byte	0x04, 0x05
        /*00a6*/ 	.short	(.L_785 - .L_784)
.L_784:
        /*00a8*/ 	.word	0x00000200
        /*00ac*/ 	.word	0x00000001
        /*00b0*/ 	.word	0x00000001


	//----- nvinfo : EIATTR_CRS_STACK_SIZE
	.align		4
.L_785:
        /*00b4*/ 	.byte	0x04, 0x1e
        /*00b6*/ 	.short	(.L_787 - .L_786)
.L_786:
        /*00b8*/ 	.word	0x00000000


	//----- nvinfo : EIATTR_CBANK_PARAM_SIZE
	.align		4
.L_787:
        /*00bc*/ 	.byte	0x03, 0x19
        /*00be*/ 	.short	0x0698


	//----- nvinfo : EIATTR_PARAM_CBANK
	.align		4
        /*00c0*/ 	.byte	0x04, 0x0a
        /*00c2*/ 	.short	(.L_789 - .L_788)
	.align		4
.L_788:
        /*00c4*/ 	.word	index@(.nv.constant0._ZN2at4cuda17kernelHistogram1DIfflLi1ELi2ELin1ELNS0_23CUDAHistogramMemoryTypeE1EZNS0_21CUDA_tensor_histogramIffLb0EEEbNS_6TensorES4_S4_lNS_14AccumulateTypeIT0_Lb1EE4typeES8_NS0_13TensorArgTypeES9_S9_EUllE_EEvNS0_6detail10TensorInfoIT_T1_EESF_NSC_IKS6_SE_EElS8_S8_SE_T6_)
        /*00c8*/ 	.short	0x0210
        /*00ca*/ 	.short	0x0698


	//----- nvinfo : EIATTR_SW_WAR
	.align		4
.L_789:
        /*00cc*/ 	.byte	0x04, 0x36
        /*00ce*/ 	.short	(.L_791 - .L_790)
.L_790:
        /*00d0*/ 	.word	0x00000008
.L_791:


//--------------------- .nv.info._ZN2at4cuda17kernelHistogram1DIfflLi1ELi2ELin1ELNS0_23CUDAHistogramMemoryTypeE0EZNS0_21CUDA_tensor_histogramIffLb0EEEbNS_6TensorES4_S4_lNS_14AccumulateTypeIT0_Lb1EE4typeES8_NS0_13TensorArgTypeES9_S9_EUllE_EEvNS0_6detail10TensorInfoIT_T1_EESF_NSC_IKS6_SE_EElS8_S8_SE_T6_ --------------------------
	.section	.nv.info._ZN2at4cuda17kernelHistogram1DIfflLi1ELi2ELin1ELNS0_23CUDAHistogramMemoryTypeE0EZNS0_21CUDA_tensor_histogramIffLb0EEEbNS_6TensorES4_S4_lNS_14AccumulateTypeIT0_Lb1EE4typeES8_NS0_13TensorArgTypeES9_S9_EUllE_EEvNS0_6detail10TensorInfoIT_T1_EESF_NSC_IKS6_SE_EElS8_S8_SE_T6_,"",@"SHT_CUDA_INFO"
	.sectionflags	@""
	.align	4


	//----- nvinfo : EIATTR_CUDA_API_VERSION
	.align		4
        /*0000*/ 	.byte	0x04, 0x37
        /*0002*/ 	.short	(.L_793 - .L_792)
.L_792:
        /*0004*/ 	.word	0x00000082


	//----- nvinfo : EIATTR_KPARAM_INFO
	.align		4
.L_793:
        /*0008*/ 	.byte	0x04, 0x17
        /*000a*/ 	.short	(.L_795 - .L_794)
.L_794:
        /*000c*/ 	.word	0x00000000
        /*0010*/ 	.short	0x0007
        /*0012*/ 	.short	0x04f8
        /*0014*/ 	.byte	0x00, 0xf0, 0x81, 0x06


	//----- nvinfo : EIATTR_KPARAM_INFO
	.align		4
.L_795:
        /*0018*/ 	.byte	0x04, 0x17
        /*001a*/ 	.short	(.L_797 - .L_796)
.L_796:
        /*001c*/ 	.word	0x00000000
        /*0020*/ 	.short	0x0006
        /*0022*/ 	.short	0x04f0
        /*0024*/ 	.byte	0x00, 0xf0, 0x21, 0x00


	//----- nvinfo : EIATTR_KPARAM_INFO
	.align		4
.L_797:
        /*0028*/ 	.byte	0x04, 0x17
        /*002a*/ 	.short	(.L_799 - .L_798)
.L_798:
        /*002c*/ 	.word	0x00000000
        /*0030*/ 	.short	0x0005
        /*0032*/ 	.short	0x04ec
        /*0034*/ 	.byte	0x00, 0xf0, 0x11, 0x00


	//----- nvinfo : EIATTR_KPARAM_INFO
	.align		4
.L_799:
        /*0038*/ 	.byte	0x04, 0x17
        /*003a*/ 	.short	(.L_801 - .L_800)
.L_800:
        /*003c*/ 	.word	0x00000000
        /*0040*/ 	.short	0x0004
        /*0042*/ 	.short	0x04e8
        /*0044*/ 	.byte	0x00, 0xf0, 0x11, 0x00


	//----- nvinfo : EIATTR_KPARAM_INFO
	.align		4
.L_801:
        /*0048*/ 	.byte	0x04, 0x17
        /*004a*/ 	.short	(.L_803 - .L_802)
.L_802:
        /*004c*/ 	.word	0x00000000
        /*0050*/ 	.short	0x0003
        /*0052*/ 	.short	0x04e0
        /*0054*/ 	.byte	0x00, 0xf0, 0x21, 0x00


	//----- nvinfo : EIATTR_KPARAM_INFO
	.align		4
.L_803:
        /*0058*/ 	.byte	0x04, 0x17
        /*005a*/ 	.short	(.L_805 - .L_804)
.L_804:
        /*005c*/ 	.word	0x00000000
        /*0060*/ 	.short	0x0002
        /*0062*/ 	.short	0x0340
        /*0064*/ 	.byte	0x00, 0xf0, 0x81, 0x06


	//----- nvinfo : EIATTR_KPARAM_INFO
	.align		4
.L_805:
        /*0068*/ 	.byte	0x04, 0x17
        /*006a*/ 	.short	(.L_807 - .L_806)
.L_806:
        /*006c*/ 	.word	0x00000000
        /*0070*/ 	.short	0x0001
        /*0072*/ 	.short	0x01a0
        /*0074*/ 	.byte	0x00, 0xf0, 0x81, 0x06


	//----- nvinfo : EIATTR_KPARAM_INFO
	.align		4
.L_807:
        /*0078*/ 	.byte	0x04, 0x17
        /*007a*/ 	.short	(.L_809 - .L_808)
.L_808:
        /*007c*/ 	.word	0x00000000
        /*0080*/ 	.short	0x0000
        /*0082*/ 	.short	0x0000
        /*0084*/ 	.byte	0x00, 0xf0, 0x81, 0x06


	//----- nvinfo : EIATTR_SPARSE_MMA_MASK
	.align		4
.L_809:
        /*0088*/ 	.byte	0x03, 0x50
        /*008a*/ 	.short	0x0000


	//----- nvinfo : EIATTR_MAXREG_COUNT
	.align		4
        /*008c*/ 	.byte	0x03, 0x1b
        /*008e*/ 	.short	0x0080


	//----- nvinfo : EIATTR_NUM_BARRIERS
	.align		4
        /*0090*/ 	.byte	0x02, 0x4c
        /*0092*/ 	.byte	0x01
	.zero		1


	//----- nvinfo : EIATTR_MERCURY_ISA_VERSION
	.align		4
        /*0094*/ 	.byte	0x03, 0x5f
        /*0096*/ 	.short	0x0101


	//----- nvinfo : EIATTR_EXIT_INSTR_OFFSETS
	.align		4
        /*0098*/ 	.byte	0x04, 0x1c
        /*009a*/ 	.short	(.L_811 - .L_810)


	//   ....[0]....
.L_810:
        /*009c*/ 	.word	0x00002170


	//   ....[1]....
        /*00a0*/ 	.word	0x000022c0


	//----- nvinfo : EIATTR_MAX_THREADS
	.align		4
.L_811:
        /*00a4*/ 	.byte	0x04, 0x05
        /*00a6*/ 	.short	(.L_813 - .L_812)
.L_812:
        /*00a8*/ 	.word	0x00000200
        /*00ac*/ 	.word	0x00000001
        /*00b0*/ 	.word	0x00000001


	//----- nvinfo : EIATTR_CRS_STACK_SIZE
	.align		4
.L_813:
        /*00b4*/ 	.byte	0x04, 0x1e
        /*00b6*/ 	.short	(.L_815 - .L_814)
.L_814:
        /*00b8*/ 	.word	0x00000000


	//----- nvinfo : EIATTR_CBANK_PARAM_SIZE
	.align		4
.L_815:
        /*00bc*/ 	.byte	0x03, 0x19
        /*00be*/ 	.short	0x0698


	//----- nvinfo : EIATTR_PARAM_CBANK
	.align		4
        /*00c0*/ 	.byte	0x04, 0x0a
        /*00c2*/ 	.short	(.L_817 - .L_816)
	.align		4
.L_816:
        /*00c4*/ 	.word	index@(.nv.constant0._ZN2at4cuda17kernelHistogram1DIfflLi1ELi2ELin1ELNS0_23CUDAHistogramMemoryTypeE0EZNS0_21CUDA_tensor_histogramIffLb0EEEbNS_6TensorES4_S4_lNS_14AccumulateTypeIT0_Lb1EE4typeES8_NS0_13TensorArgTypeES9_S9_EUllE_EEvNS0_6detail10TensorInfoIT_T1_EESF_NSC_IKS6_SE_EElS8_S8_SE_T6_)
        /*00c8*/ 	.short	0x0210
        /*00ca*/ 	.short	0x0698


	//----- nvinfo : EIATTR_SW_WAR
	.align		4
.L_817:
        /*00cc*/ 	.byte	0x04, 0x36
        /*00ce*/ 	.short	(.L_819 - .L_818)
.L_818:
        /*00d0*/ 	.word	0x00000008
.L_819:


//--------------------- .nv.info._ZN2at4cuda17kernelHistogram1DIddlLi1ELi2ELin1ELNS0_23CUDAHistogramMemoryTypeE1EZNS0_21CUDA_tensor_histogramIddLb0EEEbNS_6TensorES4_S4_lNS_14AccumulateTypeIT0_Lb1EE4typeES8_NS0_13TensorArgTypeES9_S9_EUllE0_EEvNS0_6detail10TensorInfoIT_T1_EESF_NSC_IKS6_SE_EElS8_S8_SE_T6_ --------------------------
	.section	.nv.info._ZN2at4cuda17kernelHistogram1DIddlLi1ELi2ELin1ELNS0_23CUDAHistogramMemoryTypeE1EZNS0_21CUDA_tensor_histogramIddLb0EEEbNS_6TensorES4_S4_lNS_14AccumulateTypeIT0_Lb1EE4typeES8_NS0_13TensorArgTypeES9_S9_EUllE0_EEvNS0_6detail10TensorInfoIT_T1_EESF_NSC_IKS6_SE_EElS8_S8_SE_T6_,"",@"SHT_CUDA_INFO"
	.sectionflags	@""
	.align	4


	//----- nvinfo : EIATTR_CUDA_API_VERSION
	.align		4
        /*0000*/ 	.byte	0x04, 0x37
        /*0002*/ 	.short	(.L_821 - .L_820)
.L_820:
        /*0004*/ 	.word	0x00000082


	//----- nvinfo : EIATTR_KPARAM_INFO
	.align		4
.L_821:
        /*0008*/ 	.byte	0x04, 0x17
        /*000a*/ 	.short	(.L_823 - .L_822)
.L_822:
        /*000c*/ 	.word	0x00000000
        /*0010*/ 	.short	0x0007
        /*0012*/ 	.short	0x0500
        /*0014*/ 	.byte	0x00, 0xf0, 0x05, 0x00


	//----- nvinfo : EIATTR_KPARAM_INFO
	.align		4
.L_823:
        /*0018*/ 	.byte	0x04, 0x17
        /*001a*/ 	.short	(.L_825 - .L_824)
.L_824:
        /*001c*/ 	.word	0x00000000
        /*0020*/ 	.short	0x0006
        /*0022*/ 	.short	0x04f8
        /*0024*/ 	.byte	0x00, 0xf0, 0x21, 0x00


	//----- nvinfo : EIATTR_KPARAM_INFO
	.align		4
.L_825:
        /*0028*/ 	.byte	0x04, 0x17
        /*002a*/ 	.short	(.L_827 - .L_826)
.L_826:
        /*002c*/ 	.word	0x00000000
        /*0030*/ 	.short	0x0005
        /*0032*/ 	.short	0x04f0
        /*0034*/ 	.byte	0x00, 0xf0, 0x21, 0x00


	//----- nvinfo : EIATTR_KPARAM_INFO
	.align		4
.L_827:
        /*0038*/ 	.byte	0x04, 0x17
        /*003a*/ 	.short	(.L_829 - .L_828)
.L_828:
        /*003c*/ 	.word	0x00000000
        /*0040*/ 	.short	0x0004
        /*0042*/ 	.short	0x04e8
        /*0044*/ 	.byte	0x00, 0xf0, 0x21, 0x00


	//----- nvinfo : EIATTR_KPARAM_INFO
	.align		4
.L_829:
        /*0048*/ 	.byte	0x04, 0x17
        /*004a*/ 	.short	(.L_831 - .L_830)
.L_830:
        /*004c*/ 	.word	0x00000000
        /*0050*/ 	.short	0x0003
        /*0052*/ 	.short	0x04e0
        /*0054*/ 	.byte	0x00, 0xf0, 0x21, 0x00


	//----- nvinfo : EIATTR_KPARAM_INFO
	.align		4
.L_831:
        /*0058*/ 	.byte	0x04, 0x17
        /*005a*/ 	.short	(.L_833 - .L_832)
.L_832:
        /*005c*/ 	.word	0x00000000
        /*0060*/ 	.short	0x0002
        /*0062*/ 	.short	0x0340
        /*0064*/ 	.byte	0x00, 0xf0, 0x81, 0x06


	//----- nvinfo : EIATTR_KPARAM_INFO
	.align		4
.L_833:
        /*0068*/ 	.byte	0x04, 0x17
        /*006a*/ 	.short	(.L_835 - .L_834)
.L_834:
        /*006c*/ 	.word	0x00000000
        /*0070*/ 	.short	0x0001
        /*0072*/ 	.short	0x01a0
        /*0074*/ 	.byte	0x00, 0xf0, 0x81, 0x06


	//----- nvinfo : EIATTR_KPARAM_INFO
	.align		4
.L_835:
        /*0078*/ 	.byte	0x04, 0x17
        /*007a*/ 	.short	(.L_837 - .L_836)
.L_836:
        /*007c*/ 	.word	0x00000000
        /*0080*/ 	.short	0x0000
        /*0082*/ 	.short	0x0000
        /*0084*/ 	.byte	0x00, 0xf0, 0x81, 0x06


	//----- nvinfo : EIATTR_SPARSE_MMA_MASK
	.align		4
.L_837:
        /*0088*/ 	.byte	0x03, 0x50
        /*008a*/ 	.short	0x0000


	//----- nvinfo : EIATTR_MAXREG_COUNT
	.align		4
        /*008c*/ 	.byte	0x03, 0x1b
        /*008e*/ 	.short	0x0080


	//----- nvinfo : EIATTR_MERCURY_ISA_VERSION
	.align		4
        /*0090*/ 	.byte	0x03, 0x5f
        /*0092*/ 	.short	0x0101


	//----- nvinfo : EIATTR_EXIT_INSTR_OFFSETS
	.align		4
        /*0094*/ 	.byte	0x04, 0x1c
        /*0096*/ 	.short	(.L_839 - .L_838)


	//   ....[0]....
.L_838:
        /*0098*/ 	.word	0x00000080


	//   ....[1]....
        /*009c*/ 	.word	0x00000590


	//   ....[2]....
        /*00a0*/ 	.word	0x00002200


	//----- nvinfo : EIATTR_MAX_THREADS
	.align		4
.L_839:
        /*00a4*/ 	.byte	0x04, 0x05
        /*00a6*/ 	.short	(.L_841 - .L_840)
.L_840:
        /*00a8*/ 	.word	0x00000200
        /*00ac*/ 	.word	0x00000001
        /*00b0*/ 	.word	0x00000001


	//----- nvinfo : EIATTR_CRS_STACK_SIZE
	.align		4
.L_841:
        /*00b4*/ 	.byte	0x04, 0x1e
        /*00b6*/ 	.short	(.L_843 - .L_842)
.L_842:
        /*00b8*/ 	.word	0x00000000


	//----- nvinfo : EIATTR_CBANK_PARAM_SIZE
	.align		4
.L_843:
        /*00bc*/ 	.byte	0x03, 0x19
        /*00be*/ 	.short	0x0501


	//----- nvinfo : EIATTR_PARAM_CBANK
	.align		4
        /*00c0*/ 	.byte	0x04, 0x0a
        /*00c2*/ 	.short	(.L_845 - .L_844)
	.align		4
.L_844:
        /*00c4*/ 	.word	index@(.nv.constant0._ZN2at4cuda17kernelHistogram1DIddlLi1ELi2ELin1ELNS0_23CUDAHistogramMemoryTypeE1EZNS0_21CUDA_tensor_histogramIddLb0EEEbNS_6TensorES4_S4_lNS_14AccumulateTypeIT0_Lb1EE4typeES8_NS0_13TensorArgTypeES9_S9_EUllE0_EEvNS0_6detail10TensorInfoIT_T1_EESF_NSC_IKS6_SE_EElS8_S8_SE_T6_)
        /*00c8*/ 	.short	0x0210
        /*00ca*/ 	.short	0x0501


	//----- nvinfo : EIATTR_SW_WAR
	.align		4
.L_845:
        /*00cc*/ 	.byte	0x04, 0x36
        /*00ce*/ 	.short	(.L_847 - .L_846)
.L_846:
        /*00d0*/ 	.word	0x00000008
.L_847:


//--------------------- .nv.info._ZN2at4cuda17kernelHistogram1DIddlLi1ELi2ELin1ELNS0_23CUDAHistogramMemoryTypeE0EZNS0_21CUDA_tensor_histogramIddLb0EEEbNS_6TensorES4_S4_lNS_14AccumulateTypeIT0_Lb1EE4typeES8_NS0_13TensorArgTypeES9_S9_EUllE0_EEvNS0_6detail10TensorInfoIT_T1_EESF_NSC_IKS6_SE_EElS8_S8_SE_T6_ --------------------------
	.section	.nv.info._ZN2at4cuda17kernelHistogram1DIddlLi1ELi2ELin1ELNS0_23CUDAHistogramMemoryTypeE0EZNS0_21CUDA_tensor_histogramIddLb0EEEbNS_6TensorES4_S4_lNS_14AccumulateTypeIT0_Lb1EE4typeES8_NS0_13TensorArgTypeES9_S9_EUllE0_EEvNS0_6detail10TensorInfoIT_T1_EESF_NSC_IKS6_SE_EElS8_S8_SE_T6_,"",@"SHT_CUDA_INFO"
	.sectionflags	@""
	.align	4


	//----- nvinfo : EIATTR_CUDA_API_VERSION
	.align		4
        /*0000*/ 	.byte	0x04, 0x37
        /*0002*/ 	.short	(.L_849 - .L_848)
.L_848:
        /*0004*/ 	.word	0x00000082


	//----- nvinfo : EIATTR_KPARAM_INFO
	.align		4
.L_849:
        /*0008*/ 	.byte	0x04, 0x17
        /*000a*/ 	.short	(.L_851 - .L_850)
.L_850:
        /*000c*/ 	.word	0x00000000
        /*0010*/ 	.short	0x0007
        /*0012*/ 	.short	0x0500
        /*0014*/ 	.byte	0x00, 0xf0, 0x05, 0x00


	//----- nvinfo : EIATTR_KPARAM_INFO
	.align		4
.L_851:
        /*0018*/ 	.byte	0x04, 0x17
        /*001a*/ 	.short	(.L_853 - .L_852)
.L_852:
        /*001c*/ 	.word	0x00000000
        /*0020*/ 	.short	0x0006
        /*0022*/ 	.short	0x04f8
        /*0024*/ 	.byte	0x00, 0xf0, 0x21, 0x00


	//----- nvinfo : EIATTR_KPARAM_INFO
	.align		4
.L_853:
        /*0028*/ 	.byte	0x04, 0x17
        /*002a*/ 	.short	(.L_855 - .L_854)
.L_854:
        /*002c*/ 	.word	0x00000000
        /*0030*/ 	.short	0x0005
        /*0032*/ 	.short	0x04f0
        /*0034*/ 	.byte	0x00, 0xf0, 0x21, 0x00


	//----- nvinfo : EIATTR_KPARAM_INFO
	.align		4
.L_855:
        /*0038*/ 	.byte	0x04, 0x17
        /*003a*/ 	.short	(.L_857 - .L_856)
.L_856:
        /*003c*/ 	.word	0x00000000
        /*0040*/ 	.short	0x0004
        /*0042*/ 	.short	0x04e8
        /*0044*/ 	.byte	0x00, 0xf0, 0x21, 0x00


	//----- nvinfo : EIATTR_KPARAM_INFO
	.align		4
.L_857:
        /*0048*/ 	.byte	0x04, 0x17
        /*004a*/ 	.short	(.L_859 - .L_858)
.L_858:
        /*004c*/ 	.word	0x00000000
        /*0050*/ 	.short	0x0003
        /*0052*/ 	.short	0x04e0
        /*0054*/ 	.byte	0x00, 0xf0, 0x21, 0x00


	//----- nvinfo : EIATTR_KPARAM_INFO
	.align		4
.L_859:
        /*0058*/ 	.byte	0x04, 0x17
        /*005a*/ 	.short	(.L_861 - .L_860)
.L_860:
        /*005c*/ 	.word	0x00000000
        /*0060*/ 	.short	0x0002
        /*0062*/ 	.short	0x0340
        /*0064*/ 	.byte	0x00, 0xf0, 0x81, 0x06


	//----- nvinfo : EIATTR_KPARAM_INFO
	.align		4
.L_861:
        /*0068*/ 	.byte	0x04, 0x17
        /*006a*/ 	.short	(.L_863 - .L_862)
.L_862:
        /*006c*/ 	.word	0x00000000
        /*0070*/ 	.short	0x0001
        /*0072*/ 	.short	0x01a0
        /*0074*/ 	.byte	0x00, 0xf0, 0x81, 0x06


	//----- nvinfo : EIATTR_KPARAM_INFO
	.align		4
.L_863:
        /*0078*/ 	.byte	0x04, 0x17
        /*007a*/ 	.short	(.L_865 - .L_864)
.L_864:
        /*007c*/ 	.word	0x00000000
        /*0080*/ 	.short	0x0000
        /*0082*/ 	.short	0x0000
        /*0084*/ 	.byte	0x00, 0xf0, 0x81, 0x06


	//----- nvinfo : EIATTR_SPARSE_MMA_MASK
	.align		4
.L_865:
        /*0088*/ 	.byte	0x03, 0x50
        /*008a*/ 	.short	0x0000


	//----- nvinfo : EIATTR_MAXREG_COUNT
	.align		4
        /*008c*/ 	.byte	0x03, 0x1b
        /*008e*/ 	.short	0x0080


	//----- nvinfo : EIATTR_NUM_BARRIERS
	.align		4
        /*0090*/ 	.byte	0x02, 0x4c
        /*0092*/ 	.byte	0x01
	.zero		1


	//----- nvinfo : EIATTR_MERCURY_ISA_VERSION
	.align		4
        /*0094*/ 	.byte	0x03, 0x5f
        /*0096*/ 	.short	0x0101


	//----- nvinfo : EIATTR_EXIT_INSTR_OFFSETS
	.align		4
        /*0098*/ 	.byte	0x04, 0x1c
        /*009a*/ 	.short	(.L_867 - .L_866)


	//   ....[0]....
.L_866:
        /*009c*/ 	.word	0x000024b0


	//   ....[1]....
        /*00a0*/ 	.word	0x00002600


	//----- nvinfo : EIATTR_MAX_THREADS
	.align		4
.L_867:
        /*00a4*/ 	.byte	0x04, 0x05
        /*00a6*/ 	.short	(.L_869 - .L_868)
.L_868:
        /*00a8*/ 	.word	0x00000200
        /*00ac*/ 	.word	0x00000001
        /*00b0*/ 	.word	0x00000001


	//----- nvinfo : EIATTR_CRS_STACK_SIZE
	.align		4
.L_869:
        /*00b4*/ 	.byte	0x04, 0x1e
        /*00b6*/ 	.short	(.L_871 - .L_870)
.L_870:
        /*00b8*/ 	.word	0x00000000


	//----- nvinfo : EIATTR_CBANK_PARAM_SIZE
	.align		4
.L_871:
        /*00bc*/ 	.byte	0x03, 0x19
        /*00be*/ 	.short	0x0501


	//----- nvinfo : EIATTR_PARAM_CBANK
	.align		4
        /*00c0*/ 	.byte	0x04, 0x0a
        /*00c2*/ 	.short	(.L_873 - .L_872)
	.align		4
.L_872:
        /*00c4*/ 	.word	index@(.nv.constant0._ZN2at4cuda17kernelHistogram1DIddlLi1ELi2ELin1ELNS0_23CUDAHistogramMemoryTypeE0EZNS0_21CUDA_tensor_histogramIddLb0EEEbNS_6TensorES4_S4_lNS_14AccumulateTypeIT0_Lb1EE4typeES8_NS0_13TensorArgTypeES9_S9_EUllE0_EEvNS0_6detail10TensorInfoIT_T1_EESF_NSC_IKS6_SE_EElS8_S8_SE_T6_)
        /*00c8*/ 	.short	0x0210
        /*00ca*/ 	.short	0x0501


	//----- nvinfo : EIATTR_SW_WAR
	.align		4
.L_873:
        /*00cc*/ 	.byte	0x04, 0x36
        /*00ce*/ 	.short	(.L_875 - .L_874)
.L_874:
        /*00d0*/ 	.word	0x00000008
.L_875:


//--------------------- .nv.info._ZN2at4cuda17kernelHistogram1DIddlLi1ELi2ELin1ELNS0_23CUDAHistogramMemoryTypeE1EZNS0_21CUDA_tensor_histogramIddLb0EEEbNS_6TensorES4_S4_lNS_14AccumulateTypeIT0_Lb1EE4typeES8_NS0_13TensorArgTypeES9_S9_EUllE_EEvNS0_6detail10TensorInfoIT_T1_EESF_NSC_IKS6_SE_EElS8_S8_SE_T6_ --------------------------
	.section	.nv.info._ZN2at4cuda17kernelHistogram1DIddlLi1ELi2ELin1ELNS0_23CUDAHistogramMemoryTypeE1EZNS0_21CUDA_tensor_histogramIddLb0EEEbNS_6TensorES4_S4_lNS_14AccumulateTypeIT0_Lb1EE4typeES8_NS0_13TensorArgTypeES9_S9_EUllE_EEvNS0_6detail10TensorInfoIT_T1_EESF_NSC_IKS6_SE_EElS8_S8_SE_T6_,"",@"SHT_CUDA_INFO"
	.sectionflags	@""
	.align	4


	//----- nvinfo : EIATTR_CUDA_API_VERSION
	.align		4
        /*0000*/ 	.byte	0x04, 0x37
        /*0002*/ 	.short	(.L_877 - .L_876)
.L_876:
        /*0004*/ 	.word	0x00000082


	//----- nvinfo : EIATTR_KPARAM_INFO
	.align		4
.L_877:
        /*0008*/ 	.byte	0x04, 0x17
        /*000a*/ 	.short	(.L_879 - .L_878)
.L_878:
        /*000c*/ 	.word	0x00000000
        /*0010*/ 	.short	0x0007
        /*0012*/ 	.short	0x0500
        /*0014*/ 	.byte	0x00, 0xf0, 0x81, 0x06


	//----- nvinfo : EIATTR_KPARAM_INFO
	.align		4
.L_879:
        /*0018*/ 	.byte	0x04, 0x17
        /*001a*/ 	.short	(.L_881 - .L_880)
.L_880:
        /*001c*/ 	.word	0x00000000
        /*0020*/ 	.short	0x0006
        /*0022*/ 	.short	0x04f8
        /*0024*/ 	.byte	0x00, 0xf0, 0x21, 0x00


	//----- nvinfo : EIATTR_KPARAM_INFO
	.align		4
.L_881:
        /*0028*/ 	.byte	0x04, 0x17
        /*002a*/ 	.short	(.L_883 - .L_882)
.L_882:
        /*002c*/ 	.word	0x00000000
        /*0030*/ 	.short	0x0005
        /*0032*/ 	.short	0x04f0
        /*0034*/ 	.byte	0x00, 0xf0, 0x21, 0x00


	//----- nvinfo : EIATTR_KPARAM_INFO
	.align		4
.L_883:
        /*0038*/ 	.byte	0x04, 0x17
        /*003a*/ 	.short	(.L_885 - .L_884)
.L_884:
        /*003c*/ 	.word	0x00000000
        /*0040*/ 	.short	0x0004
        /*0042*/ 	.short	0x04e8
        /*0044*/ 	.byte	0x00, 0xf0, 0x21, 0x00


	//----- nvinfo : EIATTR_KPARAM_INFO
	.align		4
.L_885:
        /*0048*/ 	.byte	0x04, 0x17
        /*004a*/ 	.short	(.L_887 - .L_886)
.L_886:
        /*004c*/ 	.word	0x00000000
        /*0050*/ 	.short	0x0003
        /*0052*/ 	.short	0x04e0
        /*0054*/ 	.byte	0x00, 0xf0, 0x21, 0x00


	//----- nvinfo : EIATTR_KPARAM_INFO
	.align		4
.L_887:
        /*0058*/ 	.byte	0x04, 0x17
        /*005a*/ 	.short	(.L_889 - .L_888)
.L_888:
        /*005c*/ 	.word	0x00000000
        /*0060*/ 	.short	0x0002
        /*0062*/ 	.short	0x0340
        /*0064*/ 	.byte	0x00, 0xf0, 0x81, 0x06


	//----- nvinfo : EIATTR_KPARAM_INFO
	.align		4
.L_889:
        /*0068*/ 	.byte	0x04, 0x17
        /*006a*/ 	.short	(.L_891 - .L_890)
.L_890:
        /*006c*/ 	.word	0x00000000
        /*0070*/ 	.short	0x0001
        /*0072*/ 	.short	0x01a0
        /*0074*/ 	.byte	0x00, 0xf0, 0x81, 0x06


	//----- nvinfo : EIATTR_KPARAM_INFO
	.align		4
.L_891:
        /*0078*/ 	.byte	0x04, 0x17
        /*007a*/ 	.short	(.L_893 - .L_892)
.L_892:
        /*007c*/ 	.word	0x00000000
        /*0080*/ 	.short	0x0000
        /*0082*/ 	.short	0x0000
        /*0084*/ 	.byte	0x00, 0xf0, 0x81, 0x06


	//----- nvinfo : EIATTR_SPARSE_MMA_MASK
	.align		4
.L_893:
        /*0088*/ 	.byte	0x03, 0x50
        /*008a*/ 	.short	0x0000


	//----- nvinfo : EIATTR_MAXREG_COUNT
	.align		4
        /*008c*/ 	.byte	0x03, 0x1b
        /*008e*/ 	.short	0x0080


	//----- nvinfo : EIATTR_MERCURY_ISA_VERSION
	.align		4
        /*0090*/ 	.byte	0x03, 0x5f
        /*0092*/ 	.short	0x0101


	//----- nvinfo : EIATTR_EXIT_INSTR_OFFSETS
	.align		4
        /*0094*/ 	.byte	0x04, 0x1c
        /*0096*/ 	.short	(.L_895 - .L_894)


	//   ....[0]....
.L_894:
        /*0098*/ 	.word	0x00000080


	//   ....[1]....
        /*009c*/ 	.word	0x00000620


	//   ....[2]....
        /*00a0*/ 	.word	0x00002360


	//----- nvinfo : EIATTR_MAX_THREADS
	.align		4
.L_895:
        /*00a4*/ 	.byte	0x04, 0x05
        /*00a6*/ 	.short	(.L_897 - .L_896)
.L_896:
        /*00a8*/ 	.word	0x00000200
        /*00ac*/ 	.word	0x00000001
        /*00b0*/ 	.word	0x00000001


	//----- nvinfo : EIATTR_CRS_STACK_SIZE
	.align		4
.L_897:
        /*00b4*/ 	.byte	0x04, 0x1e
        /*00b6*/ 	.short	(.L_899 - .L_898)
.L_898:
        /*00b8*/ 	.word	0x00000000


	//----- nvinfo : EIATTR_CBANK_PARAM_SIZE
	.align		4
.L_899:
        /*00bc*/ 	.byte	0x03, 0x19
        /*00be*/ 	.short	0x06a0


	//----- nvinfo : EIATTR_PARAM_CBANK
	.align		4
        /*00c0*/ 	.byte	0x04, 0x0a
        /*00c2*/ 	.short	(.L_901 - .L_900)
	.align		4
.L_900:
        /*00c4*/ 	.word	index@(.nv.constant0._ZN2at4cuda17kernelHistogram1DIddlLi1ELi2ELin1ELNS0_23CUDAHistogramMemoryTypeE1EZNS0_21CUDA_tensor_histogramIddLb0EEEbNS_6TensorES4_S4_lNS_14AccumulateTypeIT0_Lb1EE4typeES8_NS0_13TensorArgTypeES9_S9_EUllE_EEvNS0_6detail10TensorInfoIT_T1_EESF_NSC_IKS6_SE_EElS8_S8_SE_T6_)
        /*00c8*/ 	.short	0x0210
        /*00ca*/ 	.short	0x06a0


	//----- nvinfo : EIATTR_SW_WAR
	.align		4
.L_901:
        /*00cc*/ 	.byte	0x04, 0x36
        /*00ce*/ 	.short	(.L_903 - .L_902)
.L_902:
        /*00d0*/ 	.word	0x00000008
.L_903:


//--------------------- .nv.info._ZN2at4cuda17kernelHistogram1DIddlLi1ELi2ELin1ELNS0_23CUDAHistogramMemoryTypeE0EZNS0_21CUDA_tensor_histogramIddLb0EEEbNS_6TensorES4_S4_lNS_14AccumulateTypeIT0_Lb1EE4typeES8_NS0_13TensorArgTypeES9_S9_EUllE_EEvNS0_6detail10TensorInfoIT_T1_EESF_NSC_IKS6_SE_EElS8_S8_SE_T6_ --------------------------
	.section	.nv.info._ZN2at4cuda17kernelHistogram1DIddlLi1ELi2ELin1ELNS0_23CUDAHistogramMemoryTypeE0EZNS0_21CUDA_tensor_histogramIddLb0EEEbNS_6TensorES4_S4_lNS_14AccumulateTypeIT0_Lb1EE4typeES8_NS0_13TensorArgTypeES9_S9_EUllE_EEvNS0_6detail10TensorInfoIT_T1_EESF_NSC_IKS6_SE_EElS8_S8_SE_T6_,"",@"SHT_CUDA_INFO"
	.sectionflags	@""
	.align	4


	//----- nvinfo : EIATTR_CUDA_API_VERSION
	.align		4
        /*0000*/ 	.byte	0x04, 0x37
        /*0002*/ 	.short	(.L_905 - .L_904)
.L_904:
        /*0004*/ 	.word	0x00000082


	//----- nvinfo : EIATTR_KPARAM_INFO
	.align		4
.L_905:
        /*0008*/ 	.byte	0x04, 0x17
        /*000a*/ 	.short	(.L_907 - .L_906)
.L_906:
        /*000c*/ 	.word	0x00000000
        /*0010*/ 	.short	0x0007
        /*0012*/ 	.short	0x0500
        /*0014*/ 	.byte	0x00, 0xf0, 0x81, 0x06


	//----- nvinfo : EIATTR_KPARAM_INFO
	.align		4
.L_907:
        /*0018*/ 	.byte	0x04, 0x17
        /*001a*/ 	.short	(.L_909 - .L_908)
.L_908:
        /*001c*/ 	.word	0x00000000
        /*0020*/ 	.short	0x0006
        /*0022*/ 	.short	0x04f8
        /*0024*/ 	.byte	0x00, 0xf0, 0x21, 0x00


	//----- nvinfo : EIATTR_KPARAM_INFO
	.align		4
.L_909:
        /*0028*/ 	.byte	0x04, 0x17
        /*002a*/ 	.short	(.L_911 - .L_910)
.L_910:
        /*002c*/ 	.word	0x00000000
        /*0030*/ 	.short	0x0005
        /*0032*/ 	.short	0x04f0
        /*0034*/ 	.byte	0x00, 0xf0, 0x21, 0x00


	//----- nvinfo : EIATTR_KPARAM_INFO
	.align		4
.L_911:
        /*0038*/ 	.byte	0x04, 0x17
        /*003a*/ 	.short	(.L_913 - .L_912)
.L_912:
        /*003c*/ 	.word	0x00000000
        /*0040*/ 	.short	0x0004
        /*0042*/ 	.short	0x04e8
        /*0044*/ 	.byte	0x00, 0xf0, 0x21, 0x00


	//----- nvinfo : EIATTR_KPARAM_INFO
	.align		4
.L_913:
        /*0048*/ 	.byte	0x04, 0x17
        /*004a*/ 	.short	(.L_915 - .L_914)
.L_914:
        /*004c*/ 	.word	0x00000000
        /*0050*/ 	.short	0x0003
        /*0052*/ 	.short	0x04e0
        /*0054*/ 	.byte	0x00, 0xf0, 0x21, 0x00


	//----- nvinfo : EIATTR_KPARAM_INFO
	.align		4
.L_915:
        /*0058*/ 	.byte	0x04, 0x17
        /*005a*/ 	.short	(.L_917 - .L_916)
.L_916:
        /*005c*/ 	.word	0x00000000
        /*0060*/ 	.short	0x0002
        /*0062*/ 	.short	0x0340
        /*0064*/ 	.byte	0x00, 0xf0, 0x81, 0x06


	//----- nvinfo : EIATTR_KPARAM_INFO
	.align		4
.L_917:
        /*0068*/ 	.byte	0x04, 0x17
        /*006a*/ 	.short	(.L_919 - .L_918)
.L_918:
        /*006c*/ 	.word	0x00000000
        /*0070*/ 	.short	0x0001
        /*0072*/ 	.short	0x01a0
        /*0074*/ 	.byte	0x00, 0xf0, 0x81, 0x06


	//----- nvinfo : EIATTR_KPARAM_INFO
	.align		4
.L_919:
        /*0078*/ 	.byte	0x04, 0x17
        /*007a*/ 	.short	(.L_921 - .L_920)
.L_920:
        /*007c*/ 	.word	0x00000000
        /*0080*/ 	.short	0x0000
        /*0082*/ 	.short	0x0000
        /*0084*/ 	.byte	0x00, 0xf0, 0x81, 0x06


	//----- nvinfo : EIATTR_SPARSE_MMA_MASK
	.align		4
.L_921:
        /*0088*/ 	.byte	0x03, 0x50
        /*008a*/ 	.short	0x0000


	//----- nvinfo : EIATTR_MAXREG_COUNT
	.align		4
        /*008c*/ 	.byte	0x03, 0x1b
        /*008e*/ 	.short	0x0080


	//----- nvinfo : EIATTR_NUM_BARRIERS
	.align		4
        /*0090*/ 	.byte	0x02, 0x4c
        /*0092*/ 	.byte	0x01
	.zero		1


	//----- nvinfo : EIATTR_MERCURY_ISA_VERSION
	.align		4
        /*0094*/ 	.byte	0x03, 0x5f
        /*0096*/ 	.short	0x0101


	//----- nvinfo : EIATTR_EXIT_INSTR_OFFSETS
	.align		4
        /*0098*/ 	.byte	0x04, 0x1c
        /*009a*/ 	.short	(.L_923 - .L_922)


	//   ....[0]....
.L_922:
        /*009c*/ 	.word	0x000025c0


	//   ....[1]....
        /*00a0*/ 	.word	0x00002710


	//----- nvinfo : EIATTR_MAX_THREADS
	.align		4
.L_923:
        /*00a4*/ 	.byte	0x04, 0x05
        /*00a6*/ 	.short	(.L_925 - .L_924)
.L_924:
        /*00a8*/ 	.word	0x00000200
        /*00ac*/ 	.word	0x00000001
        /*00b0*/ 	.word	0x00000001


	//----- nvinfo : EIATTR_CRS_STACK_SIZE
	.align		4
.L_925:
        /*00b4*/ 	.byte	0x04, 0x1e
        /*00b6*/ 	.short	(.L_927 - .L_926)
.L_926:
        /*00b8*/ 	.word	0x00000000


	//----- nvinfo : EIATTR_CBANK_PARAM_SIZE
	.align		4
.L_927:
        /*00bc*/ 	.byte	0x03, 0x19
        /*00be*/ 	.short	0x06a0


	//----- nvinfo : EIATTR_PARAM_CBANK
	.align		4
        /*00c0*/ 	.byte	0x04, 0x0a
        /*00c2*/ 	.short	(.L_929 - .L_928)
	.align		4
.L_928:
        /*00c4*/ 	.word	index@(.nv.constant0._ZN2at4cuda17kernelHistogram1DIddlLi1ELi2ELin1ELNS0_23CUDAHistogramMemoryTypeE0EZNS0_21CUDA_tensor_histogramIddLb0EEEbNS_6TensorES4_S4_lNS_14AccumulateTypeIT0_Lb1EE4typeES8_NS0_13TensorArgTypeES9_S9_EUllE_EEvNS0_6detail10TensorInfoIT_T1_EESF_NSC_IKS6_SE_EElS8_S8_SE_T6_)
        /*00c8*/ 	.short	0x0210
        /*00ca*/ 	.short	0x06a0


	//----- nvinfo : EIATTR_SW_WAR
	.align		4
.L_929:
        /*00cc*/ 	.byte	0x04, 0x36
        /*00ce*/ 	.short	(.L_931 - .L_930)
.L_930:
        /*00d0*/ 	.word	0x00000008
.L_931:


//--------------------- .nv.info._ZN2at4cuda17kernelHistogram1DIsslLi1ELi2ELin1ELNS0_23CUDAHistogramMemoryTypeE1EZNS0_21CUDA_tensor_histogramIssLb0EEEbNS_6TensorES4_S4_lNS_14AccumulateTypeIT0_Lb1EE4typeES8_NS0_13TensorArgTypeES9_S9_EUllE0_EEvNS0_6detail10TensorInfoIT_T1_EESF_NSC_IKS6_SE_EElS8_S8_SE_T6_ --------------------------
	.section	.nv.info._ZN2at4cuda17kernelHistogram1DIsslLi1ELi2ELin1ELNS0_23CUDAHistogramMemoryTypeE1EZNS0_21CUDA_tensor_histogramIssLb0EEEbNS_6TensorES4_S4_lNS_14AccumulateTypeIT0_Lb1EE4typeES8_NS0_13TensorArgTypeES9_S9_EUllE0_EEvNS0_6detail10TensorInfoIT_T1_EESF_NSC_IKS6_SE_EElS8_S8_SE_T6_,"",@"SHT_CUDA_INFO"
	.sectionflags	@""
	.align	4


	//----- nvinfo : EIATTR_CUDA_API_VERSION
	.align		4
        /*0000*/ 	.byte	0x04, 0x37
        /*0002*/ 	.short	(.L_933 - .L_932)
.L_932:
        /*0004*/ 	.word	0x00000082


	//----- nvinfo : EIATTR_KPARAM_INFO
	.align		4
.L_933:
        /*0008*/ 	.byte	0x04, 0x17
        /*000a*/ 	.short	(.L_935 - .L_934)
.L_934:
        /*000c*/ 	.word	0x00000000
        /*0010*/ 	.short	0x0007
        /*0012*/ 	.short	0x0500
        /*0014*/ 	.byte	0x00, 0xf0, 0x05, 0x00


	//----- nvinfo : EIATTR_KPARAM_INFO
	.align		4
.L_935:
        /*0018*/ 	.byte	0x04, 0x17
        /*001a*/ 	.short	(.L_937 - .L_936)
.L_936:
        /*001c*/ 	.word	0x00000000
        /*0020*/ 	.short	0x0006
        /*0022*/ 	.short	0x04f8
        /*0024*/ 	.byte	0x00, 0xf0, 0x21, 0x00


	//----- nvinfo : EIATTR_KPARAM_INFO
	.align		4
.L_937:
        /*0028*/ 	.byte	0x04, 0x17
        /*002a*/ 	.short	(.L_939 - .L_938)
.L_938:
        /*002c*/ 	.word	0x00000000
        /*0030*/ 	.short	0x0005
        /*0032*/ 	.short	0x04f0
        /*0034*/ 	.byte	0x00, 0xf0, 0x21, 0x00


	//----- nvinfo : EIATTR_KPARAM_INFO
	.align		4
.L_939:
        /*0038*/ 	.byte	0x04, 0x17
        /*003a*/ 	.short	(.L_941 - .L_940)
.L_940:
        /*003c*/ 	.word	0x00000000
        /*0040*/ 	.short	0x0004
        /*0042*/ 	.short	0x04e8
        /*0044*/ 	.byte	0x00, 0xf0, 0x21, 0x00


	//----- nvinfo : EIATTR_KPARAM_INFO
	.align		4
.L_941:
        /*0048*/ 	.byte	0x04, 0x17
        /*004a*/ 	.short	(.L_943 - .L_942)
.L_942:
        /*004c*/ 	.word	0x00000000
        /*0050*/ 	.short	0x0003
        /*0052*/ 	.short	0x04e0
        /*0054*/ 	.byte	0x00, 0xf0, 0x21, 0x00


	//----- nvinfo : EIATTR_KPARAM_INFO
	.align		4
.L_943:
        /*0058*/ 	.byte	0x04, 0x17
        /*005a*/ 	.short	(.L_945 - .L_944)
.L_944:
        /*005c*/ 	.word	0x00000000
        /*0060*/ 	.short	0x0002
        /*0062*/ 	.short	0x0340
        /*0064*/ 	.byte	0x00, 0xf0, 0x81, 0x06


	//----- nvinfo : EIATTR_KPARAM_INFO
	.align		4
.L_945:
        /*0068*/ 	.byte	0x04, 0x17
        /*006a*/ 	.short	(.L_947 - .L_946)
.L_946:
        /*006c*/ 	.word	0x00000000
        /*0070*/ 	.short	0x0001
        /*0072*/ 	.short	0x01a0
        /*0074*/ 	.byte	0x00, 0xf0, 0x81, 0x06


	//----- nvinfo : EIATTR_KPARAM_INFO
	.align		4
.L_947:
        /*0078*/ 	.byte	0x04, 0x17
        /*007a*/ 	.short	(.L_949 - .L_948)
.L_948:
        /*007c*/ 	.word	0x00000000
        /*0080*/ 	.short	0x0000
        /*0082*/ 	.short	0x0000
        /*0084*/ 	.byte	0x00, 0xf0, 0x81, 0x06


	//----- nvinfo : EIATTR_SPARSE_MMA_MASK
	.align		4
.L_949:
        /*0088*/ 	.byte	0x03, 0x50
        /*008a*/ 	.short	0x0000


	//----- nvinfo : EIATTR_MAXREG_COUNT
	.align		4
        /*008c*/ 	.byte	0x03, 0x1b
        /*008e*/ 	.short	0x0080


	//----- nvinfo : EIATTR_MERCURY_ISA_VERSION
	.align		4
        /*0090*/ 	.byte	0x03, 0x5f
        /*0092*/ 	.short	0x0101


	//----- nvinfo : EIATTR_EXIT_INSTR_OFFSETS
	.align		4
        /*0094*/ 	.byte	0x04, 0x1c
        /*0096*/ 	.short	(.L_951 - .L_950)


	//   ....[0]....
.L_950:
        /*0098*/ 	.word	0x00000080


	//   ....[1]....
        /*009c*/ 	.word	0x00000750


	//   ....[2]....
        /*00a0*/ 	.word	0x000025d0


	//----- nvinfo : EIATTR_MAX_THREADS
	.align		4
.L_951:
        /*00a4*/ 	.byte	0x04, 0x05
        /*00a6*/ 	.short	(.L_953 - .L_952)
.L_952:
        /*00a8*/ 	.word	0x00000200
        /*00ac*/ 	.word	0x00000001
        /*00b0*/ 	.word	0x00000001


	//----- nvinfo : EIATTR_CRS_STACK_SIZE
	.align		4
.L_953:
        /*00b4*/ 	.byte	0x04, 0x1e
        /*00b6*/ 	.short	(.L_955 - .L_954)
.L_954:
        /*00b8*/ 	.word	0x00000000


	//----- nvinfo : EIATTR_CBANK_PARAM_SIZE
	.align		4
.L_955:
        /*00bc*/ 	.byte	0x03, 0x19
        /*00be*/ 	.short	0x0501


	//----- nvinfo : EIATTR_PARAM_CBANK
	.align		4
        /*00c0*/ 	.byte	0x04, 0x0a
        /*00c2*/ 	.short	(.L_957 - .L_956)
	.align		4
.L_956:
        /*00c4*/ 	.word	index@(.nv.constant0._ZN2at4cuda17kernelHistogram1DIsslLi1ELi2ELin1ELNS0_23CUDAHistogramMemoryTypeE1EZNS0_21CUDA_tensor_histogramIssLb0EEEbNS_6TensorES4_S4_lNS_14AccumulateTypeIT0_Lb1EE4typeES8_NS0_13TensorArgTypeES9_S9_EUllE0_EEvNS0_6detail10TensorInfoIT_T1_EESF_NSC_IKS6_SE_EElS8_S8_SE_T6_)
        /*00c8*/ 	.short	0x0210
        /*00ca*/ 	.short	0x0501


	//----- nvinfo : EIATTR_SW_WAR
	.align		4
.L_957:
        /*00cc*/ 	.byte	0x04, 0x36
        /*00ce*/ 	.short	(.L_959 - .L_958)
.L_958:
        /*00d0*/ 	.word	0x00000008
.L_959:


//--------------------- .nv.info._ZN2at4cuda17kernelHistogram1DIsslLi1ELi2ELin1ELNS0_23CUDAHistogramMemoryTypeE0EZNS0_21CUDA_tensor_histogramIssLb0EEEbNS_6TensorES4_S4_lNS_14AccumulateTypeIT0_Lb1EE4typeES8_NS0_13TensorArgTypeES9_S9_EUllE0_EEvNS0_6detail10TensorInfoIT_T1_EESF_NSC_IKS6_SE_EElS8_S8_SE_T6_ --------------------------
	.section	.nv.info._ZN2at4cuda17kernelHistogram1DIsslLi1ELi2ELin1ELNS0_23CUDAHistogramMemoryTypeE0EZNS0_21CUDA_tensor_histogramIssLb0EEEbNS_6TensorES4_S4_lNS_14AccumulateTypeIT0_Lb1EE4typeES8_NS0_13TensorArgTypeES9_S9_EUllE0_EEvNS0_6detail10TensorInfoIT_T1_EESF_NSC_IKS6_SE_EElS8_S8_SE_T6_,"",@"SHT_CUDA_INFO"
	.sectionflags	@""
	.align	4


	//----- nvinfo : EIATTR_CUDA_API_VERSION
	.align		4
        /*0000*/ 	.byte	0x04, 0x37
        /*0002*/ 	.short	(.L_961 - .L_960)
.L_960:
        /*0004*/ 	.word	0x00000082


	//----- nvinfo : EIATTR_KPARAM_INFO
	.align		4
.L_961:
        /*0008*/ 	.byte	0x04, 0x17
        /*000a*/ 	.short	(.L_963 - .L_962)
.L_962:
        /*000c*/ 	.word	0x00000000
        /*0010*/ 	.short	0x0007
        /*0012*/ 	.short	0x0500
        /*0014*/ 	.byte	0x00, 0xf0, 0x05, 0x00


	//----- nvinfo : EIATTR_KPARAM_INFO
	.align		4
.L_963:
        /*0018*/ 	.byte	0x04, 0x17
        /*001a*/ 	.short	(.L_965 - .L_964)
.L_964:
        /*001c*/ 	.word	0x00000000
        /*0020*/ 	.short	0x0006
        /*0022*/ 	.short	0x04f8
        /*0024*/ 	.byte	0x00, 0xf0, 0x21, 0x00


	//----- nvinfo : EIATTR_KPARAM_INFO
	.align		4
.L_965:
        /*0028*/ 	.byte	0x04, 0x17
        /*002a*/ 	.short	(.L_967 - .L_966)
.L_966:
        /*002c*/ 	.word	0x00000000
        /*0030*/ 	.short	0x0005
        /*0032*/ 	.short	0x04f0
        /*0034*/ 	.byte	0x00, 0xf0, 0x21, 0x00


	//----- nvinfo : EIATTR_KPARAM_INFO
	.align		4
.L_967:
        /*0038*/ 	.byte	0x04, 0x17
        /*003a*/ 	.short	(.L_969 - .L_968)
.L_968:
        /*003c*/ 	.word	0x00000000
        /*0040*/ 	.short	0x0004
        /*0042*/ 	.short	0x04e8
        /*0044*/ 	.byte	0x00, 0xf0, 0x21, 0x00


	//----- nvinfo : EIATTR_KPARAM_INFO
	.align		4
.L_969:
        /*0048*/ 	.byte	0x04, 0x17
        /*004a*/ 	.short	(.L_971 - .L_970)
.L_970:
        /*004c*/ 	.word	0x00000000
        /*0050*/ 	.short	0x0003
        /*0052*/ 	.short	0x04e0
        /*0054*/ 	.byte	0x00, 0xf0, 0x21, 0x00


	//----- nvinfo : EIATTR_KPARAM_INFO
	.align		4
.L_971:
        /*0058*/ 	.byte	0x04, 0x17
        /*005a*/ 	.short	(.L_973 - .L_972)
.L_972:
        /*005c*/ 	.word	0x00000000
        /*0060*/ 	.short	0x0002
        /*0062*/ 	.short	0x0340
        /*0064*/ 	.byte	0x00, 0xf0, 0x81, 0x06


	//----- nvinfo : EIATTR_KPARAM_INFO
	.align		4
.L_973:
        /*0068*/ 	.byte	0x04, 0x17
        /*006a*/ 	.short	(.L_975 - .L_974)
.L_974:
        /*006c*/ 	.word	0x00000000
        /*0070*/ 	.short	0x0001
        /*0072*/ 	.short	0x01a0
        /*0074*/ 	.byte	0x00, 0xf0, 0x81, 0x06


	//----- nvinfo : EIATTR_KPARAM_INFO
	.align		4
.L_975:
        /*0078*/ 	.byte	0x04, 0x17
        /*007a*/ 	.short	(.L_977 - .L_976)
.L_976:
        /*007c*/ 	.word	0x00000000
        /*0080*/ 	.short	0x0000
        /*0082*/ 	.short	0x0000
        /*0084*/ 	.byte	0x00, 0xf0, 0x81, 0x06


	//----- nvinfo : EIATTR_SPARSE_MMA_MASK
	.align		4
.L_977:
        /*0088*/ 	.byte	0x03, 0x50
        /*008a*/ 	.short	0x0000


	//----- nvinfo : EIATTR_MAXREG_COUNT
	.align		4
        /*008c*/ 	.byte	0x03, 0x1b
        /*008e*/ 	.short	0x0080


	//----- nvinfo : EIATTR_NUM_BARRIERS
	.align		4
        /*0090*/ 	.byte	0x02, 0x4c
        /*0092*/ 	.byte	0x01
	.zero		1


	//----- nvinfo : EIATTR_MERCURY_ISA_VERSION
	.align		4
        /*0094*/ 	.byte	0x03, 0x5f
        /*0096*/ 	.short	0x0101


	//----- nvinfo : EIATTR_EXIT_INSTR_OFFSETS
	.align		4
        /*0098*/ 	.byte	0x04, 0x1c
        /*009a*/ 	.short	(.L_979 - .L_978)


	//   ....[0]....
.L_978:
        /*009c*/ 	.word	0x000026f0


	//   ....[1]....
        /*00a0*/ 	.word	0x000029b0


	//----- nvinfo : EIATTR_MAX_THREADS
	.align		4
.L_979:
        /*00a4*/ 	.byte	0x04, 0x05
        /*00a6*/ 	.short	(.L_981 - .L_980)
.L_980:
        /*00a8*/ 	.word	0x00000200
        /*00ac*/ 	.word	0x00000001
        /*00b0*/ 	.word	0x00000001


	//----- nvinfo : EIATTR_CRS_STACK_SIZE
	.align		4
.L_981:
        /*00b4*/ 	.byte	0x04, 0x1e
        /*00b6*/ 	.short	(.L_983 - .L_982)
.L_982:
        /*00b8*/ 	.word	0x00000000


	//----- nvinfo : EIATTR_CBANK_PARAM_SIZE
	.align		4
.L_983:
        /*00bc*/ 	.byte	0x03, 0x19
        /*00be*/ 	.short	0x0501


	//----- nvinfo : EIATTR_PARAM_CBANK
	.align		4
        /*00c0*/ 	.byte	0x04, 0x0a
        /*00c2*/ 	.short	(.L_985 - .L_984)
	.align		4
.L_984:
        /*00c4*/ 	.word	index@(.nv.constant0._ZN2at4cuda17kernelHistogram1DIsslLi1ELi2ELin1ELNS0_23CUDAHistogramMemoryTypeE0EZNS0_21CUDA_tensor_histogramIssLb0EEEbNS_6TensorES4_S4_lNS_14AccumulateTypeIT0_Lb1EE4typeES8_NS0_13TensorArgTypeES9_S9_EUllE0_EEvNS0_6detail10TensorInfoIT_T1_EESF_NSC_IKS6_SE_EElS8_S8_SE_T6_)
        /*00c8*/ 	.short	0x0210
        /*00ca*/ 	.short	0x0501


	//----- nvinfo : EIATTR_SW_WAR
	.align		4
.L_985:
        /*00cc*/ 	.byte	0x04, 0x36
        /*00ce*/ 	.short	(.L_987 - .L_986)
.L_986:
        /*00d0*/ 	.word	0x00000008
.L_987:


//--------------------- .nv.info._ZN2at4cuda17kernelHistogram1DIsslLi1ELi2ELin1ELNS0_23CUDAHistogramMemoryTypeE1EZNS0_21CUDA_tensor_histogramIssLb0EEEbNS_6TensorES4_S4_lNS_14AccumulateTypeIT0_Lb1EE4typeES8_NS0_13TensorArgTypeES9_S9_EUllE_EEvNS0_6detail10TensorInfoIT_T1_EESF_NSC_IKS6_SE_EElS8_S8_SE_T6_ --------------------------
	.section	.nv.info._ZN2at4cuda17kernelHistogram1DIsslLi1ELi2ELin1ELNS0_23CUDAHistogramMemoryTypeE1EZNS0_21CUDA_tensor_histogramIssLb0EEEbNS_6TensorES4_S4_lNS_14AccumulateTypeIT0_Lb1EE4typeES8_NS0_13TensorArgTypeES9_S9_EUllE_EEvNS0_6detail10TensorInfoIT_T1_EESF_NSC_IKS6_SE_EElS8_S8_SE_T6_,"",@"SHT_CUDA_INFO"
	.sectionflags	@""
	.align	4


	//----- nvinfo : EIATTR_CUDA_API_VERSION
	.align		4
        /*0000*/ 	.byte	0x04, 0x37
        /*0002*/ 	.short	(.L_989 - .L_988)
.L_988:
        /*0004*/ 	.word	0x00000082


	//----- nvinfo : EIATTR_KPARAM_INFO
	.align		4
.L_989:
        /*0008*/ 	.byte	0x04, 0x17
        /*000a*/ 	.short	(.L_991 - .L_990)
.L_990:
        /*000c*/ 	.word	0x00000000
        /*0010*/ 	.short	0x0007
        /*0012*/ 	.short	0x0500
        /*0014*/ 	.byte	0x00, 0xf0, 0x81, 0x06


	//----- nvinfo : EIATTR_KPARAM_INFO
	.align		4
.L_991:
        /*0018*/ 	.byte	0x04, 0x17
        /*001a*/ 	.short	(.L_993 - .L_992)
.L_992:
        /*001c*/ 	.word	0x00000000
        /*0020*/ 	.short	0x0006
        /*0022*/ 	.short	0x04f8
        /*0024*/ 	.byte	0x00, 0xf0, 0x21, 0x00


	//----- nvinfo : EIATTR_KPARAM_INFO
	.align		4
.L_993:
        /*0028*/ 	.byte	0x04, 0x17
        /*002a*/ 	.short	(.L_995 - .L_994)
.L_994:
        /*002c*/ 	.word	0x00000000
        /*0030*/ 	.short	0x0005
        /*0032*/ 	.short	0x04f0
        /*0034*/ 	.byte	0x00, 0xf0, 0x21, 0x00


	//----- nvinfo : EIATTR_KPARAM_INFO
	.align		4
.L_995:
        /*0038*/ 	.byte	0x04, 0x17
        /*003a*/ 	.short	(.L_997 - .L_996)
.L_996:
        /*003c*/ 	.word	0x00000000
        /*0040*/ 	.short	0x0004
        /*0042*/ 	.short	0x04e8
        /*0044*/ 	.byte	0x00, 0xf0, 0x21, 0x00


	//----- nvinfo : EIATTR_KPARAM_INFO
	.align		4
.L_997:
        /*0048*/ 	.byte	0x04, 0x17
        /*004a*/ 	.short	(.L_999 - .L_998)
.L_998:
        /*004c*/ 	.word	0x00000000
        /*0050*/ 	.short	0x0003
        /*0052*/ 	.short	0x04e0
        /*0054*/ 	.byte	0x00, 0xf0, 0x21, 0x00


	//----- nvinfo : EIATTR_KPARAM_INFO
	.align		4
.L_999:
        /*0058*/ 	.byte	0x04, 0x17
        /*005a*/ 	.short	(.L_1001 - .L_1000)
.L_1000:
        /*005c*/ 	.word	0x00000000
        /*0060*/ 	.short	0x0002
        /*0062*/ 	.short	0x0340
        /*0064*/ 	.byte	0x00, 0xf0, 0x81, 0x06


	//----- nvinfo : EIATTR_KPARAM_INFO
	.align		4
.L_1001:
        /*0068*/ 	.byte	0x04, 0x17
        /*006a*/ 	.short	(.L_1003 - .L_1002)
.L_1002:
        /*006c*/ 	.word	0x00000000
        /*0070*/ 	.short	0x0001
        /*0072*/ 	.short	0x01a0
        /*0074*/ 	.byte	0x00, 0xf0, 0x81, 0x06


	//----- nvinfo : EIATTR_KPARAM_INFO
	.align		4
.L_1003:
        /*0078*/ 	.byte	0x04, 0x17
        /*007a*/ 	.short	(.L_1005 - .L_1004)
.L_1004:
        /*007c*/ 	.word	0x00000000
        /*0080*/ 	.short	0x0000
        /*0082*/ 	.short	0x0000
        /*0084*/ 	.byte	0x00, 0xf0, 0x81, 0x06


	//----- nvinfo : EIATTR_SPARSE_MMA_MASK
	.align		4
.L_1005:
        /*0088*/ 	.byte	0x03, 0x50
        /*008a*/ 	.short	0x0000


	//----- nvinfo : EIATTR_MAXREG_COUNT
	.align		4
        /*008c*/ 	.byte	0x03, 0x1b
        /*008e*/ 	.short	0x0080


	//----- nvinfo : EIATTR_MERCURY_ISA_VERSION
	.align		4
        /*0090*/ 	.byte	0x03, 0x5f
        /*0092*/ 	.short	0x0101


	//----- nvinfo : EIATTR_EXIT_INSTR_OFFSETS
	.align		4
        /*0094*/ 	.byte	0x04, 0x1c
        /*0096*/ 	.short	(.L_1007 - .L_1006)


	//   ....[0]....
.L_1006:
        /*0098*/ 	.word	0x00000080


	//   ....[1]....
        /*009c*/ 	.word	0x000007e0


	//   ....[2]....
        /*00a0*/ 	.word	0x000026f0


	//----- nvinfo : EIATTR_MAX_THREADS
	.align		4
.L_1007:
        /*00a4*/ 	.byte	0x04, 0x05
        /*00a6*/ 	.short	(.L_1009 - .L_1008)
.L_1008:
        /*00a8*/ 	.word	0x00000200
        /*00ac*/ 	.word	0x00000001
        /*00b0*/ 	.word	0x00000001


	//----- nvinfo : EIATTR_CRS_STACK_SIZE
	.align		4
.L_1009:
        /*00b4*/ 	.byte	0x04, 0x1e
        /*00b6*/ 	.short	(.L_1011 - .L_1010)
.L_1010:
        /*00b8*/ 	.word	0x00000000


	//----- nvinfo : EIATTR_CBANK_PARAM_SIZE
	.align		4
.L_1011:
        /*00bc*/ 	.byte	0x03, 0x19
        /*00be*/ 	.short	0x06a0


	//----- nvinfo : EIATTR_PARAM_CBANK
	.align		4
        /*00c0*/ 	.byte	0x04, 0x0a
        /*00c2*/ 	.short	(.L_1013 - .L_1012)
	.align		4
.L_1012:
        /*00c4*/ 	.word	index@(.nv.constant0._ZN2at4cuda17kernelHistogram1DIsslLi1ELi2ELin1ELNS0_23CUDAHistogramMemoryTypeE1EZNS0_21CUDA_tensor_histogramIssLb0EEEbNS_6TensorES4_S4_lNS_14AccumulateTypeIT0_Lb1EE4typeES8_NS0_13TensorArgTypeES9_S9_EUllE_EEvNS0_6detail10TensorInfoIT_T1_EESF_NSC_IKS6_SE_EElS8_S8_SE_T6_)
        /*00c8*/ 	.short	0x0210
        /*00ca*/ 	.short	0x06a0


	//----- nvinfo : EIATTR_SW_WAR
	.align		4
.L_1013:
        /*00cc*/ 	.byte	0x04, 0x36
        /*00ce*/ 	.short	(.L_1015 - .L_1014)
.L_1014:
        /*00d0*/ 	.word	0x00000008
.L_1015:


//--------------------- .nv.info._ZN2at4cuda17kernelHistogram1DIsslLi1ELi2ELin1ELNS0_23CUDAHistogramMemoryTypeE0EZNS0_21CUDA_tensor_histogramIssLb0EEEbNS_6TensorES4_S4_lNS_14AccumulateTypeIT0_Lb1EE4typeES8_NS0_13TensorArgTypeES9_S9_EUllE_EEvNS0_6detail10TensorInfoIT_T1_EESF_NSC_IKS6_SE_EElS8_S8_SE_T6_ --------------------------
	.section	.nv.info._ZN2at4cuda17kernelHistogram1DIsslLi1ELi2ELin1ELNS0_23CUDAHistogramMemoryTypeE0EZNS0_21CUDA_tensor_histogramIssLb0EEEbNS_6TensorES4_S4_lNS_14AccumulateTypeIT0_Lb1EE4typeES8_NS0_13TensorArgTypeES9_S9_EUllE_EEvNS0_6detail10TensorInfoIT_T1_EESF_NSC_IKS6_SE_EElS8_S8_SE_T6_,"",@"SHT_CUDA_INFO"
	.sectionflags	@""
	.align	4


	//----- nvinfo : EIATTR_CUDA_API_VERSION
	.align		4
        /*0000*/ 	.byte	0x04, 0x37
        /*0002*/ 	.short	(.L_1017 - .L_1016)
.L_1016:
        /*0004*/ 	.word	0x00000082


	//----- nvinfo : EIATTR_KPARAM_INFO
	.align		4
.L_1017:
        /*0008*/ 	.byte	0x04, 0x17
        /*000a*/ 	.short	(.L_1019 - .L_1018)
.L_1018:
        /*000c*/ 	.word	0x00000000
        /*0010*/ 	.short	0x0007
        /*0012*/ 	.short	0x0500
        /*0014*/ 	.byte	0x00, 0xf0, 0x81, 0x06


	//----- nvinfo : EIATTR_KPARAM_INFO
	.align		4
.L_1019:
        /*0018*/ 	.byte	0x04, 0x17
        /*001a*/ 	.short	(.L_1021 - .L_1020)
.L_1020:
        /*001c*/ 	.word	0x00000000
        /*0020*/ 	.short	0x0006
        /*0022*/ 	.short	0x04f8
        /*0024*/ 	.byte	0x00, 0xf0, 0x21, 0x00


	//----- nvinfo : EIATTR_KPARAM_INFO
	.align		4
.L_1021:
        /*0028*/ 	.byte	0x04, 0x17
        /*002a*/ 	.short	(.L_1023 - .L_1022)
.L_1022:
        /*002c*/ 	.word	0x00000000
        /*0030*/ 	.short	0x0005
        /*0032*/ 	.short	0x04f0
        /*0034*/ 	.byte	0x00, 0xf0, 0x21, 0x00


	//----- nvinfo : EIATTR_KPARAM_INFO
	.align		4
.L_1023:
        /*0038*/ 	.byte	0x04, 0x17
        /*003a*/ 	.short	(.L_1025 - .L_1024)
.L_1024:
        /*003c*/ 	.word	0x00000000
        /*0040*/ 	.short	0x0004
        /*0042*/ 	.short	0x04e8
        /*0044*/ 	.byte	0x00, 0xf0, 0x21, 0x00


	//----- nvinfo : EIATTR_KPARAM_INFO
	.align		4
.L_1025:
        /*0048*/ 	.byte	0x04, 0x17
        /*004a*/ 	.short	(.L_1027 - .L_1026)
.L_1026:
        /*004c*/ 	.word	0x00000000
        /*0050*/ 	.short	0x0003
        /*0052*/ 	.short	0x04e0
        /*0054*/ 	.byte	0x00, 0xf0, 0x21, 0x00


	//----- nvinfo : EIATTR_KPARAM_INFO
	.align		4
.L_1027:
        /*0058*/ 	.byte	0x04, 0x17
        /*005a*/ 	.short	(.L_1029 - .L_1028)
.L_1028:
        /*005c*/ 	.word	0x00000000
        /*0060*/ 	.short	0x0002
        /*0062*/ 	.short	0x0340
        /*0064*/ 	.byte	0x00, 0xf0, 0x81, 0x06


	//----- nvinfo : EIATTR_KPARAM_INFO
	.align		4
.L_1029:
        /*0068*/ 	.byte	0x04, 0x17
        /*006a*/ 	.short	(.L_1031 - .L_1030)
.L_1030:
        /*006c*/ 	.word	0x00000000
        /*0070*/ 	.short	0x0001
        /*0072*/ 	.short	0x01a0
        /*0074*/ 	.byte	0x00, 0xf0, 0x81, 0x06


	//----- nvinfo : EIATTR_KPARAM_INFO
	.align		4
.L_1031:
        /*0078*/ 	.byte	0x04, 0x17
        /*007a*/ 	.short	(.L_1033 - .L_1032)
.L_1032:
        /*007c*/ 	.word	0x00000000
        /*0080*/ 	.short	0x0000
        /*0082*/ 	.short	0x0000
        /*0084*/ 	.byte	0x00, 0xf0, 0x81, 0x06


	//----- nvinfo : EIATTR_SPARSE_MMA_MASK
	.align		4
.L_1033:
        /*0088*/ 	.byte	0x03, 0x50
        /*008a*/ 	.short	0x0000


	//----- nvinfo : EIATTR_MAXREG_COUNT
	.align		4
        /*008c*/ 	.byte	0x03, 0x1b
        /*008e*/ 	.short	0x0080


	//----- nvinfo : EIATTR_NUM_BARRIERS
	.align		4
        /*0090*/ 	.byte	0x02, 0x4c
        /*0092*/ 	.byte	0x01
	.zero		1


	//----- nvinfo : EIATTR_MERCURY_ISA_VERSION
	.align		4
        /*0094*/ 	.byte	0x03, 0x5f
        /*0096*/ 	.short	0x0101


	//----- nvinfo : EIATTR_EXIT_INSTR_OFFSETS
	.align		4
        /*0098*/ 	.byte	0x04, 0x1c
        /*009a*/ 	.short	(.L_1035 - .L_1034)


	//   ....[0]....
.L_1034:
        /*009c*/ 	.word	0x00002900


	//   ....[1]....
        /*00a0*/ 	.word	0x00002bc0


	//----- nvinfo : EIATTR_MAX_THREADS
	.align		4
.L_1035:
        /*00a4*/ 	.byte	0x04, 0x05
        /*00a6*/ 	.short	(.L_1037 - .L_1036)
.L_1036:
        /*00a8*/ 	.word	0x00000200
        /*00ac*/ 	.word	0x00000001
        /*00b0*/ 	.word	0x00000001


	//----- nvinfo : EIATTR_CRS_STACK_SIZE
	.align		4
.L_1037:
        /*00b4*/ 	.byte	0x04, 0x1e
        /*00b6*/ 	.short	(.L_1039 - .L_1038)
.L_1038:
        /*00b8*/ 	.word	0x00000000


	//----- nvinfo : EIATTR_CBANK_PARAM_SIZE
	.align		4
.L_1039:
        /*00bc*/ 	.byte	0x03, 0x19
        /*00be*/ 	.short	0x06a0


	//----- nvinfo : EIATTR_PARAM_CBANK
	.align		4
        /*00c0*/ 	.byte	0x04, 0x0a
        /*00c2*/ 	.short	(.L_1041 - .L_1040)
	.align		4
.L_1040:
        /*00c4*/ 	.word	index@(.nv.constant0._ZN2at4cuda17kernelHistogram1DIsslLi1ELi2ELin1ELNS0_23CUDAHistogramMemoryTypeE0EZNS0_21CUDA_tensor_histogramIssLb0EEEbNS_6TensorES4_S4_lNS_14AccumulateTypeIT0_Lb1EE4typeES8_NS0_13TensorArgTypeES9_S9_EUllE_EEvNS0_6detail10TensorInfoIT_T1_EESF_NSC_IKS6_SE_EElS8_S8_SE_T6_)
        /*00c8*/ 	.short	0x0210
        /*00ca*/ 	.short	0x06a0


	//----- nvinfo : EIATTR_SW_WAR
	.align		4
.L_1041:
        /*00cc*/ 	.byte	0x04, 0x36
        /*00ce*/ 	.short	(.L_1043 - .L_1042)
.L_1042:
        /*00d0*/ 	.word	0x00000008
.L_1043:


//--------------------- .nv.info._ZN2at4cuda17kernelHistogram1DIiilLi1ELi2ELin1ELNS0_23CUDAHistogramMemoryTypeE1EZNS0_21CUDA_tensor_histogramIiiLb0EEEbNS_6TensorES4_S4_lNS_14AccumulateTypeIT0_Lb1EE4typeES8_NS0_13TensorArgTypeES9_S9_EUllE0_EEvNS0_6detail10TensorInfoIT_T1_EESF_NSC_IKS6_SE_EElS8_S8_SE_T6_ --------------------------
	.section	.nv.info._ZN2at4cuda17kernelHistogram1DIiilLi1ELi2ELin1ELNS0_23CUDAHistogramMemoryTypeE1EZNS0_21CUDA_tensor_histogramIiiLb0EEEbNS_6TensorES4_S4_lNS_14AccumulateTypeIT0_Lb1EE4typeES8_NS0_13TensorArgTypeES9_S9_EUllE0_EEvNS0_6detail10TensorInfoIT_T1_EESF_NSC_IKS6_SE_EElS8_S8_SE_T6_,"",@"SHT_CUDA_INFO"
	.sectionflags	@""
	.align	4


	//----- nvinfo : EIATTR_CUDA_API_VERSION
	.align		4
        /*0000*/ 	.byte	0x04, 0x37
        /*0002*/ 	.short	(.L_1045 - .L_1044)
.L_1044:
        /*0004*/ 	.word	0x00000082


	//----- nvinfo : EIATTR_KPARAM_INFO
	.align		4
.L_1045:
        /*0008*/ 	.byte	0x04, 0x17
        /*000a*/ 	.short	(.L_1047 - .L_1046)
.L_1046:
        /*000c*/ 	.word	0x00000000
        /*0010*/ 	.short	0x0007
        /*0012*/ 	.short	0x0500
        /*0014*/ 	.byte	0x00, 0xf0, 0x05, 0x00


	//----- nvinfo : EIATTR_KPARAM_INFO
	.align		4
.L_1047:
        /*0018*/ 	.byte	0x04, 0x17
        /*001a*/ 	.short	(.L_1049 - .L_1048)
.L_1048:
        /*001c*/ 	.word	0x00000000
        /*0020*/ 	.short	0x0006
        /*0022*/ 	.short	0x04f8
        /*0024*/ 	.byte	0x00, 0xf0, 0x21, 0x00


	//----- nvinfo : EIATTR_KPARAM_INFO
	.align		4
.L_1049:
        /*0028*/ 	.byte	0x04, 0x17
        /*002a*/ 	.short	(.L_1051 - .L_1050)
.L_1050:
        /*002c*/ 	.word	0x00000000
        /*0030*/ 	.short	0x0005
        /*0032*/ 	.short	0x04f0
        /*0034*/ 	.byte	0x00, 0xf0, 0x21, 0x00


	//----- nvinfo : EIATTR_KPARAM_INFO
	.align		4
.L_1051:
        /*0038*/ 	.byte	0x04, 0x17
        /*003a*/ 	.short	(.L_1053 - .L_1052)
.L_1052:
        /*003c*/ 	.word	0x00000000
        /*0040*/ 	.short	0x0004
        /*0042*/ 	.short	0x04e8
        /*0044*/ 	.byte	0x00, 0xf0, 0x21, 0x00


	//----- nvinfo : EIATTR_KPARAM_INFO
	.align		4
.L_1053:
        /*0048*/ 	.byte	0x04, 0x17
        /*004a*/ 	.short	(.L_1055 - .L_1054)
.L_1054:
        /*004c*/ 	.word	0x00000000
        /*0050*/ 	.short	0x0003
        /*0052*/ 	.short	0x04e0
        /*0054*/ 	.byte	0x00, 0xf0, 0x21, 0x00


	//----- nvinfo : EIATTR_KPARAM_INFO
	.align		4
.L_1055:
        /*0058*/ 	.byte	0x04, 0x17
        /*005a*/ 	.short	(.L_1057 - .L_1056)
.L_1056:
        /*005c*/ 	.word	0x00000000
        /*0060*/ 	.short	0x0002
        /*0062*/ 	.short	0x0340
        /*0064*/ 	.byte	0x00, 0xf0, 0x81, 0x06


	//----- nvinfo : EIATTR_KPARAM_INFO
	.align		4
.L_1057:
        /*0068*/ 	.byte	0x04, 0x17
        /*006a*/ 	.short	(.L_1059 - .L_1058)
.L_1058:
        /*006c*/ 	.word	0x00000000
        /*0070*/ 	.short	0x0001
        /*0072*/ 	.short	0x01a0
        /*0074*/ 	.byte	0x00, 0xf0, 0x81, 0x06


	//----- nvinfo : EIATTR_KPARAM_INFO
	.align		4
.L_1059:
        /*0078*/ 	.byte	0x04, 0x17
        /*007a*/ 	.short	(.L_1061 - .L_1060)
.L_1060:
        /*007c*/ 	.word	0x00000000
        /*0080*/ 	.short	0x0000
        /*0082*/ 	.short	0x0000
        /*0084*/ 	.byte	0x00, 0xf0, 0x81, 0x06


	//----- nvinfo : EIATTR_SPARSE_MMA_MASK
	.align		4
.L_1061:
        /*0088*/ 	.byte	0x03, 0x50
        /*008a*/ 	.short	0x0000


	//----- nvinfo : EIATTR_MAXREG_COUNT
	.align		4
        /*008c*/ 	.byte	0x03, 0x1b
        /*008e*/ 	.short	0x0080


	//----- nvinfo : EIATTR_MERCURY_ISA_VERSION
	.align		4
        /*0090*/ 	.byte	0x03, 0x5f
        /*0092*/ 	.short	0x0101


	//----- nvinfo : EIATTR_EXIT_INSTR_OFFSETS
	.align		4
        /*0094*/ 	.byte	0x04, 0x1c
        /*0096*/ 	.short	(.L_1063 - .L_1062)


	//   ....[0]....
.L_1062:
        /*0098*/ 	.word	0x00000080


	//   ....[1]....
        /*009c*/ 	.word	0x00000630


	//   ....[2]....
        /*00a0*/ 	.word	0x000023e0


	//----- nvinfo : EIATTR_MAX_THREADS
	.align		4
.L_1063:
        /*00a4*/ 	.byte	0x04, 0x05
        /*00a6*/ 	.short	(.L_1065 - .L_1064)
.L_1064:
        /*00a8*/ 	.word	0x00000200
        /*00ac*/ 	.word	0x00000001
        /*00b0*/ 	.word	0x00000001


	//----- nvinfo : EIATTR_CRS_STACK_SIZE
	.align		4
.L_1065:
        /*00b4*/ 	.byte	0x04, 0x1e
        /*00b6*/ 	.short	(.L_1067 - .L_1066)
.L_1066:
        /*00b8*/ 	.word	0x00000000


	//----- nvinfo : EIATTR_CBANK_PARAM_SIZE
	.align		4
.L_1067:
        /*00bc*/ 	.byte	0x03, 0x19
        /*00be*/ 	.short	0x0501


	//----- nvinfo : EIATTR_PARAM_CBANK
	.align		4
        /*00c0*/ 	.byte	0x04, 0x0a
        /*00c2*/ 	.short	(.L_1069 - .L_1068)
	.align		4
.L_1068:
        /*00c4*/ 	.word	index@(.nv.constant0._ZN2at4cuda17kernelHistogram1DIiilLi1ELi2ELin1ELNS0_23CUDAHistogramMemoryTypeE1EZNS0_21CUDA_tensor_histogramIiiLb0EEEbNS_6TensorES4_S4_lNS_14AccumulateTypeIT0_Lb1EE4typeES8_NS0_13TensorArgTypeES9_S9_EUllE0_EEvNS0_6detail10TensorInfoIT_T1_EESF_NSC_IKS6_SE_EElS8_S8_SE_T6_)
        /*00c8*/ 	.short	0x0210
        /*00ca*/ 	.short	0x0501


	//----- nvinfo : EIATTR_SW_WAR
	.align		4
.L_1069:
        /*00cc*/ 	.byte	0x04, 0x36
        /*00ce*/ 	.short	(.L_1071 - .L_1070)
.L_1070:
        /*00d0*/ 	.word	0x00000008
.L_1071:


//--------------------- .nv.info._ZN2at4cuda17kernelHistogram1DIiilLi1ELi2ELin1ELNS0_23CUDAHistogramMemoryTypeE0EZNS0_21CUDA_tensor_histogramIiiLb0EEEbNS_6TensorES4_S4_lNS_14AccumulateTypeIT0_Lb1EE4typeES8_NS0_13TensorArgTypeES9_S9_EUllE0_EEvNS0_6detail10TensorInfoIT_T1_EESF_NSC_IKS6_SE_EElS8_S8_SE_T6_ --------------------------
	.section	.nv.info._ZN2at4cuda17kernelHistogram1DIiilLi1ELi2ELin1ELNS0_23CUDAHistogramMemoryTypeE0EZNS0_21CUDA_tensor_histogramIiiLb0EEEbNS_6TensorES4_S4_lNS_14AccumulateTypeIT0_Lb1EE4typeES8_NS0_13TensorArgTypeES9_S9_EUllE0_EEvNS0_6detail10TensorInfoIT_T1_EESF_NSC_IKS6_SE_EElS8_S8_SE_T6_,"",@"SHT_CUDA_INFO"
	.sectionflags	@""
	.align	4


	//----- nvinfo : EIATTR_CUDA_API_VERSION
	.align		4
        /*0000*/ 	.byte	0x04, 0x37
        /*0002*/ 	.short	(.L_1073 - .L_1072)
.L_1072:
        /*0004*/ 	.word	0x00000082


	//----- nvinfo : EIATTR_KPARAM_INFO
	.align		4
.L_1073:
        /*0008*/ 	.byte	0x04, 0x17
        /*000a*/ 	.short	(.L_1075 - .L_1074)
.L_1074:
        /*000c*/ 	.word	0x00000000
        /*0010*/ 	.short	0x0007
        /*0012*/ 	.short	0x0500
        /*0014*/ 	.byte	0x00, 0xf0, 0x05, 0x00


	//----- nvinfo : EIATTR_KPARAM_INFO
	.align		4
.L_1075:
        /*0018*/ 	.byte	0x04, 0x17
        /*001a*/ 	.short	(.L_1077 - .L_1076)
.L_1076:
        /*001c*/ 	.word	0x00000000
        /*0020*/ 	.short	0x0006
        /*0022*/ 	.short	0x04f8
        /*0024*/ 	.byte	0x00, 0xf0, 0x21, 0x00


	//----- nvinfo : EIATTR_KPARAM_INFO
	.align		4
.L_1077:
        /*0028*/ 	.byte	0x04, 0x17
        /*002a*/ 	.short	(.L_1079 - .L_1078)
.L_1078:
        /*002c*/ 	.word	0x00000000
        /*0030*/ 	.short	0x0005
        /*0032*/ 	.short	0x04f0
        /*0034*/ 	.byte	0x00, 0xf0, 0x21, 0x00


	//----- nvinfo : EIATTR_KPARAM_INFO
	.align		4
.L_1079:
        /*0038*/ 	.byte	0x04, 0x17
        /*003a*/ 	.short	(.L_1081 - .L_1080)
.L_1080:
        /*003c*/ 	.word	0x00000000
        /*0040*/ 	.short	0x0004
        /*0042*/ 	.short	0x04e8
        /*0044*/ 	.byte	0x00, 0xf0, 0x21, 0x00


	//----- nvinfo : EIATTR_KPARAM_INFO
	.align		4
.L_1081:
        /*0048*/ 	.byte	0x04, 0x17
        /*004a*/ 	.short	(.L_1083 - .L_1082)
.L_1082:
        /*004c*/ 	.word	0x00000000
        /*0050*/ 	.short	0x0003
        /*0052*/ 	.short	0x04e0
        /*0054*/ 	.byte	0x00, 0xf0, 0x21, 0x00


	//----- nvinfo : EIATTR_KPARAM_INFO
	.align		4
.L_1083:
        /*0058*/ 	.byte	0x04, 0x17
        /*005a*/ 	.short	(.L_1085 - .L_1084)
.L_1084:
        /*005c*/ 	.word	0x00000000
        /*0060*/ 	.short	0x0002
        /*0062*/ 	.short	0x0340
        /*0064*/ 	.byte	0x00, 0xf0, 0x81, 0x06


	//----- nvinfo : EIATTR_KPARAM_INFO
	.align		4
.L_1085:
        /*0068*/ 	.byte	0x04, 0x17
        /*006a*/ 	.short	(.L_1087 - .L_1086)
.L_1086:
        /*006c*/ 	.word	0x00000000
        /*0070*/ 	.short	0x0001
        /*0072*/ 	.short	0x01a0
        /*0074*/ 	.byte	0x00, 0xf0, 0x81, 0x06


	//----- nvinfo : EIATTR_KPARAM_INFO
	.align		4
.L_1087:
        /*0078*/ 	.byte	0x04, 0x17
        /*007a*/ 	.short	(.L_1089 - .L_1088)
.L_1088:
        /*007c*/ 	.word	0x00000000
        /*0080*/ 	.short	0x0000
        /*0082*/ 	.short	0x0000
        /*0084*/ 	.byte	0x00, 0xf0, 0x81, 0x06


	//----- nvinfo : EIATTR_SPARSE_MMA_MASK
	.align		4
.L_1089:
        /*0088*/ 	.byte	0x03, 0x50
        /*008a*/ 	.short	0x0000


	//----- nvinfo : EIATTR_MAXREG_COUNT
	.align		4
        /*008c*/ 	.byte	0x03, 0x1b
        /*008e*/ 	.short	0x0080


	//----- nvinfo : EIATTR_NUM_BARRIERS
	.align		4
        /*0090*/ 	.byte	0x02, 0x4c
        /*0092*/ 	.byte	0x01
	.zero		1


	//----- nvinfo : EIATTR_MERCURY_ISA_VERSION
	.align		4
        /*0094*/ 	.byte	0x03, 0x5f
        /*0096*/ 	.short	0x0101


	//----- nvinfo : EIATTR_EXIT_INSTR_OFFSETS
	.align		4
        /*0098*/ 	.byte	0x04, 0x1c
        /*009a*/ 	.short	(.L_1091 - .L_1090)


	//   ....[0]....
.L_1090:
        /*009c*/ 	.word	0x000023d0


	//   ....[1]....
        /*00a0*/ 	.word	0x00002530


	//----- nvinfo : EIATTR_MAX_THREADS
	.align		4
.L_1091:
        /*00a4*/ 	.byte	0x04, 0x05
        /*00a6*/ 	.short	(.L_1093 - .L_1092)
.L_1092:
        /*00a8*/ 	.word	0x00000200
        /*00ac*/ 	.word	0x00000001
        /*00b0*/ 	.word	0x00000001


	//----- nvinfo : EIATTR_CRS_STACK_SIZE
	.align		4
.L_1093:
        /*00b4*/ 	.byte	0x04, 0x1e
        /*00b6*/ 	.short	(.L_1095 - .L_1094)
.L_1094:
        /*00b8*/ 	.word	0x00000000


	//----- nvinfo : EIATTR_CBANK_PARAM_SIZE
	.align		4
.L_1095:
        /*00bc*/ 	.byte	0x03, 0x19
        /*00be*/ 	.short	0x0501


	//----- nvinfo : EIATTR_PARAM_CBANK
	.align		4
        /*00c0*/ 	.byte	0x04, 0x0a
        /*00c2*/ 	.short	(.L_1097 - .L_1096)
	.align		4
.L_1096:
        /*00c4*/ 	.word	index@(.nv.constant0._ZN2at4cuda17kernelHistogram1DIiilLi1ELi2ELin1ELNS0_23CUDAHistogramMemoryTypeE0EZNS0_21CUDA_tensor_histogramIiiLb0EEEbNS_6TensorES4_S4_lNS_14AccumulateTypeIT0_Lb1EE4typeES8_NS0_13TensorArgTypeES9_S9_EUllE0_EEvNS0_6detail10TensorInfoIT_T1_EESF_NSC_IKS6_SE_EElS8_S8_SE_T6_)
        /*00c8*/ 	.short	0x0210
        /*00ca*/ 	.short	0x0501


	//----- nvinfo : EIATTR_SW_WAR
	.align		4
.L_1097:
        /*00cc*/ 	.byte	0x04, 0x36
        /*00ce*/ 	.short	(.L_1099 - .L_1098)
.L_1098:
        /*00d0*/ 	.word	0x00000008
.L_1099:


//--------------------- .nv.info._ZN2at4cuda17kernelHistogram1DIiilLi1ELi2ELin1ELNS0_23CUDAHistogramMemoryTypeE1EZNS0_21CUDA_tensor_histogramIiiLb0EEEbNS_6TensorES4_S4_lNS_14AccumulateTypeIT0_Lb1EE4typeES8_NS0_13TensorArgTypeES9_S9_EUllE_EEvNS0_6detail10TensorInfoIT_T1_EESF_NSC_IKS6_SE_EElS8_S8_SE_T6_ --------------------------
	.section	.nv.info._ZN2at4cuda17kernelHistogram1DIiilLi1ELi2ELin1ELNS0_23CUDAHistogramMemoryTypeE1EZNS0_21CUDA_tensor_histogramIiiLb0EEEbNS_6TensorES4_S4_lNS_14AccumulateTypeIT0_Lb1EE4typeES8_NS0_13TensorArgTypeES9_S9_EUllE_EEvNS0_6detail10TensorInfoIT_T1_EESF_NSC_IKS6_SE_EElS8_S8_SE_T6_,"",@"SHT_CUDA_INFO"
	.sectionflags	@""
	.align	4


	//----- nvinfo : EIATTR_CUDA_API_VERSION
	.align		4
        /*0000*/ 	.byte	0x04, 0x37
        /*0002*/ 	.short	(.L_1101 - .L_1100)
.L_1100:
        /*0004*/ 	.word	0x00000082


	//----- nvinfo : EIATTR_KPARAM_INFO
	.align		4
.L_1101:
        /*0008*/ 	.byte	0x04, 0x17
        /*000a*/ 	.short	(.L_1103 - .L_1102)
.L_1102:
        /*000c*/ 	.word	0x00000000
        /*0010*/ 	.short	0x0007
        /*0012*/ 	.short	0x0500
        /*0014*/ 	.byte	0x00, 0xf0, 0x81, 0x06


	//----- nvinfo : EIATTR_KPARAM_INFO
	.align		4
.L_1103:
        /*0018*/ 	.byte	0x04, 0x17
        /*001a*/ 	.short	(.L_1105 - .L_1104)
.L_1104:
        /*001c*/ 	.word	0x00000000
        /*0020*/ 	.short	0x0006
        /*0022*/ 	.short	0x04f8
        /*0024*/ 	.byte	0x00, 0xf0, 0x21, 0x00


	//----- nvinfo : EIATTR_KPARAM_INFO
	.align		4
.L_1105:
        /*0028*/ 	.byte	0x04, 0x17
        /*002a*/ 	.short	(.L_1107 - .L_1106)
.L_1106:
        /*002c*/ 	.word	0x00000000
        /*0030*/ 	.short	0x0005
        /*0032*/ 	.short	0x04f0
        /*0034*/ 	.byte	0x00, 0xf0, 0x21, 0x00


	//----- nvinfo : EIATTR_KPARAM_INFO
	.align		4
.L_1107:
        /*0038*/ 	.byte	0x04, 0x17
        /*003a*/ 	.short	(.L_1109 - .L_1108)
.L_1108:
        /*003c*/ 	.word	0x00000000
        /*0040*/ 	.short	0x0004
        /*0042*/ 	.short	0x04e8
        /*0044*/ 	.byte	0x00, 0xf0, 0x21, 0x00


	//----- nvinfo : EIATTR_KPARAM_INFO
	.align		4
.L_1109:
        /*0048*/ 	.byte	0x04, 0x17
        /*004a*/ 	.short	(.L_1111 - .L_1110)
.L_1110:
        /*004c*/ 	.word	0x00000000
        /*0050*/ 	.short	0x0003
        /*0052*/ 	.short	0x04e0
        /*0054*/ 	.byte	0x00, 0xf0, 0x21, 0x00


	//----- nvinfo : EIATTR_KPARAM_INFO
	.align		4
.L_1111:
        /*0058*/ 	.byte	0x04, 0x17
        /*005a*/ 	.short	(.L_1113 - .L_1112)
.L_1112:
        /*005c*/ 	.word	0x00000000
        /*0060*/ 	.short	0x0002
        /*0062*/ 	.short	0x0340
        /*0064*/ 	.byte	0x00, 0xf0, 0x81, 0x06


	//----- nvinfo : EIATTR_KPARAM_INFO
	.align		4
.L_1113:
        /*0068*/ 	.byte	0x04, 0x17
        /*006a*/ 	.short	(.L_1115 - .L_1114)
.L_1114:
        /*006c*/ 	.word	0x00000000
        /*0070*/ 	.short	0x0001
        /*0072*/ 	.short	0x01a0
        /*0074*/ 	.byte	0x00, 0xf0, 0x81, 0x06


	//----- nvinfo : EIATTR_KPARAM_INFO
	.align		4
.L_1115:
        /*0078*/ 	.byte	0x04, 0x17
        /*007a*/ 	.short	(.L_1117 - .L_1116)
.L_1116:
        /*007c*/ 	.word	0x00000000
        /*0080*/ 	.short	0x0000
        /*0082*/ 	.short	0x0000
        /*0084*/ 	.byte	0x00, 0xf0, 0x81, 0x06


	//----- nvinfo : EIATTR_SPARSE_MMA_MASK
	.align		4
.L_1117:
        /*0088*/ 	.byte	0x03, 0x50
        /*008a*/ 	.short	0x0000


	//----- nvinfo : EIATTR_MAXREG_COUNT
	.align		4
        /*008c*/ 	.byte	0x03, 0x1b
        /*008e*/ 	.short	0x0080


	//----- nvinfo : EIATTR_MERCURY_ISA_VERSION
	.align		4
        /*0090*/ 	.byte	0x03, 0x5f
        /*0092*/ 	.short	0x0101


	//----- nvinfo : EIATTR_EXIT_INSTR_OFFSETS
	.align		4
        /*0094*/ 	.byte	0x04, 0x1c
        /*0096*/ 	.short	(.L_1119 - .L_1118)


	//   ....[0]....
.L_1118:
        /*0098*/ 	.word	0x00000080


	//   ....[1]....
        /*009c*/ 	.word	0x000006c0


	//   ....[2]....
        /*00a0*/ 	.word	0x00002500


	//----- nvinfo : EIATTR_MAX_THREADS
	.align		4
.L_1119:
        /*00a4*/ 	.byte	0x04, 0x05
        /*00a6*/ 	.short	(.L_1121 - .L_1120)
.L_1120:
        /*00a8*/ 	.word	0x00000200
        /*00ac*/ 	.word	0x00000001
        /*00b0*/ 	.word	0x00000001


	//----- nvinfo : EIATTR_CRS_STACK_SIZE
	.align		4
.L_1121:
        /*00b4*/ 	.byte	0x04, 0x1e
        /*00b6*/ 	.short	(.L_1123 - .L_1122)
.L_1122:
        /*00b8*/ 	.word	0x00000000


	//----- nvinfo : EIATTR_CBANK_PARAM_SIZE
	.align		4
.L_1123:
        /*00bc*/ 	.byte	0x03, 0x19
        /*00be*/ 	.short	0x06a0


	//----- nvinfo : EIATTR_PARAM_CBANK
	.align		4
        /*00c0*/ 	.byte	0x04, 0x0a
        /*00c2*/ 	.short	(.L_1125 - .L_1124)
	.align		4
.L_1124:
        /*00c4*/ 	.word	index@(.nv.constant0._ZN2at4cuda17kernelHistogram1DIiilLi1ELi2ELin1ELNS0_23CUDAHistogramMemoryTypeE1EZNS0_21CUDA_tensor_histogramIiiLb0EEEbNS_6TensorES4_S4_lNS_14AccumulateTypeIT0_Lb1EE4typeES8_NS0_13TensorArgTypeES9_S9_EUllE_EEvNS0_6detail10TensorInfoIT_T1_EESF_NSC_IKS6_SE_EElS8_S8_SE_T6_)
        /*00c8*/ 	.short	0x0210
        /*00ca*/ 	.short	0x06a0


	//----- nvinfo : EIATTR_SW_WAR
	.align		4
.L_1125:
        /*00cc*/ 	.byte	0x04, 0x36
        /*00ce*/ 	.short	(.L_1127 - .L_1126)
.L_1126:
        /*00d0*/ 	.word	0x00000008
.L_1127:


//--------------------- .nv.info._ZN2at4cuda17kernelHistogram1DIiilLi1ELi2ELin1ELNS0_23CUDAHistogramMemoryTypeE0EZNS0_21CUDA_tensor_histogramIiiLb0EEEbNS_6TensorES4_S4_lNS_14AccumulateTypeIT0_Lb1EE4typeES8_NS0_13TensorArgTypeES9_S9_EUllE_EEvNS0_6detail10TensorInfoIT_T1_EESF_NSC_IKS6_SE_EElS8_S8_SE_T6_ --------------------------
	.section	.nv.info._ZN2at4cuda17kernelHistogram1DIiilLi1ELi2ELin1ELNS0_23CUDAHistogramMemoryTypeE0EZNS0_21CUDA_tensor_histogramIiiLb0EEEbNS_6TensorES4_S4_lNS_14AccumulateTypeIT0_Lb1EE4typeES8_NS0_13TensorArgTypeES9_S9_EUllE_EEvNS0_6detail10TensorInfoIT_T1_EESF_NSC_IKS6_SE_EElS8_S8_SE_T6_,"",@"SHT_CUDA_INFO"
	.sectionflags	@""
	.align	4


	//----- nvinfo : EIATTR_CUDA_API_VERSION
	.align		4
        /*0000*/ 	.byte	0x04, 0x37
        /*0002*/ 	.short	(.L_1129 - .L_1128)
.L_1128:
        /*0004*/ 	.word	0x00000082


	//----- nvinfo : EIATTR_KPARAM_INFO
	.align		4
.L_1129:
        /*0008*/ 	.byte	0x04, 0x17
        /*000a*/ 	.short	(.L_1131 - .L_1130)
.L_1130:
        /*000c*/ 	.word	0x00000000
        /*0010*/ 	.short	0x0007
        /*0012*/ 	.short	0x0500
        /*0014*/ 	.byte	0x00, 0xf0, 0x81, 0x06


	//----- nvinfo : EIATTR_KPARAM_INFO
	.align		4
.L_1131:
        /*0018*/ 	.byte	0x04, 0x17
        /*001a*/ 	.short	(.L_1133 - .L_1132)
.L_1132:
        /*001c*/ 	.word	0x00000000
        /*0020*/ 	.short	0x0006
        /*0022*/ 	.short	0x04f8
        /*0024*/ 	.byte	0x00, 0xf0, 0x21, 0x00


	//----- nvinfo : EIATTR_KPARAM_INFO
	.align		4
.L_1133:
        /*0028*/ 	.byte	0x04, 0x17
        /*002a*/ 	.short	(.L_1135 - .L_1134)
.L_1134:
        /*002c*/ 	.word	0x00000000
        /*0030*/ 	.short	0x0005
        /*0032*/ 	.short	0x04f0
        /*0034*/ 	.byte	0x00, 0xf0, 0x21, 0x00


	//----- nvinfo : EIATTR_KPARAM_INFO
	.align		4
.L_1135:
        /*0038*/ 	.byte	0x04, 0x17
        /*003a*/ 	.short	(.L_1137 - .L_1136)
.L_1136:
        /*003c*/ 	.word	0x00000000
        /*0040*/ 	.short	0x0004
        /*0042*/ 	.short	0x04e8
        /*0044*/ 	.byte	0x00, 0xf0, 0x21, 0x00


	//----- nvinfo : EIATTR_KPARAM_INFO
	.align		4
.L_1137:
        /*0048*/ 	.byte	0x04, 0x17
        /*004a*/ 	.short	(.L_1139 - .L_1138)
.L_1138:
        /*004c*/ 	.word	0x00000000
        /*0050*/ 	.short	0x0003
        /*0052*/ 	.short	0x04e0
        /*0054*/ 	.byte	0x00, 0xf0, 0x21, 0x00


	//----- nvinfo : EIATTR_KPARAM_INFO
	.align		4
.L_1139:
        /*0058*/ 	.byte	0x04, 0x17
        /*005a*/ 	.short	(.L_1141 - .L_1140)
.L_1140:
        /*005c*/ 	.word	0x00000000
        /*0060*/ 	.short	0x0002
        /*0062*/ 	.short	0x0340
        /*0064*/ 	.byte	0x00, 0xf0, 0x81, 0x06


	//----- nvinfo : EIATTR_KPARAM_INFO
	.align		4
.L_1141:
        /*0068*/ 	.byte	0x04, 0x17
        /*006a*/ 	.short	(.L_1143 - .L_1142)
.L_1142:
        /*006c*/ 	.word	0x00000000
        /*0070*/ 	.short	0x0001
        /*0072*/ 	.short	0x01a0
        /*0074*/ 	.byte	0x00, 0xf0, 0x81, 0x06


	//----- nvinfo : EIATTR_KPARAM_INFO
	.align		4
.L_1143:
        /*0078*/ 	.byte	0x04, 0x17
        /*007a*/ 	.short	(.L_1145 - .L_1144)
.L_1144:
        /*007c*/ 	.word	0x00000000
        /*0080*/ 	.short	0x0000
        /*0082*/ 	.short	0x0000
        /*0084*/ 	.byte	0x00, 0xf0, 0x81, 0x06


	//----- nvinfo : EIATTR_SPARSE_MMA_MASK
	.align		4
.L_1145:
        /*0088*/ 	.byte	0x03, 0x50
        /*008a*/ 	.short	0x0000


	//----- nvinfo : EIATTR_MAXREG_COUNT
	.align		4
        /*008c*/ 	.byte	0x03, 0x1b
        /*008e*/ 	.short	0x0080


	//----- nvinfo : EIATTR_NUM_BARRIERS
	.align		4
        /*0090*/ 	.byte	0x02, 0x4c
        /*0092*/ 	.byte	0x01
	.zero		1


	//----- nvinfo : EIATTR_MERCURY_ISA_VERSION
	.align		4
        /*0094*/ 	.byte	0x03, 0x5f
        /*0096*/ 	.short	0x0101


	//----- nvinfo : EIATTR_EXIT_INSTR_OFFSETS
	.align		4
        /*0098*/ 	.byte	0x04, 0x1c
        /*009a*/ 	.short	(.L_1147 - .L_1146)


	//   ....[0]....
.L_1146:
        /*009c*/ 	.word	0x00002660


	//   ....[1]....
        /*00a0*/ 	.word	0x000027b0


	//----- nvinfo : EIATTR_MAX_THREADS
	.align		4
.L_1147:
        /*00a4*/ 	.byte	0x04, 0x05
        /*00a6*/ 	.short	(.L_1149 - .L_1148)
.L_1148:
        /*00a8*/ 	.word	0x00000200
        /*00ac*/ 	.word	0x00000001
        /*00b0*/ 	.word	0x00000001


	//----- nvinfo : EIATTR_CRS_STACK_SIZE
	.align		4
.L_1149:
        /*00b4*/ 	.byte	0x04, 0x1e
        /*00b6*/ 	.short	(.L_1151 - .L_1150)
.L_1150:
        /*00b8*/ 	.word	0x00000000


	//----- nvinfo : EIATTR_CBANK_PARAM_SIZE
	.align		4
.L_1151:
        /*00bc*/ 	.byte	0x03, 0x19
        /*00be*/ 	.short	0x06a0


	//----- nvinfo : EIATTR_PARAM_CBANK
	.align		4
        /*00c0*/ 	.byte	0x04, 0x0a
        /*00c2*/ 	.short	(.L_1153 - .L_1152)
	.align		4
.L_1152:
        /*00c4*/ 	.word	index@(.nv.constant0._ZN2at4cuda17kernelHistogram1DIiilLi1ELi2ELin1ELNS0_23CUDAHistogramMemoryTypeE0EZNS0_21CUDA_tensor_histogramIiiLb0EEEbNS_6TensorES4_S4_lNS_14AccumulateTypeIT0_Lb1EE4typeES8_NS0_13TensorArgTypeES9_S9_EUllE_EEvNS0_6detail10TensorInfoIT_T1_EESF_NSC_IKS6_SE_EElS8_S8_SE_T6_)
        /*00c8*/ 	.short	0x0210
        /*00ca*/ 	.short	0x06a0


	//----- nvinfo : EIATTR_SW_WAR
	.align		4
.L_1153:
        /*00cc*/ 	.byte	0x04, 0x36
        /*00ce*/ 	.short	(.L_1155 - .L_1154)
.L_1154:
        /*00d0*/ 	.word	0x00000008
.L_1155:


//--------------------- .nv.info._ZN2at4cuda17kernelHistogram1DIaalLi1ELi2ELin1ELNS0_23CUDAHistogramMemoryTypeE1EZNS0_21CUDA_tensor_histogramIaaLb0EEEbNS_6TensorES4_S4_lNS_14AccumulateTypeIT0_Lb1EE4typeES8_NS0_13TensorArgTypeES9_S9_EUllE0_EEvNS0_6detail10TensorInfoIT_T1_EESF_NSC_IKS6_SE_EElS8_S8_SE_T6_ --------------------------
	.section	.nv.info._ZN2at4cuda17kernelHistogram1DIaalLi1ELi2ELin1ELNS0_23CUDAHistogramMemoryTypeE1EZNS0_21CUDA_tensor_histogramIaaLb0EEEbNS_6TensorES4_S4_lNS_14AccumulateTypeIT0_Lb1EE4typeES8_NS0_13TensorArgTypeES9_S9_EUllE0_EEvNS0_6detail10TensorInfoIT_T1_EESF_NSC_IKS6_SE_EElS8_S8_SE_T6_,"",@"SHT_CUDA_INFO"
	.sectionflags	@""
	.align	4


	//----- nvinfo : EIATTR_CUDA_API_VERSION
	.align		4
        /*0000*/ 	.byte	0x04, 0x37
        /*0002*/ 	.short	(.L_1157 - .L_1156)
.L_1156:
        /*0004*/ 	.word	0x00000082


	//----- nvinfo : EIATTR_KPARAM_INFO
	.align		4
.L_1157:
        /*0008*/ 	.byte	0x04, 0x17
        /*000a*/ 	.short	(.L_1159 - .L_1158)
.L_1158:
        /*000c*/ 	.word	0x00000000
        /*0010*/ 	.short	0x0007
        /*0012*/ 	.short	0x0500
        /*0014*/ 	.byte	0x00, 0xf0, 0x05, 0x00


	//----- nvinfo : EIATTR_KPARAM_INFO
	.align		4
.L_1159:
        /*0018*/ 	.byte	0x04, 0x17
        /*001a*/ 	.short	(.L_1161 - .L_1160)
.L_1160:
        /*001c*/ 	.word	0x00000000
        /*0020*/ 	.short	0x0006
        /*0022*/ 	.short	0x04f8
        /*0024*/ 	.byte	0x00, 0xf0, 0x21, 0x00


	//----- nvinfo : EIATTR_KPARAM_INFO
	.align		4
.L_1161:
        /*0028*/ 	.byte	0x04, 0x17
        /*002a*/ 	.short	(.L_1163 - .L_1162)
.L_1162:
        /*002c*/ 	.word	0x00000000
        /*0030*/ 	.short	0x0005
        /*0032*/ 	.short	0x04f0
        /*0034*/ 	.byte	0x00, 0xf0, 0x21, 0x00


	//----- nvinfo : EIATTR_KPARAM_INFO
	.align		4
.L_1163:
        /*0038*/ 	.byte	0x04, 0x17
        /*003a*/ 	.short	(.L_1165 - .L_1164)
.L_1164:
        /*003c*/ 	.word	0x00000000
        /*0040*/ 	.short	0x0004
        /*0042*/ 	.short	0x04e8
        /*0044*/ 	.byte	0x00, 0xf0, 0x21, 0x00


	//----- nvinfo : EIATTR_KPARAM_INFO
	.align		4
.L_1165:
        /*0048*/ 	.byte	0x04, 0x17
        /*004a*/ 	.short	(.L_1167 - .L_1166)
.L_1166:
        /*004c*/ 	.word	0x00000000
        /*0050*/ 	.short	0x0003
        /*0052*/ 	.short	0x04e0
        /*0054*/ 	.byte	0x00, 0xf0, 0x21, 0x00


	//----- nvinfo : EIATTR_KPARAM_INFO
	.align		4
.L_1167:
        /*0058*/ 	.byte	0x04, 0x17
        /*005a*/ 	.short	(.L_1169 - .L_1168)
.L_1168:
        /*005c*/ 	.word	0x00000000
        /*0060*/ 	.short	0x0002
        /*0062*/ 	.short	0x0340
        /*0064*/ 	.byte	0x00, 0xf0, 0x81, 0x06


	//----- nvinfo : EIATTR_KPARAM_INFO
	.align		4
.L_1169:
        /*0068*/ 	.byte	0x04, 0x17
        /*006a*/ 	.short	(.L_1171 - .L_1170)
.L_1170:
        /*006c*/ 	.word	0x00000000
        /*0070*/ 	.short	0x0001
        /*0072*/ 	.short	0x01a0
        /*0074*/ 	.byte	0x00, 0xf0, 0x81, 0x06


	//----- nvinfo : EIATTR_KPARAM_INFO
	.align		4
.L_1171:
        /*0078*/ 	.byte	0x04, 0x17
        /*007a*/ 	.short	(.L_1173 - .L_1172)
.L_1172:
        /*007c*/ 	.word	0x00000000
        /*0080*/ 	.short	0x0000
        /*0082*/ 	.short	0x0000
        /*0084*/ 	.byte	0x00, 0xf0, 0x81, 0x06


	//----- nvinfo : EIATTR_SPARSE_MMA_MASK
	.align		4
.L_1173:
        /*0088*/ 	.byte	0x03, 0x50
        /*008a*/ 	.short	0x0000


	//----- nvinfo : EIATTR_MAXREG_COUNT
	.align		4
        /*008c*/ 	.byte	0x03, 0x1b
        /*008e*/ 	.short	0x0080


	//----- nvinfo : EIATTR_MERCURY_ISA_VERSION
	.align		4
        /*0090*/ 	.byte	0x03, 0x5f
        /*0092*/ 	.short	0x0101


	//----- nvinfo : EIATTR_EXIT_INSTR_OFFSETS
	.align		4
        /*0094*/ 	.byte	0x04, 0x1c
        /*0096*/ 	.short	(.L_1175 - .L_1174)


	//   ....[0]....
.L_1174:
        /*0098*/ 	.word	0x00000080


	//   ....[1]....
        /*009c*/ 	.word	0x00000700


	//   ....[2]....
        /*00a0*/ 	.word	0x00002540


	//----- nvinfo : EIATTR_MAX_THREADS
	.align		4
.L_1175:
        /*00a4*/ 	.byte	0x04, 0x05
        /*00a6*/ 	.short	(.L_1177 - .L_1176)
.L_1176:
        /*00a8*/ 	.word	0x00000200
        /*00ac*/ 	.word	0x00000001
        /*00b0*/ 	.word	0x00000001


	//----- nvinfo : EIATTR_CRS_STACK_SIZE
	.align		4
.L_1177:
        /*00b4*/ 	.byte	0x04, 0x1e
        /*00b6*/ 	.short	(.L_1179 - .L_1178)
.L_1178:
        /*00b8*/ 	.word	0x00000000


	//----- nvinfo : EIATTR_CBANK_PARAM_SIZE
	.align		4
.L_1179:
        /*00bc*/ 	.byte	0x03, 0x19
        /*00be*/ 	.short	0x0501


	//----- nvinfo : EIATTR_PARAM_CBANK
	.align		4
        /*00c0*/ 	.byte	0x04, 0x0a
        /*00c2*/ 	.short	(.L_1181 - .L_1180)
	.align		4
.L_1180:
        /*00c4*/ 	.word	index@(.nv.constant0._ZN2at4cuda17kernelHistogram1DIaalLi1ELi2ELin1ELNS0_23CUDAHistogramMemoryTypeE1EZNS0_21CUDA_tensor_histogramIaaLb0EEEbNS_6TensorES4_S4_lNS_14AccumulateTypeIT0_Lb1EE4typeES8_NS0_13TensorArgTypeES9_S9_EUllE0_EEvNS0_6detail10TensorInfoIT_T1_EESF_NSC_IKS6_SE_EElS8_S8_SE_T6_)
        /*00c8*/ 	.short	0x0210
        /*00ca*/ 	.short	0x0501


	//----- nvinfo : EIATTR_SW_WAR
	.align		4
.L_1181:
        /*00cc*/ 	.byte	0x04, 0x36
        /*00ce*/ 	.short	(.L_1183 - .L_1182)
.L_1182:
        /*00d0*/ 	.word	0x00000008
.L_1183:


//--------------------- .nv.info._ZN2at4cuda17kernelHistogram1DIaalLi1ELi2ELin1ELNS0_23CUDAHistogramMemoryTypeE0EZNS0_21CUDA_tensor_histogramIaaLb0EEEbNS_6TensorES4_S4_lNS_14AccumulateTypeIT0_Lb1EE4typeES8_NS0_13TensorArgTypeES9_S9_EUllE0_EEvNS0_6detail10TensorInfoIT_T1_EESF_NSC_IKS6_SE_EElS8_S8_SE_T6_ --------------------------
	.section	.nv.info._ZN2at4cuda17kernelHistogram1DIaalLi1ELi2ELin1ELNS0_23CUDAHistogramMemoryTypeE0EZNS0_21CUDA_tensor_histogramIaaLb0EEEbNS_6TensorES4_S4_lNS_14AccumulateTypeIT0_Lb1EE4typeES8_NS0_13TensorArgTypeES9_S9_EUllE0_EEvNS0_6detail10TensorInfoIT_T1_EESF_NSC_IKS6_SE_EElS8_S8_SE_T6_,"",@"SHT_CUDA_INFO"
	.sectionflags	@""
	.align	4


	//----- nvinfo : EIATTR_CUDA_API_VERSION
	.align		4
        /*0000*/ 	.byte	0x04, 0x37
        /*0002*/ 	.short	(.L_1185 - .L_1184)
.L_1184:
        /*0004*/ 	.word	0x00000082


	//----- nvinfo : EIATTR_KPARAM_INFO
	.align		4
.L_1185:
        /*0008*/ 	.byte	0x04, 0x17
        /*000a*/ 	.short	(.L_1187 - .L_1186)
.L_1186:
        /*000c*/ 	.word	0x00000000
        /*0010*/ 	.short	0x0007
        /*0012*/ 	.short	0x0500
        /*0014*/ 	.byte	0x00, 0xf0, 0x05, 0x00


	//----- nvinfo : EIATTR_KPARAM_INFO
	.align		4
.L_1187:
        /*0018*/ 	.byte	0x04, 0x17
        /*001a*/ 	.short	(.L_1189 - .L_1188)
.L_1188:
        /*001c*/ 	.word	0x00000000
        /*0020*/ 	.short	0x0006
        /*0022*/ 	.short	0x04f8
        /*0024*/ 	.byte	0x00, 0xf0, 0x21, 0x00


	//----- nvinfo : EIATTR_KPARAM_INFO
	.align		4
.L_1189:
        /*0028*/ 	.byte	0x04, 0x17
        /*002a*/ 	.short	(.L_1191 - .L_1190)
.L_1190:
        /*002c*/ 	.word	0x00000000
        /*0030*/ 	.short	0x0005
        /*0032*/ 	.short	0x04f0
        /*0034*/ 	.byte	0x00, 0xf0, 0x21, 0x00


	//----- nvinfo : EIATTR_KPARAM_INFO
	.align		4
.L_1191:
        /*0038*/ 	.byte	0x04, 0x17
        /*003a*/ 	.short	(.L_1193 - .L_1192)
.L_1192:
        /*003c*/ 	.word	0x00000000
        /*0040*/ 	.short	0x0004
        /*0042*/ 	.short	0x04e8
        /*0044*/ 	.byte	0x00, 0xf0, 0x21, 0x00


	//----- nvinfo : EIATTR_KPARAM_INFO
	.align		4
.L_1193:
        /*0048*/ 	.byte	0x04, 0x17
        /*004a*/ 	.short	(.L_1195 - .L_1194)
.L_1194:
        /*004c*/ 	.word	0x00000000
        /*0050*/ 	.short	0x0003
        /*0052*/ 	.short	0x04e0
        /*0054*/ 	.byte	0x00, 0xf0, 0x21, 0x00


	//----- nvinfo : EIATTR_KPARAM_INFO
	.align		4
.L_1195:
        /*0058*/ 	.byte	0x04, 0x17
        /*005a*/ 	.short	(.L_1197 - .L_1196)
.L_1196:
        /*005c*/ 	.word	0x00000000
        /*0060*/ 	.short	0x0002
        /*0062*/ 	.short	0x0340
        /*0064*/ 	.byte	0x00, 0xf0, 0x81, 0x06


	//----- nvinfo : EIATTR_KPARAM_INFO
	.align		4
.L_1197:
        /*0068*/ 	.byte	0x04, 0x17
        /*006a*/ 	.short	(.L_1199 - .L_1198)
.L_1198:
        /*006c*/ 	.word	0x00000000
        /*0070*/ 	.short	0x0001
        /*0072*/ 	.short	0x01a0
        /*0074*/ 	.byte	0x00, 0xf0, 0x81, 0x06


	//----- nvinfo : EIATTR_KPARAM_INFO
	.align		4
.L_1199:
        /*0078*/ 	.byte	0x04, 0x17
        /*007a*/ 	.short	(.L_1201 - .L_1200)
.L_1200:
        /*007c*/ 	.word	0x00000000
        /*0080*/ 	.short	0x0000
        /*0082*/ 	.short	0x0000
        /*0084*/ 	.byte	0x00, 0xf0, 0x81, 0x06


	//----- nvinfo : EIATTR_SPARSE_MMA_MASK
	.align		4
.L_1201:
        /*0088*/ 	.byte	0x03, 0x50
        /*008a*/ 	.short	0x0000


	//----- nvinfo : EIATTR_MAXREG_COUNT
	.align		4
        /*008c*/ 	.byte	0x03, 0x1b
        /*008e*/ 	.short	0x0080


	//----- nvinfo : EIATTR_NUM_BARRIERS
	.align		4
        /*0090*/ 	.byte	0x02, 0x4c
        /*0092*/ 	.byte	0x01
	.zero		1


	//----- nvinfo : EIATTR_MERCURY_ISA_VERSION
	.align		4
        /*0094*/ 	.byte	0x03, 0x5f
        /*0096*/ 	.short	0x0101


	//----- nvinfo : EIATTR_EXIT_INSTR_OFFSETS
	.align		4
        /*0098*/ 	.byte	0x04, 0x1c
        /*009a*/ 	.short	(.L_1203 - .L_1202)


	//   ....[0]....
.L_1202:
        /*009c*/ 	.word	0x00002670


	//   ....[1]....
        /*00a0*/ 	.word	0x000028f0


	//----- nvinfo : EIATTR_MAX_THREADS
	.align		4
.L_1203:
        /*00a4*/ 	.byte	0x04, 0x05
        /*00a6*/ 	.short	(.L_1205 - .L_1204)
.L_1204:
        /*00a8*/ 	.word	0x00000200
        /*00ac*/ 	.word	0x00000001
        /*00b0*/ 	.word	0x00000001


	//----- nvinfo : EIATTR_CRS_STACK_SIZE
	.align		4
.L_1205:
        /*00b4*/ 	.byte	0x04, 0x1e
        /*00b6*/ 	.short	(.L_1207 - .L_1206)
.L_1206:
        /*00b8*/ 	.word	0x00000000


	//----- nvinfo : EIATTR_CBANK_PARAM_SIZE
	.align		4
.L_1207:
        /*00bc*/ 	.byte	0x03, 0x19
        /*00be*/ 	.short	0x0501


	//----- nvinfo : EIATTR_PARAM_CBANK
	.align		4
        /*00c0*/ 	.byte	0x04, 0x0a
        /*00c2*/ 	.short	(.L_1209 - .L_1208)
	.align		4
.L_1208:
        /*00c4*/ 	.word	index@(.nv.constant0._ZN2at4cuda17kernelHistogram1DIaalLi1ELi2ELin1ELNS0_23CUDAHistogramMemoryTypeE0EZNS0_21CUDA_tensor_histogramIaaLb0EEEbNS_6TensorES4_S4_lNS_14AccumulateTypeIT0_Lb1EE4typeES8_NS0_13TensorArgTypeES9_S9_EUllE0_EEvNS0_6detail10TensorInfoIT_T1_EESF_NSC_IKS6_SE_EElS8_S8_SE_T6_)
        /*00c8*/ 	.short	0x0210
        /*00ca*/ 	.short	0x0501


	//----- nvinfo : EIATTR_SW_WAR
	.align		4
.L_1209:
        /*00cc*/ 	.byte	0x04, 0x36
        /*00ce*/ 	.short	(.L_1211 - .L_1210)
.L_1210:
        /*00d0*/ 	.word	0x00000008
.L_1211:


//--------------------- .nv.info._ZN2at4cuda17kernelHistogram1DIaalLi1ELi2ELin1ELNS0_23CUDAHistogramMemoryTypeE1EZNS0_21CUDA_tensor_histogramIaaLb0EEEbNS_6TensorES4_S4_lNS_14AccumulateTypeIT0_Lb1EE4typeES8_NS0_13TensorArgTypeES9_S9_EUllE_EEvNS0_6detail10TensorInfoIT_T1_EESF_NSC_IKS6_SE_EElS8_S8_SE_T6_ --------------------------
	.section	.nv.info._ZN2at4cuda17kernelHistogram1DIaalLi1ELi2ELin1ELNS0_23CUDAHistogramMemoryTypeE1EZNS0_21CUDA_tensor_histogramIaaLb0EEEbNS_6TensorES4_S4_lNS_14AccumulateTypeIT0_Lb1EE4typeES8_NS0_13TensorArgTypeES9_S9_EUllE_EEvNS0_6detail10TensorInfoIT_T1_EESF_NSC_IKS6_SE_EElS8_S8_SE_T6_,"",@"SHT_CUDA_INFO"
	.sectionflags	@""
	.align	4


	//----- nvinfo : EIATTR_CUDA_API_VERSION
	.align		4
        /*0000*/ 	.byte	0x04, 0x37
        /*0002*/ 	.short	(.L_1213 - .L_1212)
.L_1212:
        /*0004*/ 	.word	0x00000082


	//----- nvinfo : EIATTR_KPARAM_INFO
	.align		4
.L_1213:
        /*0008*/ 	.byte	0x04, 0x17
        /*000a*/ 	.short	(.L_1215 - .L_1214)
.L_1214:
        /*000c*/ 	.word	0x00000000
        /*0010*/ 	.short	0x0007
        /*0012*/ 	.short	0x0500
        /*0014*/ 	.byte	0x00, 0xf0, 0x81, 0x06


	//----- nvinfo : EIATTR_KPARAM_INFO
	.align		4
.L_1215:
        /*0018*/ 	.byte	0x04, 0x17
        /*001a*/ 	.short	(.L_1217 - .L_1216)
.L_1216:
        /*001c*/ 	.word	0x00000000
        /*0020*/ 	.short	0x0006
        /*0022*/ 	.short	0x04f8
        /*0024*/ 	.byte	0x00, 0xf0, 0x21, 0x00


	//----- nvinfo : EIATTR_KPARAM_INFO
	.align		4
.L_1217:
        /*0028*/ 	.byte	0x04, 0x17
        /*002a*/ 	.short	(.L_1219 - .L_1218)
.L_1218:
        /*002c*/ 	.word	0x00000000
        /*0030*/ 	.short	0x0005
        /*0032*/ 	.short	0x04f0
        /*0034*/ 	.byte	0x00, 0xf0, 0x21, 0x00


	//----- nvinfo : EIATTR_KPARAM_INFO
	.align		4
.L_1219:
        /*0038*/ 	.byte	0x04, 0x17
        /*003a*/ 	.short	(.L_1221 - .L_1220)
.L_1220:
        /*003c*/ 	.word	0x00000000
        /*0040*/ 	.short	0x0004
        /*0042*/ 	.short	0x04e8
        /*0044*/ 	.byte	0x00, 0xf0, 0x21, 0x00


	//----- nvinfo : EIATTR_KPARAM_INFO
	.align		4
.L_1221:
        /*0048*/ 	.byte	0x04, 0x17
        /*004a*/ 	.short	(.L_1223 - .L_1222)
.L_1222:
        /*004c*/ 	.word	0x00000000
        /*0050*/ 	.short	0x0003
        /*0052*/ 	.short	0x04e0
        /*0054*/ 	.byte	0x00, 0xf0, 0x21, 0x00


	//----- nvinfo : EIATTR_KPARAM_INFO
	.align		4
.L_1223:
        /*0058*/ 	.byte	0x04, 0x17
        /*005a*/ 	.short	(.L_1225 - .L_1224)
.L_1224:
        /*005c*/ 	.word	0x00000000
        /*0060*/ 	.short	0x0002
        /*0062*/ 	.short	0x0340
        /*0064*/ 	.byte	0x00, 0xf0, 0x81, 0x06


	//----- nvinfo : EIATTR_KPARAM_INFO
	.align		4
.L_1225:
        /*0068*/ 	.byte	0x04, 0x17
        /*006a*/ 	.short	(.L_1227 - .L_1226)
.L_1226:
        /*006c*/ 	.word	0x00000000
        /*0070*/ 	.short	0x0001
        /*0072*/ 	.short	0x01a0
        /*0074*/ 	.byte	0x00, 0xf0, 0x81, 0x06


	//----- nvinfo : EIATTR_KPARAM_INFO
	.align		4
.L_1227:
        /*0078*/ 	.byte	0x04, 0x17
        /*007a*/ 	.short	(.L_1229 - .L_1228)
.L_1228:
        /*007c*/ 	.word	0x00000000
        /*0080*/ 	.short	0x0000
        /*0082*/ 	.short	0x0000
        /*0084*/ 	.byte	0x00, 0xf0, 0x81, 0x06


	//----- nvinfo : EIATTR_SPARSE_MMA_MASK
	.align		4
.L_1229:
        /*0088*/ 	.byte	0x03, 0x50
        /*008a*/ 	.short	0x0000


	//----- nvinfo : EIATTR_MAXREG_COUNT
	.align		4
        /*008c*/ 	.byte	0x03, 0x1b
        /*008e*/ 	.short	0x0080


	//----- nvinfo : EIATTR_MERCURY_ISA_VERSION
	.align		4
        /*0090*/ 	.byte	0x03, 0x5f
        /*0092*/ 	.short	0x0101


	//----- nvinfo : EIATTR_EXIT_INSTR_OFFSETS
	.align		4
        /*0094*/ 	.byte	0x04, 0x1c
        /*0096*/ 	.short	(.L_1231 - .L_1230)


	//   ....[0]....
.L_1230:
        /*0098*/ 	.word	0x00000080


	//   ....[1]....
        /*009c*/ 	.word	0x00000770


	//   ....[2]....
        /*00a0*/ 	.word	0x00002630


	//----- nvinfo : EIATTR_MAX_THREADS
	.align		4
.L_1231:
        /*00a4*/ 	.byte	0x04, 0x05
        /*00a6*/ 	.short	(.L_1233 - .L_1232)
.L_1232:
        /*00a8*/ 	.word	0x00000200
        /*00ac*/ 	.word	0x00000001
        /*00b0*/ 	.word	0x00000001


	//----- nvinfo : EIATTR_CRS_STACK_SIZE
	.align		4
.L_1233:
        /*00b4*/ 	.byte	0x04, 0x1e
        /*00b6*/ 	.short	(.L_1235 - .L_1234)
.L_1234:
        /*00b8*/ 	.word	0x00000000


	//----- nvinfo : EIATTR_CBANK_PARAM_SIZE
	.align		4
.L_1235:
        /*00bc*/ 	.byte	0x03, 0x19
        /*00be*/ 	.short	0x06a0


	//----- nvinfo : EIATTR_PARAM_CBANK
	.align		4
        /*00c0*/ 	.byte	0x04, 0x0a
        /*00c2*/ 	.short	(.L_1237 - .L_1236)
	.align		4
.L_1236:
        /*00c4*/ 	.word	index@(.nv.constant0._ZN2at4cuda17kernelHistogram1DIaalLi1ELi2ELin1ELNS0_23CUDAHistogramMemoryTypeE1EZNS0_21CUDA_tensor_histogramIaaLb0EEEbNS_6TensorES4_S4_lNS_14AccumulateTypeIT0_Lb1EE4typeES8_NS0_13TensorArgTypeES9_S9_EUllE_EEvNS0_6detail10TensorInfoIT_T1_EESF_NSC_IKS6_SE_EElS8_S8_SE_T6_)
        /*00c8*/ 	.short	0x0210
        /*00ca*/ 	.short	0x06a0


	//----- nvinfo : EIATTR_SW_WAR
	.align		4
.L_1237:
        /*00cc*/ 	.byte	0x04, 0x36
        /*00ce*/ 	.short	(.L_1239 - .L_1238)
.L_1238:
        /*00d0*/ 	.word	0x00000008
.L_1239:


//--------------------- .nv.info._ZN2at4cuda17kernelHistogram1DIaalLi1ELi2ELin1ELNS0_23CUDAHistogramMemoryTypeE0EZNS0_21CUDA_tensor_histogramIaaLb0EEEbNS_6TensorES4_S4_lNS_14AccumulateTypeIT0_Lb1EE4typeES8_NS0_13TensorArgTypeES9_S9_EUllE_EEvNS0_6detail10TensorInfoIT_T1_EESF_NSC_IKS6_SE_EElS8_S8_SE_T6_ --------------------------
	.section	.nv.info._ZN2at4cuda17kernelHistogram1DIaalLi1ELi2ELin1ELNS0_23CUDAHistogramMemoryTypeE0EZNS0_21CUDA_tensor_histogramIaaLb0EEEbNS_6TensorES4_S4_lNS_14AccumulateTypeIT0_Lb1EE4typeES8_NS0_13TensorArgTypeES9_S9_EUllE_EEvNS0_6detail10TensorInfoIT_T1_EESF_NSC_IKS6_SE_EElS8_S8_SE_T6_,"",@"SHT_CUDA_INFO"
	.sectionflags	@""
	.align	4


	//----- nvinfo : EIATTR_CUDA_API_VERSION
	.align		4
        /*0000*/ 	.byte	0x04, 0x37
        /*0002*/ 	.short	(.L_1241 - .L_1240)
.L_1240:
        /*0004*/ 	.word	0x00000082


	//----- nvinfo : EIATTR_KPARAM_INFO
	.align		4
.L_1241:
        /*0008*/ 	.byte	0x04, 0x17
        /*000a*/ 	.short	(.L_1243 - .L_1242)
.L_1242:
        /*000c*/ 	.word	0x00000000
        /*0010*/ 	.short	0x0007
        /*0012*/ 	.short	0x0500
        /*0014*/ 	.byte	0x00, 0xf0, 0x81, 0x06


	//----- nvinfo : EIATTR_KPARAM_INFO
	.align		4
.L_1243:
        /*0018*/ 	.byte	0x04, 0x17
        /*001a*/ 	.short	(.L_1245 - .L_1244)
.L_1244:
        /*001c*/ 	.word	0x00000000
        /*0020*/ 	.short	0x0006
        /*0022*/ 	.short	0x04f8
        /*0024*/ 	.byte	0x00, 0xf0, 0x21, 0x00


	//----- nvinfo : EIATTR_KPARAM_INFO
	.align		4
.L_1245:
        /*0028*/ 	.byte	0x04, 0x17
        /*002a*/ 	.short	(.L_1247 - .L_1246)
.L_1246:
        /*002c*/ 	.word	0x00000000
        /*0030*/ 	.short	0x0005
        /*0032*/ 	.short	0x04f0
        /*0034*/ 	.byte	0x00, 0xf0, 0x21, 0x00


	//----- nvinfo : EIATTR_KPARAM_INFO
	.align		4
.L_1247:
        /*0038*/ 	.byte	0x04, 0x17
        /*003a*/ 	.short	(.L_1249 - .L_1248)
.L_1248:
        /*003c*/ 	.word	0x00000000
        /*0040*/ 	.short	0x0004
        /*0042*/ 	.short	0x04e8
        /*0044*/ 	.byte	0x00, 0xf0, 0x21, 0x00


	//----- nvinfo : EIATTR_KPARAM_INFO
	.align		4
.L_1249:
        /*0048*/ 	.byte	0x04, 0x17
        /*004a*/ 	.short	(.L_1251 - .L_1250)
.L_1250:
        /*004c*/ 	.word	0x00000000
        /*0050*/ 	.short	0x0003
        /*0052*/ 	.short	0x04e0
        /*0054*/ 	.byte	0x00, 0xf0, 0x21, 0x00


	//----- nvinfo : EIATTR_KPARAM_INFO
	.align		4
.L_1251:
        /*0058*/ 	.byte	0x04, 0x17
        /*005a*/ 	.short	(.L_1253 - .L_1252)
.L_1252:
        /*005c*/ 	.word	0x00000000
        /*0060*/ 	.short	0x0002
        /*0062*/ 	.short	0x0340
        /*0064*/ 	.byte	0x00, 0xf0, 0x81, 0x06


	//----- nvinfo : EIATTR_KPARAM_INFO
	.align		4
.L_1253:
        /*0068*/ 	.byte	0x04, 0x17
        /*006a*/ 	.short	(.L_1255 - .L_1254)
.L_1254:
        /*006c*/ 	.word	0x00000000
        /*0070*/ 	.short	0x0001
        /*0072*/ 	.short	0x01a0
        /*0074*/ 	.byte	0x00, 0xf0, 0x81, 0x06


	//----- nvinfo : EIATTR_KPARAM_INFO
	.align		4
.L_1255:
        /*0078*/ 	.byte	0x04, 0x17
        /*007a*/ 	.short	(.L_1257 - .L_1256)
.L_1256:
        /*007c*/ 	.word	0x00000000
        /*0080*/ 	.short	0x0000
        /*0082*/ 	.short	0x0000
        /*0084*/ 	.byte	0x00, 0xf0, 0x81, 0x06


	//----- nvinfo : EIATTR_SPARSE_MMA_MASK
	.align		4
.L_1257:
        /*0088*/ 	.byte	0x03, 0x50
        /*008a*/ 	.short	0x0000


	//----- nvinfo : EIATTR_MAXREG_COUNT
	.align		4
        /*008c*/ 	.byte	0x03, 0x1b
        /*008e*/ 	.short	0x0080


	//----- nvinfo : EIATTR_NUM_BARRIERS
	.align		4
        /*0090*/ 	.byte	0x02, 0x4c
        /*0092*/ 	.byte	0x01
	.zero		1


	//----- nvinfo : EIATTR_MERCURY_ISA_VERSION
	.align		4
        /*0094*/ 	.byte	0x03, 0x5f
        /*0096*/ 	.short	0x0101


	//----- nvinfo : EIATTR_EXIT_INSTR_OFFSETS
	.align		4
        /*0098*/ 	.byte	0x04, 0x1c
        /*009a*/ 	.short	(.L_1259 - .L_1258)


	//   ....[0]....
.L_1258:
        /*009c*/ 	.word	0x00002720


	//   ....[1]....
        /*00a0*/ 	.word	0x000029a0


	//----- nvinfo : EIATTR_MAX_THREADS
	.align		4
.L_1259:
        /*00a4*/ 	.byte	0x04, 0x05
        /*00a6*/ 	.short	(.L_1261 - .L_1260)
.L_1260:
        /*00a8*/ 	.word	0x00000200
        /*00ac*/ 	.word	0x00000001
        /*00b0*/ 	.word	0x00000001


	//----- nvinfo : EIATTR_CRS_STACK_SIZE
	.align		4
.L_1261:
        /*00b4*/ 	.byte	0x04, 0x1e
        /*00b6*/ 	.short	(.L_1263 - .L_1262)
.L_1262:
        /*00b8*/ 	.word	0x00000000


	//----- nvinfo : EIATTR_CBANK_PARAM_SIZE
	.align		4
.L_1263:
        /*00bc*/ 	.byte	0x03, 0x19
        /*00be*/ 	.short	0x06a0


	//----- nvinfo : EIATTR_PARAM_CBANK
	.align		4
        /*00c0*/ 	.byte	0x04, 0x0a
        /*00c2*/ 	.short	(.L_1265 - .L_1264)
	.align		4
.L_1264:
        /*00c4*/ 	.word	index@(.nv.constant0._ZN2at4cuda17kernelHistogram1DIaalLi1ELi2ELin1ELNS0_23CUDAHistogramMemoryTypeE0EZNS0_21CUDA_tensor_histogramIaaLb0EEEbNS_6TensorES4_S4_lNS_14AccumulateTypeIT0_Lb1EE4typeES8_NS0_13TensorArgTypeES9_S9_EUllE_EEvNS0_6detail10TensorInfoIT_T1_EESF_NSC_IKS6_SE_EElS8_S8_SE_T6_)
        /*00c8*/ 	.short	0x0210
        /*00ca*/ 	.short	0x06a0


	//----- nvinfo : EIATTR_SW_WAR
	.align		4
.L_1265:
        /*00cc*/ 	.byte	0x04, 0x36
        /*00ce*/ 	.short	(.L_1267 - .L_1266)
.L_1266:
        /*00d0*/ 	.word	0x00000008
.L_1267:


//--------------------- .nv.info._ZN2at4cuda17kernelHistogram1DIhhlLi1ELi2ELin1ELNS0_23CUDAHistogramMemoryTypeE1EZNS0_21CUDA_tensor_histogramIhhLb0EEEbNS_6TensorES4_S4_lNS_14AccumulateTypeIT0_Lb1EE4typeES8_NS0_13TensorArgTypeES9_S9_EUllE0_EEvNS0_6detail10TensorInfoIT_T1_EESF_NSC_IKS6_SE_EElS8_S8_SE_T6_ --------------------------
	.section	.nv.info._ZN2at4cuda17kernelHistogram1DIhhlLi1ELi2ELin1ELNS0_23CUDAHistogramMemoryTypeE1EZNS0_21CUDA_tensor_histogramIhhLb0EEEbNS_6TensorES4_S4_lNS_14AccumulateTypeIT0_Lb1EE4typeES8_NS0_13TensorArgTypeES9_S9_EUllE0_EEvNS0_6detail10TensorInfoIT_T1_EESF_NSC_IKS6_SE_EElS8_S8_SE_T6_,"",@"SHT_CUDA_INFO"
	.sectionflags	@""
	.align	4


	//----- nvinfo : EIATTR_CUDA_API_VERSION
	.align		4
        /*0000*/ 	.byte	0x04, 0x37
        /*0002*/ 	.short	(.L_1269 - .L_1268)
.L_1268:
        /*0004*/ 	.word	0x00000082


	//----- nvinfo : EIATTR_KPARAM_INFO
	.align		4
.L_1269:
        /*0008*/ 	.byte	0x04, 0x17
        /*000a*/ 	.short	(.L_1271 - .L_1270)
.L_1270:
        /*000c*/ 	.word	0x00000000
        /*0010*/ 	.short	0x0007
        /*0012*/ 	.short	0x0500
        /*0014*/ 	.byte	0x00, 0xf0, 0x05, 0x00


	//----- nvinfo : EIATTR_KPARAM_INFO
	.align		4
.L_1271:
        /*0018*/ 	.byte	0x04, 0x17
        /*001a*/ 	.short	(.L_1273 - .L_1272)
.L_1272:
        /*001c*/ 	.word	0x00000000
        /*0020*/ 	.short	0x0006
        /*0022*/ 	.short	0x04f8
        /*0024*/ 	.byte	0x00, 0xf0, 0x21, 0x00


	//----- nvinfo : EIATTR_KPARAM_INFO
	.align		4
.L_1273:
        /*0028*/ 	.byte	0x04, 0x17
        /*002a*/ 	.short	(.L_1275 - .L_1274)
.L_1274:
        /*002c*/ 	.word	0x00000000
        /*0030*/ 	.short	0x0005
        /*0032*/ 	.short	0x04f0
        /*0034*/ 	.byte	0x00, 0xf0, 0x21, 0x00


	//----- nvinfo : EIATTR_KPARAM_INFO
	.align		4
.L_1275:
        /*0038*/ 	.byte	0x04, 0x17
        /*003a*/ 	.short	(.L_1277 - .L_1276)
.L_1276:
        /*003c*/ 	.word	0x00000000
        /*0040*/ 	.short	0x0004
        /*0042*/ 	.short	0x04e8
        /*0044*/ 	.byte	0x00, 0xf0, 0x21, 0x00


	//----- nvinfo : EIATTR_KPARAM_INFO
	.align		4
.L_1277:
        /*0048*/ 	.byte	0x04, 0x17
        /*004a*/ 	.short	(.L_1279 - .L_1278)
.L_1278:
        /*004c*/ 	.word	0x00000000
        /*0050*/ 	.short	0x0003
        /*0052*/ 	.short	0x04e0
        /*0054*/ 	.byte	0x00, 0xf0, 0x21, 0x00


	//----- nvinfo : EIATTR_KPARAM_INFO
	.align		4
.L_1279:
        /*0058*/ 	.byte	0x04, 0x17
        /*005a*/ 	.short	(.L_1281 - .L_1280)
.L_1280:
        /*005c*/ 	.word	0x00000000
        /*0060*/ 	.short	0x0002
        /*0062*/ 	.short	0x0340
        /*0064*/ 	.byte	0x00, 0xf0, 0x81, 0x06


	//----- nvinfo : EIATTR_KPARAM_INFO
	.align		4
.L_1281:
        /*0068*/ 	.byte	0x04, 0x17
        /*006a*/ 	.short	(.L_1283 - .L_1282)
.L_1282:
        /*006c*/ 	.word	0x00000000
        /*0070*/ 	.short	0x0001
        /*0072*/ 	.short	0x01a0
        /*0074*/ 	.byte	0x00, 0xf0, 0x81, 0x06


	//----- nvinfo : EIATTR_KPARAM_INFO
	.align		4
.L_1283:
        /*0078*/ 	.byte	0x04, 0x17
        /*007a*/ 	.short	(.L_1285 - .L_1284)
.L_1284:
        /*007c*/ 	.word	0x00000000
        /*0080*/ 	.short	0x0000
        /*0082*/ 	.short	0x0000
        /*0084*/ 	.byte	0x00, 0xf0, 0x81, 0x06


	//----- nvinfo : EIATTR_SPARSE_MMA_MASK
	.align		4
.L_1285:
        /*0088*/ 	.byte	0x03, 0x50
        /*008a*/ 	.short	0x0000


	//----- nvinfo : EIATTR_MAXREG_COUNT
	.align		4
        /*008c*/ 	.byte	0x03, 0x1b
        /*008e*/ 	.short	0x0080


	//----- nvinfo : EIATTR_MERCURY_ISA_VERSION
	.align		4
        /*0090*/ 	.byte	0x03, 0x5f
        /*0092*/ 	.short	0x0101


	//----- nvinfo : EIATTR_EXIT_INSTR_OFFSETS
	.align		4
        /*0094*/ 	.byte	0x04, 0x1c
        /*0096*/ 	.short	(.L_1287 - .L_1286)


	//   ....[0]....
.L_1286:
        /*0098*/ 	.word	0x00000080


	//   ....[1]....
        /*009c*/ 	.word	0x000006f0


	//   ....[2]....
        /*00a0*/ 	.word	0x00002520


	//----- nvinfo : EIATTR_MAX_THREADS
	.align		4
.L_1287:
        /*00a4*/ 	.byte	0x04, 0x05
        /*00a6*/ 	.short	(.L_1289 - .L_1288)
.L_1288:
        /*00a8*/ 	.word	0x00000200
        /*00ac*/ 	.word	0x00000001
        /*00b0*/ 	.word	0x00000001


	//----- nvinfo : EIATTR_CRS_STACK_SIZE
	.align		4
.L_1289:
        /*00b4*/ 	.byte	0x04, 0x1e
        /*00b6*/ 	.short	(.L_1291 - .L_1290)
.L_1290:
        /*00b8*/ 	.word	0x00000000


	//----- nvinfo : EIATTR_CBANK_PARAM_SIZE
	.align		4
.L_1291:
        /*00bc*/ 	.byte	0x03, 0x19
        /*00be*/ 	.short	0x0501


	//----- nvinfo : EIATTR_PARAM_CBANK
	.align		4
        /*00c0*/ 	.byte	0x04, 0x0a
        /*00c2*/ 	.short	(.L_1293 - .L_1292)
	.align		4
.L_1292:
        /*00c4*/ 	.word	index@(.nv.constant0._ZN2at4cuda17kernelHistogram1DIhhlLi1ELi2ELin1ELNS0_23CUDAHistogramMemoryTypeE1EZNS0_21CUDA_tensor_histogramIhhLb0EEEbNS_6TensorES4_S4_lNS_14AccumulateTypeIT0_Lb1EE4typeES8_NS0_13TensorArgTypeES9_S9_EUllE0_EEvNS0_6detail10TensorInfoIT_T1_EESF_NSC_IKS6_SE_EElS8_S8_SE_T6_)
        /*00c8*/ 	.short	0x0210
        /*00ca*/ 	.short	0x0501


	//----- nvinfo : EIATTR_SW_WAR
	.align		4
.L_1293:
        /*00cc*/ 	.byte	0x04, 0x36
        /*00ce*/ 	.short	(.L_1295 - .L_1294)
.L_1294:
        /*00d0*/ 	.word	0x00000008
.L_1295:


//--------------------- .nv.info._ZN2at4cuda17kernelHistogram1DIhhlLi1ELi2ELin1ELNS0_23CUDAHistogramMemoryTypeE0EZNS0_21CUDA_tensor_histogramIhhLb0EEEbNS_6TensorES4_S4_lNS_14AccumulateTypeIT0_Lb1EE4typeES8_NS0_13TensorArgTypeES9_S9_EUllE0_EEvNS0_6detail10TensorInfoIT_T1_EESF_NSC_IKS6_SE_EElS8_S8_SE_T6_ --------------------------
	.section	.nv.info._ZN2at4cuda17kernelHistogram1DIhhlLi1ELi2ELin1ELNS0_23CUDAHistogramMemoryTypeE0EZNS0_21CUDA_tensor_histogramIhhLb0EEEbNS_6TensorES4_S4_lNS_14AccumulateTypeIT0_Lb1EE4typeES8_NS0_13TensorArgTypeES9_S9_EUllE0_EEvNS0_6detail10TensorInfoIT_T1_EESF_NSC_IKS6_SE_EElS8_S8_SE_T6_,"",@"SHT_CUDA_INFO"
	.sectionflags	@""
	.align	4


	//----- nvinfo : EIATTR_CUDA_API_VERSION
	.align		4
        /*0000*/ 	.byte	0x04, 0x37
        /*0002*/ 	.short	(.L_1297 - .L_1296)
.L_1296:
        /*0004*/ 	.word	0x00000082


	//----- nvinfo : EIATTR_KPARAM_INFO
	.align		4
.L_1297:
        /*0008*/ 	.byte	0x04, 0x17
        /*000a*/ 	.short	(.L_1299 - .L_1298)
.L_1298:
        /*000c*/ 	.word	0x00000000
        /*0010*/ 	.short	0x0007
        /*0012*/ 	.short	0x0500
        /*0014*/ 	.byte	0x00, 0xf0, 0x05, 0x00


	//----- nvinfo : EIATTR_KPARAM_INFO
	.align		4
.L_1299:
        /*0018*/ 	.byte	0x04, 0x17
        /*001a*/ 	.short	(.L_1301 - .L_1300)
.L_1300:
        /*001c*/ 	.word	0x00000000
        /*0020*/ 	.short	0x0006
        /*0022*/ 	.short	0x04f8
        /*0024*/ 	.byte	0x00, 0xf0, 0x21, 0x00


	//----- nvinfo : EIATTR_KPARAM_INFO
	.align		4
.L_1301:
        /*0028*/ 	.byte	0x04, 0x17
        /*002a*/ 	.short	(.L_1303 - .L_1302)
.L_1302:
        /*002c*/ 	.word	0x00000000
        /*0030*/ 	.short	0x0005
        /*0032*/ 	.short	0x04f0
        /*0034*/ 	.byte	0x00, 0xf0, 0x21, 0x00


	//----- nvinfo : EIATTR_KPARAM_INFO
	.align		4
.L_1303:
        /*0038*/ 	.byte	0x04, 0x17
        /*003a*/ 	.short	(.L_1305 - .L_1304)
.L_1304:
        /*003c*/ 	.word	0x00000000
        /*0040*/ 	.short	0x0004
        /*0042*/ 	.short	0x04e8
        /*0044*/ 	.byte	0x00, 0xf0, 0x21, 0x00


	//----- nvinfo : EIATTR_KPARAM_INFO
	.align		4
.L_1305:
        /*0048*/ 	.byte	0x04, 0x17
        /*004a*/ 	.short	(.L_1307 - .L_1306)
.L_1306:
        /*004c*/ 	.word	0x00000000
        /*0050*/ 	.short	0x0003
        /*0052*/ 	.short	0x04e0
        /*0054*/ 	.byte	0x00, 0xf0, 0x21, 0x00


	//----- nvinfo : EIATTR_KPARAM_INFO
	.align		4
.L_1307:
        /*0058*/ 	.byte	0x04, 0x17
        /*005a*/ 	.short	(.L_1309 - .L_1308)
.L_1308:
        /*005c*/ 	.word	0x00000000
        /*0060*/ 	.short	0x0002
        /*0062*/ 	.short	0x0340
        /*0064*/ 	.byte	0x00, 0xf0, 0x81, 0x06


	//----- nvinfo : EIATTR_KPARAM_INFO
	.align		4
.L_1309:
        /*0068*/ 	.byte	0x04, 0x17
        /*006a*/ 	.short	(.L_1311 - .L_1310)
.L_1310:
        /*006c*/ 	.word	0x00000000
        /*0070*/ 	.short	0x0001
        /*0072*/ 	.short	0x01a0
        /*0074*/ 	.byte	0x00, 0xf0, 0x81, 0x06


	//----- nvinfo : EIATTR_KPARAM_INFO
	.align		4
.L_1311:
        /*0078*/ 	.byte	0x04, 0x17
        /*007a*/ 	.short	(.L_1313 - .L_1312)
.L_1312:
        /*007c*/ 	.word	0x00000000
        /*0080*/ 	.short	0x0000
        /*0082*/ 	.short	0x0000
        /*0084*/ 	.byte	0x00, 0xf0, 0x81, 0x06


	//----- nvinfo : EIATTR_SPARSE_MMA_MASK
	.align		4
.L_1313:
        /*0088*/ 	.byte	0x03, 0x50
        /*008a*/ 	.short	0x0000


	//----- nvinfo : EIATTR_MAXREG_COUNT
	.align		4
        /*008c*/ 	.byte	0x03, 0x1b
        /*008e*/ 	.short	0x0080


	//----- nvinfo : EIATTR_NUM_BARRIERS
	.align		4
        /*0090*/ 	.byte	0x02, 0x4c
        /*0092*/ 	.byte	0x01
	.zero		1


	//----- nvinfo : EIATTR_MERCURY_ISA_VERSION
	.align		4
        /*0094*/ 	.byte	0x03, 0x5f
        /*0096*/ 	.short	0x0101


	//----- nvinfo : EIATTR_EXIT_INSTR_OFFSETS
	.align		4
        /*0098*/ 	.byte	0x04, 0x1c
        /*009a*/ 	.short	(.L_1315 - .L_1314)


	//   ....[0]....
.L_1314:
        /*009c*/ 	.word	0x00002650


	//   ....[1]....
        /*00a0*/ 	.word	0x000028d0


	//----- nvinfo : EIATTR_MAX_THREADS
	.align		4
.L_1315:
        /*00a4*/ 	.byte	0x04, 0x05
        /*00a6*/ 	.short	(.L_1317 - .L_1316)
.L_1316:
        /*00a8*/ 	.word	0x00000200
        /*00ac*/ 	.word	0x00000001
        /*00b0*/ 	.word	0x00000001


	//----- nvinfo : EIATTR_CRS_STACK_SIZE
	.align		4
.L_1317:
        /*00b4*/ 	.byte	0x04, 0x1e
        /*00b6*/ 	.short	(.L_1319 - .L_1318)
.L_1318:
        /*00b8*/ 	.word	0x00000000


	//----- nvinfo : EIATTR_CBANK_PARAM_SIZE
	.align		4
.L_1319:
        /*00bc*/ 	.byte	0x03, 0x19
        /*00be*/ 	.short	0x0501


	//----- nvinfo : EIATTR_PARAM_CBANK
	.align		4
        /*00c0*/ 	.byte	0x04, 0x0a
        /*00c2*/ 	.short	(.L_1321 - .L_1320)
	.align		4
.L_1320:
        /*00c4*/ 	.word	index@(.nv.constant0._ZN2at4cuda17kernelHistogram1DIhhlLi1ELi2ELin1ELNS0_23CUDAHistogramMemoryTypeE0EZNS0_21CUDA_tensor_histogramIhhLb0EEEbNS_6TensorES4_S4_lNS_14AccumulateTypeIT0_Lb1EE4typeES8_NS0_13TensorArgTypeES9_S9_EUllE0_EEvNS0_6detail10TensorInfoIT_T1_EESF_NSC_IKS6_SE_EElS8_S8_SE_T6_)
        /*00c8*/ 	.short	0x0210
        /*00ca*/ 	.short	0x0501


	//----- nvinfo : EIATTR_SW_WAR
	.align		4
.L_1321:
        /*00cc*/ 	.byte	0x04, 0x36
        /*00ce*/ 	.short	(.L_1323 - .L_1322)
.L_1322:
        /*00d0*/ 	.word	0x00000008
.L_1323:


//--------------------- .nv.info._ZN2at4cuda17kernelHistogram1DIhhlLi1ELi2ELin1ELNS0_23CUDAHistogramMemoryTypeE1EZNS0_21CUDA_tensor_histogramIhhLb0EEEbNS_6TensorES4_S4_lNS_14AccumulateTypeIT0_Lb1EE4typeES8_NS0_13TensorArgTypeES9_S9_EUllE_EEvNS0_6detail10TensorInfoIT_T1_EESF_NSC_IKS6_SE_EElS8_S8_SE_T6_ --------------------------
	.section	.nv.info._ZN2at4cuda17kernelHistogram1DIhhlLi1ELi2ELin1ELNS0_23CUDAHistogramMemoryTypeE1EZNS0_21CUDA_tensor_histogramIhhLb0EEEbNS_6TensorES4_S4_lNS_14AccumulateTypeIT0_Lb1EE4typeES8_NS0_13TensorArgTypeES9_S9_EUllE_EEvNS0_6detail10TensorInfoIT_T1_EESF_NSC_IKS6_SE_EElS8_S8_SE_T6_,"",@"SHT_CUDA_INFO"
	.sectionflags	@""
	.align	4


	//----- nvinfo : EIATTR_CUDA_API_VERSION
	.align		4
        /*0000*/ 	.byte	0x04, 0x37
        /*0002*/ 	.short	(.L_1325 - .L_1324)
.L_1324:
        /*0004*/ 	.word	0x00000082


	//----- nvinfo : EIATTR_KPARAM_INFO
	.align		4
.L_1325:
        /*0008*/ 	.byte	0x04, 0x17
        /*000a*/ 	.short	(.L_1327 - .L_1326)
.L_1326:
        /*000c*/ 	.word	0x00000000
        /*0010*/ 	.short	0x0007
        /*0012*/ 	.short	0x0500
        /*0014*/ 	.byte	0x00, 0xf0, 0x81, 0x06


	//----- nvinfo : EIATTR_KPARAM_INFO
	.align		4
.L_1327:
        /*0018*/ 	.byte	0x04, 0x17
        /*001a*/ 	.short	(.L_1329 - .L_1328)
.L_1328:
        /*001c*/ 	.word	0x00000000
        /*0020*/ 	.short	0x0006
        /*0022*/ 	.short	0x04f8
        /*0024*/ 	.byte	0x00, 0xf0, 0x21, 0x00


	//----- nvinfo : EIATTR_KPARAM_INFO
	.align		4
.L_1329:
        /*0028*/ 	.byte	0x04, 0x17
        /*002a*/ 	.short	(.L_1331 - .L_1330)
.L_1330:
        /*002c*/ 	.word	0x00000000
        /*0030*/ 	.short	0x0005
        /*0032*/ 	.short	0x04f0
        /*0034*/ 	.byte	0x00, 0xf0, 0x21, 0x00


	//----- nvinfo : EIATTR_KPARAM_INFO
	.align		4
.L_1331:
        /*0038*/ 	.byte	0x04, 0x17
        /*003a*/ 	.short	(.L_1333 - .L_1332)
.L_1332:
        /*003c*/ 	.word	0x00000000
        /*0040*/ 	.short	0x0004
        /*0042*/ 	.short	0x04e8
        /*0044*/ 	.byte	0x00, 0xf0, 0x21, 0x00


	//----- nvinfo : EIATTR_KPARAM_INFO
	.align		4
.L_1333:
        /*0048*/ 	.byte	0x04, 0x17
        /*004a*/ 	.short	(.L_1335 - .L_1334)
.L_1334:
        /*004c*/ 	.word	0x00000000
        /*0050*/ 	.short	0x0003
        /*0052*/ 	.short	0x04e0
        /*0054*/ 	.byte	0x00, 0xf0, 0x21, 0x00


	//----- nvinfo : EIATTR_KPARAM_INFO
	.align		4
.L_1335:
        /*0058*/ 	.byte	0x04, 0x17
        /*005a*/ 	.short	(.L_1337 - .L_1336)
.L_1336:
        /*005c*/ 	.word	0x00000000
        /*0060*/ 	.short	0x0002
        /*0062*/ 	.short	0x0340
        /*0064*/ 	.byte	0x00, 0xf0, 0x81, 0x06


	//----- nvinfo : EIATTR_KPARAM_INFO
	.align		4
.L_1337:
        /*0068*/ 	.byte	0x04, 0x17
        /*006a*/ 	.short	(.L_1339 - .L_1338)
.L_1338:
        /*006c*/ 	.word	0x00000000
        /*0070*/ 	.short	0x0001
        /*0072*/ 	.short	0x01a0
        /*0074*/ 	.byte	0x00, 0xf0, 0x81, 0x06


	//----- nvinfo : EIATTR_KPARAM_INFO
	.align		4
.L_1339:
        /*0078*/ 	.byte	0x04, 0x17
        /*007a*/ 	.short	(.L_1341 - .L_1340)
.L_1340:
        /*007c*/ 	.word	0x00000000
        /*0080*/ 	.short	0x0000
        /*0082*/ 	.short	0x0000
        /*0084*/ 	.byte	0x00, 0xf0, 0x81, 0x06


	//----- nvinfo : EIATTR_SPARSE_MMA_MASK
	.align		4
.L_1341:
        /*0088*/ 	.byte	0x03, 0x50
        /*008a*/ 	.short	0x0000


	//----- nvinfo : EIATTR_MAXREG_COUNT
	.align		4
        /*008c*/ 	.byte	0x03, 0x1b
        /*008e*/ 	.short	0x0080


	//----- nvinfo : EIATTR_MERCURY_ISA_VERSION
	.align		4
        /*0090*/ 	.byte	0x03, 0x5f
        /*0092*/ 	.short	0x0101


	//----- nvinfo : EIATTR_EXIT_INSTR_OFFSETS
	.align		4
        /*0094*/ 	.byte	0x04, 0x1c
        /*0096*/ 	.short	(.L_1343 - .L_1342)


	//   ....[0]....
.L_1342:
        /*0098*/ 	.word	0x00000080


	//   ....[1]....
        /*009c*/ 	.word	0x00000760


	//   ....[2]....
        /*00a0*/ 	.word	0x00002610


	//----- nvinfo : EIATTR_MAX_THREADS
	.align		4
.L_1343:
        /*00a4*/ 	.byte	0x04, 0x05
        /*00a6*/ 	.short	(.L_1345 - .L_1344)
.L_1344:
        /*00a8*/ 	.word	0x00000200
        /*00ac*/ 	.word	0x00000001
        /*00b0*/ 	.word	0x00000001


	//----- nvinfo : EIATTR_CRS_STACK_SIZE
	.align		4
.L_1345:
        /*00b4*/ 	.byte	0x04, 0x1e
        /*00b6*/ 	.short	(.L_1347 - .L_1346)
.L_1346:
        /*00b8*/ 	.word	0x00000000


	//----- nvinfo : EIATTR_CBANK_PARAM_SIZE
	.align		4
.L_1347:
        /*00bc*/ 	.byte	0x03, 0x19
        /*00be*/ 	.short	0x06a0


	//----- nvinfo : EIATTR_PARAM_CBANK
	.align		4
        /*00c0*/ 	.byte	0x04, 0x0a
        /*00c2*/ 	.short	(.L_1349 - .L_1348)
	.align		4
.L_1348:
        /*00c4*/ 	.word	index@(.nv.constant0._ZN2at4cuda17kernelHistogram1DIhhlLi1ELi2ELin1ELNS0_23CUDAHistogramMemoryTypeE1EZNS0_21CUDA_tensor_histogramIhhLb0EEEbNS_6TensorES4_S4_lNS_14AccumulateTypeIT0_Lb1EE4typeES8_NS0_13TensorArgTypeES9_S9_EUllE_EEvNS0_6detail10TensorInfoIT_T1_EESF_NSC_IKS6_SE_EElS8_S8_SE_T6_)
        /*00c8*/ 	.short	0x0210
        /*00ca*/ 	.short	0x06a0


	//----- nvinfo : EIATTR_SW_WAR
	.align		4
.L_1349:
        /*00cc*/ 	.byte	0x04, 0x36
        /*00ce*/ 	.short	(.L_1351 - .L_1350)
.L_1350:
        /*00d0*/ 	.word	0x00000008
.L_1351:


//--------------------- .nv.info._ZN2at4cuda17kernelHistogram1DIhhlLi1ELi2ELin1ELNS0_23CUDAHistogramMemoryTypeE0EZNS0_21CUDA_tensor_histogramIhhLb0EEEbNS_6TensorES4_S4_lNS_14AccumulateTypeIT0_Lb1EE4typeES8_NS0_13TensorArgTypeES9_S9_EUllE_EEvNS0_6detail10TensorInfoIT_T1_EESF_NSC_IKS6_SE_EElS8_S8_SE_T6_ --------------------------
	.section	.nv.info._ZN2at4cuda17kernelHistogram1DIhhlLi1ELi2ELin1ELNS0_23CUDAHistogramMemoryTypeE0EZNS0_21CUDA_tensor_histogramIhhLb0EEEbNS_6TensorES4_S4_lNS_14AccumulateTypeIT0_Lb1EE4typeES8_NS0_13TensorArgTypeES9_S9_EUllE_EEvNS0_6detail10TensorInfoIT_T1_EESF_NSC_IKS6_SE_EElS8_S8_SE_T6_,"",@"SHT_CUDA_INFO"
	.sectionflags	@""
	.align	4


	//----- nvinfo : EIATTR_CUDA_API_VERSION
	.align		4
        /*0000*/ 	.byte	0x04, 0x37
        /*0002*/ 	.short	(.L_1353 - .L_1352)
.L_1352:
        /*0004*/ 	.word	0x00000082


	//----- nvinfo : EIATTR_KPARAM_INFO
	.align		4
.L_1353:
        /*0008*/ 	.byte	0x04, 0x17
        /*000a*/ 	.short	(.L_1355 - .L_1354)
.L_1354:
        /*000c*/ 	.word	0x00000000
        /*0010*/ 	.short	0x0007
        /*0012*/ 	.short	0x0500
        /*0014*/ 	.byte	0x00, 0xf0, 0x81, 0x06


	//----- nvinfo : EIATTR_KPARAM_INFO
	.align		4
.L_1355:
        /*0018*/ 	.byte	0x04, 0x17
        /*001a*/ 	.short	(.L_1357 - .L_1356)
.L_1356:
        /*001c*/ 	.word	0x00000000
        /*0020*/ 	.short	0x0006
        /*0022*/ 	.short	0x04f8
        /*0024*/ 	.byte	0x00, 0xf0, 0x21, 0x00


	//----- nvinfo : EIATTR_KPARAM_INFO
	.align		4
.L_1357:
        /*0028*/ 	.byte	0x04, 0x17
        /*002a*/ 	.short	(.L_1359 - .L_1358)
.L_1358:
        /*002c*/ 	.word	0x00000000
        /*0030*/ 	.short	0x0005
        /*0032*/ 	.short	0x04f0
        /*0034*/ 	.byte	0x00, 0xf0, 0x21, 0x00


	//----- nvinfo : EIATTR_KPARAM_INFO
	.align		4
.L_1359:
        /*0038*/ 	.byte	0x04, 0x17
        /*003a*/ 	.short	(.L_1361 - .L_1360)
.L_1360:
        /*003c*/ 	.word	0x00000000
        /*0040*/ 	.short	0x0004
        /*0042*/ 	.short	0x04e8
        /*0044*/ 	.byte	0x00, 0xf0, 0x21, 0x00


	//----- nvinfo : EIATTR_KPARAM_INFO
	.align		4
.L_1361:
        /*0048*/ 	.byte	0x04, 0x17
        /*004a*/ 	.short	(.L_1363 - .L_1362)
.L_1362:
        /*004c*/ 	.word	0x00000000
        /*0050*/ 	.short	0x0003
        /*0052*/ 	.short	0x04e0
        /*0054*/ 	.byte	0x00, 0xf0, 0x21, 0x00


	//----- nvinfo : EIATTR_KPARAM_INFO
	.align		4
.L_1363:
        /*0058*/ 	.byte	0x04, 0x17
        /*005a*/ 	.short	(.L_1365 - .L_1364)
.L_1364:
        /*005c*/ 	.word	0x00000000
        /*0060*/ 	.short	0x0002
        /*0062*/ 	.short	0x0340
        /*0064*/ 	.byte	0x00, 0xf0, 0x81, 0x06


	//----- nvinfo : EIATTR_KPARAM_INFO
	.align		4
.L_1365:
        /*0068*/ 	.byte	0x04, 0x17
        /*006a*/ 	.short	(.L_1367 - .L_1366)
.L_1366:
        /*006c*/ 	.word	0x00000000
        /*0070*/ 	.short	0x0001
        /*0072*/ 	.short	0x01a0
        /*0074*/ 	.byte	0x00, 0xf0, 0x81, 0x06


	//----- nvinfo : EIATTR_KPARAM_INFO
	.align		4
.L_1367:
        /*0078*/ 	.byte	0x04, 0x17
        /*007a*/ 	.short	(.L_1369 - .L_1368)
.L_1368:
        /*007c*/ 	.word	0x00000000
        /*0080*/ 	.short	0x0000
        /*0082*/ 	.short	0x0000
        /*0084*/ 	.byte	0x00, 0xf0, 0x81, 0x06


	//----- nvinfo : EIATTR_SPARSE_MMA_MASK
	.align		4
.L_1369:
        /*0088*/ 	.byte	0x03, 0x50
        /*008a*/ 	.short	0x0000


	//----- nvinfo : EIATTR_MAXREG_COUNT
	.align		4
        /*008c*/ 	.byte	0x03, 0x1b
        /*008e*/ 	.short	0x0080


	//----- nvinfo : EIATTR_NUM_BARRIERS
	.align		4
        /*0090*/ 	.byte	0x02, 0x4c
        /*0092*/ 	.byte	0x01
	.zero		1


	//----- nvinfo : EIATTR_MERCURY_ISA_VERSION
	.align		4
        /*0094*/ 	.byte	0x03, 0x5f
        /*0096*/ 	.short	0x0101


	//----- nvinfo : EIATTR_EXIT_INSTR_OFFSETS
	.align		4
        /*0098*/ 	.byte	0x04, 0x1c
        /*009a*/ 	.short	(.L_1371 - .L_1370)


	//   ....[0]....
.L_1370:
        /*009c*/ 	.word	0x00002700


	//   ....[1]....
        /*00a0*/ 	.word	0x00002980


	//----- nvinfo : EIATTR_MAX_THREADS
	.align		4
.L_1371:
        /*00a4*/ 	.byte	0x04, 0x05
        /*00a6*/ 	.short	(.L_1373 - .L_1372)
.L_1372:
        /*00a8*/ 	.word	0x00000200
        /*00ac*/ 	.word	0x00000001
        /*00b0*/ 	.word	0x00000001


	//----- nvinfo : EIATTR_CRS_STACK_SIZE
	.align		4
.L_1373:
        /*00b4*/ 	.byte	0x04, 0x1e
        /*00b6*/ 	.short	(.L_1375 - .L_1374)
.L_1374:
        /*00b8*/ 	.word	0x00000000


	//----- nvinfo : EIATTR_CBANK_PARAM_SIZE
	.align		4
.L_1375:
        /*00bc*/ 	.byte	0x03, 0x19
        /*00be*/ 	.short	0x06a0


	//----- nvinfo : EIATTR_PARAM_CBANK
	.align		4
        /*00c0*/ 	.byte	0x04, 0x0a
        /*00c2*/ 	.short	(.L_1377 - .L_1376)
	.align		4
.L_1376:
        /*00c4*/ 	.word	index@(.nv.constant0._ZN2at4cuda17kernelHistogram1DIhhlLi1ELi2ELin1ELNS0_23CUDAHistogramMemoryTypeE0EZNS0_21CUDA_tensor_histogramIhhLb0EEEbNS_6TensorES4_S4_lNS_14AccumulateTypeIT0_Lb1EE4typeES8_NS0_13TensorArgTypeES9_S9_EUllE_EEvNS0_6detail10TensorInfoIT_T1_EESF_NSC_IKS6_SE_EElS8_S8_SE_T6_)
        /*00c8*/ 	.short	0x0210
        /*00ca*/ 	.short	0x06a0


	//----- nvinfo : EIATTR_SW_WAR
	.align		4
.L_1377:
        /*00cc*/ 	.byte	0x04, 0x36
        /*00ce*/ 	.short	(.L_1379 - .L_1378)
.L_1378:
        /*00d0*/ 	.word	0x00000008
.L_1379:


//--------------------- .nv.info._ZN2at4cuda17kernelHistogram1DIdslLi1ELi2ELin1ELNS0_23CUDAHistogramMemoryTypeE1EZNS0_21CUDA_tensor_histogramIdsLb1EEEbNS_6TensorES4_S4_lNS_14AccumulateTypeIT0_Lb1EE4typeES8_NS0_13TensorArgTypeES9_S9_EUllE0_EEvNS0_6detail10TensorInfoIT_T1_EESF_NSC_IKS6_SE_EElS8_S8_SE_T6_ --------------------------
	.section	.nv.info._ZN2at4cuda17kernelHistogram1DIdslLi1ELi2ELin1ELNS0_23CUDAHistogramMemoryTypeE1EZNS0_21CUDA_tensor_histogramIdsLb1EEEbNS_6TensorES4_S4_lNS_14AccumulateTypeIT0_Lb1EE4typeES8_NS0_13TensorArgTypeES9_S9_EUllE0_EEvNS0_6detail10TensorInfoIT_T1_EESF_NSC_IKS6_SE_EElS8_S8_SE_T6_,"",@"SHT_CUDA_INFO"
	.sectionflags	@""
	.align	4


	//----- nvinfo : EIATTR_CUDA_API_VERSION
	.align		4
        /*0000*/ 	.byte	0x04, 0x37
        /*0002*/ 	.short	(.L_1381 - .L_1380)
.L_1380:
        /*0004*/ 	.word	0x00000082


	//----- nvinfo : EIATTR_KPARAM_INFO
	.align		4
.L_1381:
        /*0008*/ 	.byte	0x04, 0x17
        /*000a*/ 	.short	(.L_1383 - .L_1382)
.L_1382:
        /*000c*/ 	.word	0x00000000
        /*0010*/ 	.short	0x0007
        /*0012*/ 	.short	0x0500
        /*0014*/ 	.byte	0x00, 0xf0, 0x05, 0x00


	//----- nvinfo : EIATTR_KPARAM_INFO
	.align		4
.L_1383:
        /*0018*/ 	.byte	0x04, 0x17
        /*001a*/ 	.short	(.L_1385 - .L_1384)
.L_1384:
        /*001c*/ 	.word	0x00000000
        /*0020*/ 	.short	0x0006
        /*0022*/ 	.short	0x04f8
        /*0024*/ 	.byte	0x00, 0xf0, 0x21, 0x00


	//----- nvinfo : EIATTR_KPARAM_INFO
	.align		4
.L_1385:
        /*0028*/ 	.byte	0x04, 0x17
        /*002a*/ 	.short	(.L_1387 - .L_1386)
.L_1386:
        /*002c*/ 	.word	0x00000000
        /*0030*/ 	.short	0x0005
        /*0032*/ 	.short	0x04f0
        /*0034*/ 	.byte	0x00, 0xf0, 0x21, 0x00


	//----- nvinfo : EIATTR_KPARAM_INFO
	.align		4
.L_1387:
        /*0038*/ 	.byte	0x04, 0x17
        /*003a*/ 	.short	(.L_1389 - .L_1388)
.L_1388:
        /*003c*/ 	.word	0x00000000
        /*0040*/ 	.short	0x0004
        /*0042*/ 	.short	0x04e8
        /*0044*/ 	.byte	0x00, 0xf0, 0x21, 0x00


	//----- nvinfo : EIATTR_KPARAM_INFO
	.align		4
.L_1389:
        /*0048*/ 	.byte	0x04, 0x17
        /*004a*/ 	.short	(.L_1391 - .L_1390)
.L_1390:
        /*004c*/ 	.word	0x00000000
        /*0050*/ 	.short	0x0003
        /*0052*/ 	.short	0x04e0
        /*0054*/ 	.byte	0x00, 0xf0, 0x21, 0x00


	//----- nvinfo : EIATTR_KPARAM_INFO
	.align		4
.L_1391:
        /*0058*/ 	.byte	0x04, 0x17
        /*005a*/ 	.short	(.L_1393 - .L_1392)
.L_1392:
        /*005c*/ 	.word	0x00000000
        /*0060*/ 	.short	0x0002
        /*0062*/ 	.short	0x0340
        /*0064*/ 	.byte	0x00, 0xf0, 0x81, 0x06


	//----- nvinfo : EIATTR_KPARAM_INFO
	.align		4
.L_1393:
        /*0068*/ 	.byte	0x04, 0x17
        /*006a*/ 	.short	(.L_1395 - .L_1394)
.L_1394:
        /*006c*/ 	.word	0x00000000
        /*0070*/ 	.short	0x0001
        /*0072*/ 	.short	0x01a0
        /*0074*/ 	.byte	0x00, 0xf0, 0x81, 0x06


	//----- nvinfo : EIATTR_KPARAM_INFO
	.align		4
.L_1395:
        /*0078*/ 	.byte	0x04, 0x17
        /*007a*/ 	.short	(.L_1397 - .L_1396)
.L_1396:
        /*007c*/ 	.word	0x00000000
        /*0080*/ 	.short	0x0000
        /*0082*/ 	.short	0x0000
        /*0084*/ 	.byte	0x00, 0xf0, 0x81, 0x06


	//----- nvinfo : EIATTR_SPARSE_MMA_MASK
	.align		4
.L_1397:
        /*0088*/ 	.byte	0x03, 0x50
        /*008a*/ 	.short	0x0000


	//----- nvinfo : EIATTR_MAXREG_COUNT
	.align		4
        /*008c*/ 	.byte	0x03, 0x1b
        /*008e*/ 	.short	0x0080


	//----- nvinfo : EIATTR_MERCURY_ISA_VERSION
	.align		4
        /*0090*/ 	.byte	0x03, 0x5f
        /*0092*/ 	.short	0x0101


	//----- nvinfo : EIATTR_EXIT_INSTR_OFFSETS
	.align		4
        /*0094*/ 	.byte	0x04, 0x1c
        /*0096*/ 	.short	(.L_1399 - .L_1398)


	//   ....[0]....
.L_1398:
        /*0098*/ 	.word	0x00000080


	//   ....[1]....
        /*009c*/ 	.word	0x00000640


	//   ....[2]....
        /*00a0*/ 	.word	0x00002400


	//----- nvinfo : EIATTR_MAX_THREADS
	.align		4
.L_1399:
        /*00a4*/ 	.byte	0x04, 0x05
        /*00a6*/ 	.short	(.L_1401 - .L_1400)
.L_1400:
        /*00a8*/ 	.word	0x00000200
        /*00ac*/ 	.word	0x00000001
        /*00b0*/ 	.word	0x00000001


	//----- nvinfo : EIATTR_CRS_STACK_SIZE
	.align		4
.L_1401:
        /*00b4*/ 	.byte	0x04, 0x1e
        /*00b6*/ 	.short	(.L_1403 - .L_1402)
.L_1402:
        /*00b8*/ 	.word	0x00000000


	//----- nvinfo : EIATTR_CBANK_PARAM_SIZE
	.align		4
.L_1403:
        /*00bc*/ 	.byte	0x03, 0x19
        /*00be*/ 	.short	0x0501


	//----- nvinfo : EIATTR_PARAM_CBANK
	.align		4
        /*00c0*/ 	.byte	0x04, 0x0a
        /*00c2*/ 	.short	(.L_1405 - .L_1404)
	.align		4
.L_1404:
        /*00c4*/ 	.word	index@(.nv.constant0._ZN2at4cuda17kernelHistogram1DIdslLi1ELi2ELin1ELNS0_23CUDAHistogramMemoryTypeE1EZNS0_21CUDA_tensor_histogramIdsLb1EEEbNS_6TensorES4_S4_lNS_14AccumulateTypeIT0_Lb1EE4typeES8_NS0_13TensorArgTypeES9_S9_EUllE0_EEvNS0_6detail10TensorInfoIT_T1_EESF_NSC_IKS6_SE_EElS8_S8_SE_T6_)
        /*00c8*/ 	.short	0x0210
        /*00ca*/ 	.short	0x0501


	//----- nvinfo : EIATTR_SW_WAR
	.align		4
.L_1405:
        /*00cc*/ 	.byte	0x04, 0x36
        /*00ce*/ 	.short	(.L_1407 - .L_1406)
.L_1406:
        /*00d0*/ 	.word	0x00000008
.L_1407:


//--------------------- .nv.info._ZN2at4cuda17kernelHistogram1DIdslLi1ELi2ELin1ELNS0_23CUDAHistogramMemoryTypeE0EZNS0_21CUDA_tensor_histogramIdsLb1EEEbNS_6TensorES4_S4_lNS_14AccumulateTypeIT0_Lb1EE4typeES8_NS0_13TensorArgTypeES9_S9_EUllE0_EEvNS0_6detail10TensorInfoIT_T1_EESF_NSC_IKS6_SE_EElS8_S8_SE_T6_ --------------------------
	.section	.nv.info._ZN2at4cuda17kernelHistogram1DIdslLi1ELi2ELin1ELNS0_23CUDAHistogramMemoryTypeE0EZNS0_21CUDA_tensor_histogramIdsLb1EEEbNS_6TensorES4_S4_lNS_14AccumulateTypeIT0_Lb1EE4typeES8_NS0_13TensorArgTypeES9_S9_EUllE0_EEvNS0_6detail10TensorInfoIT_T1_EESF_NSC_IKS6_SE_EElS8_S8_SE_T6_,"",@"SHT_CUDA_INFO"
	.sectionflags	@""
	.align	4


	//----- nvinfo : EIATTR_CUDA_API_VERSION
	.align		4
        /*0000*/ 	.byte	0x04, 0x37
        /*0002*/ 	.short	(.L_1409 - .L_1408)
.L_1408:
        /*0004*/ 	.word	0x00000082


	//----- nvinfo : EIATTR_KPARAM_INFO
	.align		4
.L_1409:
        /*0008*/ 	.byte	0x04, 0x17
        /*000a*/ 	.short	(.L_1411 - .L_1410)
.L_1410:
        /*000c*/ 	.word	0x00000000
        /*0010*/ 	.short	0x0007
        /*0012*/ 	.short	0x0500
        /*0014*/ 	.byte	0x00, 0xf0, 0x05, 0x00


	//----- nvinfo : EIATTR_KPARAM_INFO
	.align		4
.L_1411:
        /*0018*/ 	.byte	0x04, 0x17
        /*001a*/ 	.short	(.L_1413 - .L_1412)
.L_1412:
        /*001c*/ 	.word	0x00000000
        /*0020*/ 	.short	0x0006
        /*0022*/ 	.short	0x04f8
        /*0024*/ 	.byte	0x00, 0xf0, 0x21, 0x00


	//----- nvinfo : EIATTR_KPARAM_INFO
	.align		4
.L_1413:
        /*0028*/ 	.byte	0x04, 0x17
        /*002a*/ 	.short	(.L_1415 - .L_1414)
.L_1414:
        /*002c*/ 	.word	0x00000000
        /*0030*/ 	.short	0x0005
        /*0032*/ 	.short	0x04f0
        /*0034*/ 	.byte	0x00, 0xf0, 0x21, 0x00


	//----- nvinfo : EIATTR_KPARAM_INFO
	.align		4
.L_1415:
        /*0038*/ 	.byte	0x04, 0x17
        /*003a*/ 	.short	(.L_1417 - .L_1416)
.L_1416:
        /*003c*/ 	.word	0x00000000
        /*0040*/ 	.short	0x0004
        /*0042*/ 	.short	0x04e8
        /*0044*/ 	.byte	0x00, 0xf0, 0x21, 0x00


	//----- nvinfo : EIATTR_KPARAM_INFO
	.align		4
.L_1417:
        /*0048*/ 	.byte	0x04, 0x17
        /*004a*/ 	.short	(.L_1419 - .L_1418)
.L_1418:
        /*004c*/ 	.word	0x00000000
        /*0050*/ 	.short	0x0003
        /*0052*/ 	.short	0x04e0
        /*0054*/ 	.byte	0x00, 0xf0, 0x21, 0x00


	//----- nvinfo : EIATTR_KPARAM_INFO
	.align		4
.L_1419:
        /*0058*/ 	.byte	0x04, 0x17
        /*005a*/ 	.short	(.L_1421 - .L_1420)
.L_1420:
        /*005c*/ 	.word	0x00000000
        /*0060*/ 	.short	0x0002
        /*0062*/ 	.short	0x0340
        /*0064*/ 	.byte	0x00, 0xf0, 0x81, 0x06


	//----- nvinfo : EIATTR_KPARAM_INFO
	.align		4
.L_1421:
        /*0068*/ 	.byte	0x04, 0x17
        /*006a*/ 	.short	(.L_1423 - .L_1422)
.L_1422:
        /*006c*/ 	.word	0x00000000
        /*0070*/ 	.short	0x0001
        /*0072*/ 	.short	0x01a0
        /*0074*/ 	.byte	0x00, 0xf0, 0x81, 0x06


	//----- nvinfo : EIATTR_KPARAM_INFO
	.align		4
.L_1423:
        /*0078*/ 	.byte	0x04, 0x17
        /*007a*/ 	.short	(.L_1425 - .L_1424)
.L_1424:
        /*007c*/ 	.word	0x00000000
        /*0080*/ 	.short	0x0000
        /*0082*/ 	.short	0x0000
        /*0084*/ 	.byte	0x00, 0xf0, 0x81, 0x06


	//----- nvinfo : EIATTR_SPARSE_MMA_MASK
	.align		4
.L_1425:
        /*0088*/ 	.byte	0x03, 0x50
        /*008a*/ 	.short	0x0000


	//----- nvinfo : EIATTR_MAXREG_COUNT
	.align		4
        /*008c*/ 	.byte	0x03, 0x1b
        /*008e*/ 	.short	0x0080


	//----- nvinfo : EIATTR_NUM_BARRIERS
	.align		4
        /*0090*/ 	.byte	0x02, 0x4c
        /*0092*/ 	.byte	0x01
	.zero		1


	//----- nvinfo : EIATTR_MERCURY_ISA_VERSION
	.align		4
        /*0094*/ 	.byte	0x03, 0x5f
        /*0096*/ 	.short	0x0101


	//----- nvinfo : EIATTR_EXIT_INSTR_OFFSETS
	.align		4
        /*0098*/ 	.byte	0x04, 0x1c
        /*009a*/ 	.short	(.L_1427 - .L_1426)


	//   ....[0]....
.L_1426:
        /*009c*/ 	.word	0x000024a0


	//   ....[1]....
        /*00a0*/ 	.word	0x000025f0


	//----- nvinfo : EIATTR_MAX_THREADS
	.align		4
.L_1427:
        /*00a4*/ 	.byte	0x04, 0x05
        /*00a6*/ 	.short	(.L_1429 - .L_1428)
.L_1428:
        /*00a8*/ 	.word	0x00000200
        /*00ac*/ 	.word	0x00000001
        /*00b0*/ 	.word	0x00000001


	//----- nvinfo : EIATTR_CRS_STACK_SIZE
	.align		4
.L_1429:
        /*00b4*/ 	.byte	0x04, 0x1e
        /*00b6*/ 	.short	(.L_1431 - .L_1430)
.L_1430:
        /*00b8*/ 	.word	0x00000000


	//----- nvinfo : EIATTR_CBANK_PARAM_SIZE
	.align		4
.L_1431:
        /*00bc*/ 	.byte	0x03, 0x19
        /*00be*/ 	.short	0x0501


	//----- nvinfo : EIATTR_PARAM_CBANK
	.align		4
        /*00c0*/ 	.byte	0x04, 0x0a
        /*00c2*/ 	.short	(.L_1433 - .L_1432)
	.align		4
.L_1432:
        /*00c4*/ 	.word	index@(.nv.constant0._ZN2at4cuda17kernelHistogram1DIdslLi1ELi2ELin1ELNS0_23CUDAHistogramMemoryTypeE0EZNS0_21CUDA_tensor_histogramIdsLb1EEEbNS_6TensorES4_S4_lNS_14AccumulateTypeIT0_Lb1EE4typeES8_NS0_13TensorArgTypeES9_S9_EUllE0_EEvNS0_6detail10TensorInfoIT_T1_EESF_NSC_IKS6_SE_EElS8_S8_SE_T6_)
        /*00c8*/ 	.short	0x0210
        /*00ca*/ 	.short	0x0501


	//----- nvinfo : EIATTR_SW_WAR
	.align		4
.L_1433:
        /*00cc*/ 	.byte	0x04, 0x36
        /*00ce*/ 	.short	(.L_1435 - .L_1434)
.L_1434:
        /*00d0*/ 	.word	0x00000008
.L_1435:


//--------------------- .nv.info._ZN2at4cuda17kernelHistogram1DIdslLi1ELi2ELin1ELNS0_23CUDAHistogramMemoryTypeE1EZNS0_21CUDA_tensor_histogramIdsLb1EEEbNS_6TensorES4_S4_lNS_14AccumulateTypeIT0_Lb1EE4typeES8_NS0_13TensorArgTypeES9_S9_EUllE_EEvNS0_6detail10TensorInfoIT_T1_EESF_NSC_IKS6_SE_EElS8_S8_SE_T6_ --------------------------
	.section	.nv.info._ZN2at4cuda17kernelHistogram1DIdslLi1ELi2ELin1ELNS0_23CUDAHistogramMemoryTypeE1EZNS0_21CUDA_tensor_histogramIdsLb1EEEbNS_6TensorES4_S4_lNS_14AccumulateTypeIT0_Lb1EE4typeES8_NS0_13TensorArgTypeES9_S9_EUllE_EEvNS0_6detail10TensorInfoIT_T1_EESF_NSC_IKS6_SE_EElS8_S8_SE_T6_,"",@"SHT_CUDA_INFO"
	.sectionflags	@""
	.align	4


	//----- nvinfo : EIATTR_CUDA_API_VERSION
	.align		4
        /*0000*/ 	.byte	0x04, 0x37
        /*0002*/ 	.short	(.L_1437 - .L_1436)
.L_1436:
        /*0004*/ 	.word	0x00000082


	//----- nvinfo : EIATTR_KPARAM_INFO
	.align		4
.L_1437:
        /*0008*/ 	.byte	0x04, 0x17
        /*000a*/ 	.short	(.L_1439 - .L_1438)
.L_1438:
        /*000c*/ 	.word	0x00000000
        /*0010*/ 	.short	0x0007
        /*0012*/ 	.short	0x0500
        /*0014*/ 	.byte	0x00, 0xf0, 0x81, 0x06


	//----- nvinfo : EIATTR_KPARAM_INFO
	.align		4
.L_1439:
        /*0018*/ 	.byte	0x04, 0x17
        /*001a*/ 	.short	(.L_1441 - .L_1440)
.L_1440:
        /*001c*/ 	.word	0x00000000
        /*0020*/ 	.short	0x0006
        /*0022*/ 	.short	0x04f8
        /*0024*/ 	.byte	0x00, 0xf0, 0x21, 0x00


	//----- nvinfo : EIATTR_KPARAM_INFO
	.align		4
.L_1441:
        /*0028*/ 	.byte	0x04, 0x17
        /*002a*/ 	.short	(.L_1443 - .L_1442)
.L_1442:
        /*002c*/ 	.word	0x00000000
        /*0030*/ 	.short	0x0005
        /*0032*/ 	.short	0x04f0
        /*0034*/ 	.byte	0x00, 0xf0, 0x21, 0x00


	//----- nvinfo : EIATTR_KPARAM_INFO
	.align		4
.L_1443:
        /*0038*/ 	.byte	0x04, 0x17
        /*003a*/ 	.short	(.L_1445 - .L_1444)
.L_1444:
        /*003c*/ 	.word	0x00000000
        /*0040*/ 	.short	0x0004
        /*0042*/ 	.short	0x04e8
        /*0044*/ 	.byte	0x00, 0xf0, 0x21, 0x00


	//----- nvinfo : EIATTR_KPARAM_INFO
	.align		4
.L_1445:
        /*0048*/ 	.byte	0x04, 0x17
        /*004a*/ 	.short	(.L_1447 - .L_1446)
.L_1446:
        /*004c*/ 	.word	0x00000000
        /*0050*/ 	.short	0x0003
        /*0052*/ 	.short	0x04e0
        /*0054*/ 	.byte	0x00, 0xf0, 0x21, 0x00


	//----- nvinfo : EIATTR_KPARAM_INFO
	.align		4
.L_1447:
        /*0058*/ 	.byte	0x04, 0x17
        /*005a*/ 	.short	(.L_1449 - .L_1448)
.L_1448:
        /*005c*/ 	.word	0x00000000
        /*0060*/ 	.short	0x0002
        /*0062*/ 	.short	0x0340
        /*0064*/ 	.byte	0x00, 0xf0, 0x81, 0x06


	//----- nvinfo : EIATTR_KPARAM_INFO
	.align		4
.L_1449:
        /*0068*/ 	.byte	0x04, 0x17
        /*006a*/ 	.short	(.L_1451 - .L_1450)
.L_1450:
        /*006c*/ 	.word	0x00000000
        /*0070*/ 	.short	0x0001
        /*0072*/ 	.short	0x01a0
        /*0074*/ 	.byte	0x00, 0xf0, 0x81, 0x06


	//----- nvinfo : EIATTR_KPARAM_INFO
	.align		4
.L_1451:
        /*0078*/ 	.byte	0x04, 0x17
        /*007a*/ 	.short	(.L_1453 - .L_1452)
.L_1452:
        /*007c*/ 	.word	0x00000000
        /*0080*/ 	.short	0x0000
        /*0082*/ 	.short	0x0000
        /*0084*/ 	.byte	0x00, 0xf0, 0x81, 0x06


	//----- nvinfo : EIATTR_SPARSE_MMA_MASK
	.align		4
.L_1453:
        /*0088*/ 	.byte	0x03, 0x50
        /*008a*/ 	.short	0x0000


	//----- nvinfo : EIATTR_MAXREG_COUNT
	.align		4
        /*008c*/ 	.byte	0x03, 0x1b
        /*008e*/ 	.short	0x0080


	//----- nvinfo : EIATTR_MERCURY_ISA_VERSION
	.align		4
        /*0090*/ 	.byte	0x03, 0x5f
        /*0092*/ 	.short	0x0101


	//----- nvinfo : EIATTR_EXIT_INSTR_OFFSETS
	.align		4
        /*0094*/ 	.byte	0x04, 0x1c
        /*0096*/ 	.short	(.L_1455 - .L_1454)


	//   ....[0]....
.L_1454:
        /*0098*/ 	.word	0x00000080


	//   ....[1]....
        /*009c*/ 	.word	0x000006b0


	//   ....[2]....
        /*00a0*/ 	.word	0x000024e0


	//----- nvinfo : EIATTR_MAX_THREADS
	.align		4
.L_1455:
        /*00a4*/ 	.byte	0x04, 0x05
        /*00a6*/ 	.short	(.L_1457 - .L_1456)
.L_1456:
        /*00a8*/ 	.word	0x00000200
        /*00ac*/ 	.word	0x00000001
        /*00b0*/ 	.word	0x00000001


	//----- nvinfo : EIATTR_CRS_STACK_SIZE
	.align		4
.L_1457:
        /*00b4*/ 	.byte	0x04, 0x1e
        /*00b6*/ 	.short	(.L_1459 - .L_1458)
.L_1458:
        /*00b8*/ 	.word	0x00000000


	//----- nvinfo : EIATTR_CBANK_PARAM_SIZE
	.align		4
.L_1459:
        /*00bc*/ 	.byte	0x03, 0x19
        /*00be*/ 	.short	0x06a0


	//----- nvinfo : EIATTR_PARAM_CBANK
	.align		4
        /*00c0*/ 	.byte	0x04, 0x0a
        /*00c2*/ 	.short	(.L_1461 - .L_1460)
	.align		4
.L_1460:
        /*00c4*/ 	.word	index@(.nv.constant0._ZN2at4cuda17kernelHistogram1DIdslLi1ELi2ELin1ELNS0_23CUDAHistogramMemoryTypeE1EZNS0_21CUDA_tensor_histogramIdsLb1EEEbNS_6TensorES4_S4_lNS_14AccumulateTypeIT0_Lb1EE4typeES8_NS0_13TensorArgTypeES9_S9_EUllE_EEvNS0_6detail10TensorInfoIT_T1_EESF_NSC_IKS6_SE_EElS8_S8_SE_T6_)
        /*00c8*/ 	.short	0x0210
        /*00ca*/ 	.short	0x06a0


	//----- nvinfo : EIATTR_SW_WAR
	.align		4
.L_1461:
        /*00cc*/ 	.byte	0x04, 0x36
        /*00ce*/ 	.short	(.L_1463 - .L_1462)
.L_1462:
        /*00d0*/ 	.word	0x00000008
.L_1463:


//--------------------- .nv.info._ZN2at4cuda17kernelHistogram1DIdslLi1ELi2ELin1ELNS0_23CUDAHistogramMemoryTypeE0EZNS0_21CUDA_tensor_histogramIdsLb1EEEbNS_6TensorES4_S4_lNS_14AccumulateTypeIT0_Lb1EE4typeES8_NS0_13TensorArgTypeES9_S9_EUllE_EEvNS0_6detail10TensorInfoIT_T1_EESF_NSC_IKS6_SE_EElS8_S8_SE_T6_ --------------------------
	.section	.nv.info._ZN2at4cuda17kernelHistogram1DIdslLi1ELi2ELin1ELNS0_23CUDAHistogramMemoryTypeE0EZNS0_21CUDA_tensor_histogramIdsLb1EEEbNS_6TensorES4_S4_lNS_14AccumulateTypeIT0_Lb1EE4typeES8_NS0_13TensorArgTypeES9_S9_EUllE_EEvNS0_6detail10TensorInfoIT_T1_EESF_NSC_IKS6_SE_EElS8_S8_SE_T6_,"",@"SHT_CUDA_INFO"
	.sectionflags	@""
	.align	4


	//----- nvinfo : EIATTR_CUDA_API_VERSION
	.align		4
        /*0000*/ 	.byte	0x04, 0x37
        /*0002*/ 	.short	(.L_1465 - .L_1464)
.L_1464:
        /*0004*/ 	.word	0x00000082


	//----- nvinfo : EIATTR_KPARAM_INFO
	.align		4
.L_1465:
        /*0008*/ 	.byte	0x04, 0x17
        /*000a*/ 	.short	(.L_1467 - .L_1466)
.L_1466:
        /*000c*/ 	.word	0x00000000
        /*0010*/ 	.short	0x0007
        /*0012*/ 	.short	0x0500
        /*0014*/ 	.byte	0x00, 0xf0, 0x81, 0x06


	//----- nvinfo : EIATTR_KPARAM_INFO
	.align		4
.L_1467:
        /*0018*/ 	.byte	0x04, 0x17
        /*001a*/ 	.short	(.L_1469 - .L_1468)
.L_1468:
        /*001c*/ 	.word	0x00000000
        /*0020*/ 	.short	0x0006
        /*0022*/ 	.short	0x04f8
        /*0024*/ 	.byte	0x00, 0xf0, 0x21, 0x00


	//----- nvinfo : EIATTR_KPARAM_INFO
	.align		4
.L_1469:
        /*0028*/ 	.byte	0x04, 0x17
        /*002a*/ 	.short	(.L_1471 - .L_1470)
.L_1470:
        /*002c*/ 	.word	0x00000000
        /*0030*/ 	.short	0x0005
        /*0032*/ 	.short	0x04f0
        /*0034*/ 	.byte	0x00, 0xf0, 0x21, 0x00


	//----- nvinfo : EIATTR_KPARAM_INFO
	.align		4
.L_1471:
        /*0038*/ 	.byte	0x04, 0x17
        /*003a*/ 	.short	(.L_1473 - .L_1472)
.L_1472:
        /*003c*/ 	.word	0x00000000
        /*0040*/ 	.short	0x0004
        /*0042*/ 	.short	0x04e8
        /*0044*/ 	.byte	0x00, 0xf0, 0x21, 0x00


	//----- nvinfo : EIATTR_KPARAM_INFO
	.align		4
.L_1473:
        /*0048*/ 	.byte	0x04, 0x17
        /*004a*/ 	.short	(.L_1475 - .L_1474)
.L_1474:
        /*004c*/ 	.word	0x00000000
        /*0050*/ 	.short	0x0003
        /*0052*/ 	.short	0x04e0
        /*0054*/ 	.byte	0x00, 0xf0, 0x21, 0x00


	//----- nvinfo : EIATTR_KPARAM_INFO
	.align		4
.L_1475:
        /*0058*/ 	.byte	0x04, 0x17
        /*005a*/ 	.short	(.L_1477 - .L_1476)
.L_1476:
        /*005c*/ 	.word	0x00000000
        /*0060*/ 	.short	0x0002
        /*0062*/ 	.short	0x0340
        /*0064*/ 	.byte	0x00, 0xf0, 0x81, 0x06


	//----- nvinfo : EIATTR_KPARAM_INFO
	.align		4
.L_1477:
        /*0068*/ 	.byte	0x04, 0x17
        /*006a*/ 	.short	(.L_1479 - .L_1478)
.L_1478:
        /*006c*/ 	.word	0x00000000
        /*0070*/ 	.short	0x0001
        /*0072*/ 	.short	0x01a0
        /*0074*/ 	.byte	0x00, 0xf0, 0x81, 0x06


	//----- nvinfo : EIATTR_KPARAM_INFO
	.align		4
.L_1479:
        /*0078*/ 	.byte	0x04, 0x17
        /*007a*/ 	.short	(.L_1481 - .L_1480)
.L_1480:
        /*007c*/ 	.word	0x00000000
        /*0080*/ 	.short	0x0000
        /*0082*/ 	.short	0x0000
        /*0084*/ 	.byte	0x00, 0xf0, 0x81, 0x06


	//----- nvinfo : EIATTR_SPARSE_MMA_MASK
	.align		4
.L_1481:
        /*0088*/ 	.byte	0x03, 0x50
        /*008a*/ 	.short	0x0000


	//----- nvinfo : EIATTR_MAXREG_COUNT
	.align		4
        /*008c*/ 	.byte	0x03, 0x1b
        /*008e*/ 	.short	0x0080


	//----- nvinfo : EIATTR_NUM_BARRIERS
	.align		4
        /*0090*/ 	.byte	0x02, 0x4c
        /*0092*/ 	.byte	0x01
	.zero		1


	//----- nvinfo : EIATTR_MERCURY_ISA_VERSION
	.align		4
        /*0094*/ 	.byte	0x03, 0x5f
        /*0096*/ 	.short	0x0101


	//----- nvinfo : EIATTR_EXIT_INSTR_OFFSETS
	.align		4
        /*0098*/ 	.byte	0x04, 0x1c
        /*009a*/ 	.short	(.L_1483 - .L_1482)


	//   ....[0]....
.L_1482:
        /*009c*/ 	.word	0x000025c0


	//   ....[1]....
        /*00a0*/ 	.word	0x00002710


	//----- nvinfo : EIATTR_MAX_THREADS
	.align		4
.L_1483:
        /*00a4*/ 	.byte	0x04, 0x05
        /*00a6*/ 	.short	(.L_1485 - .L_1484)
.L_1484:
        /*00a8*/ 	.word	0x00000200
        /*00ac*/ 	.word	0x00000001
        /*00b0*/ 	.word	0x00000001


	//----- nvinfo : EIATTR_CRS_STACK_SIZE
	.align		4
.L_1485:
        /*00b4*/ 	.byte	0x04, 0x1e
        /*00b6*/ 	.short	(.L_1487 - .L_1486)
.L_1486:
        /*00b8*/ 	.word	0x00000000


	//----- nvinfo : EIATTR_CBANK_PARAM_SIZE
	.align		4
.L_1487:
        /*00bc*/ 	.byte	0x03, 0x19
        /*00be*/ 	.short	0x06a0


	//----- nvinfo : EIATTR_PARAM_CBANK
	.align		4
        /*00c0*/ 	.byte	0x04, 0x0a
        /*00c2*/ 	.short	(.L_1489 - .L_1488)
	.align		4
.L_1488:
        /*00c4*/ 	.word	index@(.nv.constant0._ZN2at4cuda17kernelHistogram1DIdslLi1ELi2ELin1ELNS0_23CUDAHistogramMemoryTypeE0EZNS0_21CUDA_tensor_histogramIdsLb1EEEbNS_6TensorES4_S4_lNS_14AccumulateTypeIT0_Lb1EE4typeES8_NS0_13TensorArgTypeES9_S9_EUllE_EEvNS0_6detail10TensorInfoIT_T1_EESF_NSC_IKS6_SE_EElS8_S8_SE_T6_)
        /*00c8*/ 	.short	0x0210
        /*00ca*/ 	.short	0x06a0


	//----- nvinfo : EIATTR_SW_WAR
	.align		4
.L_1489:
        /*00cc*/ 	.byte	0x04, 0x36
        /*00ce*/ 	.short	(.L_1491 - .L_1490)
.L_1490:
        /*00d0*/ 	.word	0x00000008
.L_1491:


//--------------------- .nv.info._ZN2at4cuda17kernelHistogram1DIlslLi1ELi2ELin1ELNS0_23CUDAHistogramMemoryTypeE1EZNS0_21CUDA_tensor_histogramIlsLb0EEEbNS_6TensorES4_S4_lNS_14AccumulateTypeIT0_Lb1EE4typeES8_NS0_13TensorArgTypeES9_S9_EUllE0_EEvNS0_6detail10TensorInfoIT_T1_EESF_NSC_IKS6_SE_EElS8_S8_SE_T6_ --------------------------
	.section	.nv.info._ZN2at4cuda17kernelHistogram1DIlslLi1ELi2ELin1ELNS0_23CUDAHistogramMemoryTypeE1EZNS0_21CUDA_tensor_histogramIlsLb0EEEbNS_6TensorES4_S4_lNS_14AccumulateTypeIT0_Lb1EE4typeES8_NS0_13TensorArgTypeES9_S9_EUllE0_EEvNS0_6detail10TensorInfoIT_T1_EESF_NSC_IKS6_SE_EElS8_S8_SE_T6_,"",@"SHT_CUDA_INFO"
	.sectionflags	@""
	.align	4


	//----- nvinfo : EIATTR_CUDA_API_VERSION
	.align		4
        /*0000*/ 	.byte	0x04, 0x37
        /*0002*/ 	.short	(.L_1493 - .L_1492)
.L_1492:
        /*0004*/ 	.word	0x00000082


	//----- nvinfo : EIATTR_KPARAM_INFO
	.align		4
.L_1493:
        /*0008*/ 	.byte	0x04, 0x17
        /*000a*/ 	.short	(.L_1495 - .L_1494)
.L_1494:
        /*000c*/ 	.word	0x00000000
        /*0010*/ 	.short	0x0007
        /*0012*/ 	.short	0x0500
        /*0014*/ 	.byte	0x00, 0xf0, 0x05, 0x00


	//----- nvinfo : EIATTR_KPARAM_INFO
	.align		4
.L_1495:
        /*0018*/ 	.byte	0x04, 0x17
        /*001a*/ 	.short	(.L_1497 - .L_1496)
.L_1496:
        /*001c*/ 	.word	0x00000000
        /*0020*/ 	.short	0x0006
        /*0022*/ 	.short	0x04f8
        /*0024*/ 	.byte	0x00, 0xf0, 0x21, 0x00


	//----- nvinfo : EIATTR_KPARAM_INFO
	.align		4
.L_1497:
        /*0028*/ 	.byte	0x04, 0x17
        /*002a*/ 	.short	(.L_1499 - .L_1498)
.L_1498:
        /*002c*/ 	.word	0x00000000
        /*0030*/ 	.short	0x0005
        /*0032*/ 	.short	0x04f0
        /*0034*/ 	.byte	0x00, 0xf0, 0x21, 0x00


	//----- nvinfo : EIATTR_KPARAM_INFO
	.align		4
.L_1499:
        /*0038*/ 	.byte	0x04, 0x17
        /*003a*/ 	.short	(.L_1501 - .L_1500)
.L_1500:
        /*003c*/ 	.word	0x00000000
        /*0040*/ 	.short	0x0004
        /*0042*/ 	.short	0x04e8
        /*0044*/ 	.byte	0x00, 0xf0, 0x21, 0x00


	//----- nvinfo : EIATTR_KPARAM_INFO
	.align		4
.L_1501:
        /*0048*/ 	.byte	0x04, 0x17
        /*004a*/ 	.short	(.L_1503 - .L_1502)
.L_1502:
        /*004c*/ 	.word	0x00000000
        /*0050*/ 	.short	0x0003
        /*0052*/ 	.short	0x04e0
        /*0054*/ 	.byte	0x00, 0xf0, 0x21, 0x00


	//----- nvinfo : EIATTR_KPARAM_INFO
	.align		4
.L_1503:
        /*0058*/ 	.byte	0x04, 0x17
        /*005a*/ 	.short	(.L_1505 - .L_1504)
.L_1504:
        /*005c*/ 	.word	0x00000000
        /*0060*/ 	.short	0x0002
        /*0062*/ 	.short	0x0340
        /*0064*/ 	.byte	0x00, 0xf0, 0x81, 0x06


	//----- nvinfo : EIATTR_KPARAM_INFO
	.align		4
.L_1505:
        /*0068*/ 	.byte	0x04, 0x17
        /*006a*/ 	.short	(.L_1507 - .L_1506)
.L_1506:
        /*006c*/ 	.word	0x00000000
        /*0070*/ 	.short	0x0001
        /*0072*/ 	.short	0x01a0
        /*0074*/ 	.byte	0x00, 0xf0, 0x81, 0x06


	//----- nvinfo : EIATTR_KPARAM_INFO
	.align		4
.L_1507:
        /*0078*/ 	.byte	0x04, 0x17
        /*007a*/ 	.short	(.L_1509 - .L_1508)
.L_1508:
        /*007c*/ 	.word	0x00000000
        /*0080*/ 	.short	0x0000
        /*0082*/ 	.short	0x0000
        /*0084*/ 	.byte	0x00, 0xf0, 0x81, 0x06


	//----- nvinfo : EIATTR_SPARSE_MMA_MASK
	.align		4
.L_1509:
        /*0088*/ 	.byte	0x03, 0x50
        /*008a*/ 	.short	0x0000


	//----- nvinfo : EIATTR_MAXREG_COUNT
	.align		4
        /*008c*/ 	.byte	0x03, 0x1b
        /*008e*/ 	.short	0x0080


	//----- nvinfo : EIATTR_MERCURY_ISA_VERSION
	.align		4
        /*0090*/ 	.byte	0x03, 0x5f
        /*0092*/ 	.short	0x0101


	//----- nvinfo : EIATTR_EXIT_INSTR_OFFSETS
	.align		4
        /*0094*/ 	.byte	0x04, 0x1c
        /*0096*/ 	.short	(.L_1511 - .L_1510)


	//   ....[0]....
.L_1510:
        /*0098*/ 	.word	0x00000080


	//   ....[1]....
        /*009c*/ 	.word	0x00000640


	//   ....[2]....
        /*00a0*/ 	.word	0x00002400


	//----- nvinfo : EIATTR_MAX_THREADS
	.align		4
.L_1511:
        /*00a4*/ 	.byte	0x04, 0x05
        /*00a6*/ 	.short	(.L_1513 - .L_1512)
.L_1512:
        /*00a8*/ 	.word	0x00000200
        /*00ac*/ 	.word	0x00000001
        /*00b0*/ 	.word	0x00000001


	//----- nvinfo : EIATTR_CRS_STACK_SIZE
	.align		4
.L_1513:
        /*00b4*/ 	.byte	0x04, 0x1e
        /*00b6*/ 	.short	(.L_1515 - .L_1514)
.L_1514:
        /*00b8*/ 	.word	0x00000000


	//----- nvinfo : EIATTR_CBANK_PARAM_SIZE
	.align		4
.L_1515:
        /*00bc*/ 	.byte	0x03, 0x19
        /*00be*/ 	.short	0x0501


	//----- nvinfo : EIATTR_PARAM_CBANK
	.align		4
        /*00c0*/ 	.byte	0x04, 0x0a
        /*00c2*/ 	.short	(.L_1517 - .L_1516)
	.align		4
.L_1516:
        /*00c4*/ 	.word	index@(.nv.constant0._ZN2at4cuda17kernelHistogram1DIlslLi1ELi2ELin1ELNS0_23CUDAHistogramMemoryTypeE1EZNS0_21CUDA_tensor_histogramIlsLb0EEEbNS_6TensorES4_S4_lNS_14AccumulateTypeIT0_Lb1EE4typeES8_NS0_13TensorArgTypeES9_S9_EUllE0_EEvNS0_6detail10TensorInfoIT_T1_EESF_NSC_IKS6_SE_EElS8_S8_SE_T6_)
        /*00c8*/ 	.short	0x0210
        /*00ca*/ 	.short	0x0501


	//----- nvinfo : EIATTR_SW_WAR
	.align		4
.L_1517:
        /*00cc*/ 	.byte	0x04, 0x36
        /*00ce*/ 	.short	(.L_1519 - .L_1518)
.L_1518:
        /*00d0*/ 	.word	0x00000008
.L_1519:


//--------------------- .nv.info._ZN2at4cuda17kernelHistogram1DIlslLi1ELi2ELin1ELNS0_23CUDAHistogramMemoryTypeE0EZNS0_21CUDA_tensor_histogramIlsLb0EEEbNS_6TensorES4_S4_lNS_14AccumulateTypeIT0_Lb1EE4typeES8_NS0_13TensorArgTypeES9_S9_EUllE0_EEvNS0_6detail10TensorInfoIT_T1_EESF_NSC_IKS6_SE_EElS8_S8_SE_T6_ --------------------------
	.section	.nv.info._ZN2at4cuda17kernelHistogram1DIlslLi1ELi2ELin1ELNS0_23CUDAHistogramMemoryTypeE0EZNS0_21CUDA_tensor_histogramIlsLb0EEEbNS_6TensorES4_S4_lNS_14AccumulateTypeIT0_Lb1EE4typeES8_NS0_13TensorArgTypeES9_S9_EUllE0_EEvNS0_6detail10TensorInfoIT_T1_EESF_NSC_IKS6_SE_EElS8_S8_SE_T6_,"",@"SHT_CUDA_INFO"
	.sectionflags	@""
	.align	4


	//----- nvinfo : EIATTR_CUDA_API_VERSION
	.align		4
        /*0000*/ 	.byte	0x04, 0x37
        /*0002*/ 	.short	(.L_1521 - .L_1520)
.L_1520:
        /*0004*/ 	.word	0x00000082


	//----- nvinfo : EIATTR_KPARAM_INFO
	.align		4
.L_1521:
        /*0008*/ 	.byte	0x04, 0x17
        /*000a*/ 	.short	(.L_1523 - .L_1522)
.L_1522:
        /*000c*/ 	.word	0x00000000
        /*0010*/ 	.short	0x0007
        /*0012*/ 	.short	0x0500
        /*0014*/ 	.byte	0x00, 0xf0, 0x05, 0x00


	//----- nvinfo : EIATTR_KPARAM_INFO
	.align		4
.L_1523:
        /*0018*/ 	.byte	0x04, 0x17
        /*001a*/ 	.short	(.L_1525 - .L_1524)
.L_1524:
        /*001c*/ 	.word	0x00000000
        /*0020*/ 	.short	0x0006
        /*0022*/ 	.short	0x04f8
        /*0024*/ 	.byte	0x00, 0xf0, 0x21, 0x00


	//----- nvinfo : EIATTR_KPARAM_INFO
	.align		4
.L_1525:
        /*0028*/ 	.byte	0x04, 0x17
        /*002a*/ 	.short	(.L_1527 - .L_1526)
.L_1526:
        /*002c*/ 	.word	0x00000000
        /*0030*/ 	.short	0x0005
        /*0032*/ 	.short	0x04f0
        /*0034*/ 	.byte	0x00, 0xf0, 0x21, 0x00


	//----- nvinfo : EIATTR_KPARAM_INFO
	.align		4
.L_1527:
        /*0038*/ 	.byte	0x04, 0x17
        /*003a*/ 	.short	(.L_1529 - .L_1528)
.L_1528:
        /*003c*/ 	.word	0x00000000
        /*0040*/ 	.short	0x0004
        /*0042*/ 	.short	0x04e8
        /*0044*/ 	.byte	0x00, 0xf0, 0x21, 0x00


	//----- nvinfo : EIATTR_KPARAM_INFO
	.align		4
.L_1529:
        /*0048*/ 	.byte	0x04, 0x17
        /*004a*/ 	.short	(.L_1531 - .L_1530)
.L_1530:
        /*004c*/ 	.word	0x00000000
        /*0050*/ 	.short	0x0003
        /*0052*/ 	.short	0x04e0
        /*0054*/ 	.byte	0x00, 0xf0, 0x21, 0x00


	//----- nvinfo : EIATTR_KPARAM_INFO
	.align		4
.L_1531:
        /*0058*/ 	.byte	0x04, 0x17
        /*005a*/ 	.short	(.L_1533 - .L_1532)
.L_1532:
        /*005c*/ 	.word	0x00000000
        /*0060*/ 	.short	0x0002
        /*0062*/ 	.short	0x0340
        /*0064*/ 	.byte	0x00, 0xf0, 0x81, 0x06


	//----- nvinfo : EIATTR_KPARAM_INFO
	.align		4
.L_1533:
        /*0068*/ 	.byte	0x04, 0x17
        /*006a*/ 	.short	(.L_1535 - .L_1534)
.L_1534:
        /*006c*/ 	.word	0x00000000
        /*0070*/ 	.short	0x0001
        /*0072*/ 	.short	0x01a0
        /*0074*/ 	.byte	0x00, 0xf0, 0x81, 0x06


	//----- nvinfo : EIATTR_KPARAM_INFO
	.align		4
.L_1535:
        /*0078*/ 	.byte	0x04, 0x17
        /*007a*/ 	.short	(.L_1537 - .L_1536)
.L_1536:
        /*007c*/ 	.word	0x00000000
        /*0080*/ 	.short	0x0000
        /*0082*/ 	.short	0x0000
        /*0084*/ 	.byte	0x00, 0xf0, 0x81, 0x06


	//----- nvinfo : EIATTR_SPARSE_MMA_MASK
	.align		4
.L_1537:
        /*0088*/ 	.byte	0x03, 0x50
        /*008a*/ 	.short	0x0000


	//----- nvinfo : EIATTR_MAXREG_COUNT
	.align		4
        /*008c*/ 	.byte	0x03, 0x1b
        /*008e*/ 	.short	0x0080


	//----- nvinfo : EIATTR_NUM_BARRIERS
	.align		4
        /*0090*/ 	.byte	0x02, 0x4c
        /*0092*/ 	.byte	0x01
	.zero		1


	//----- nvinfo : EIATTR_MERCURY_ISA_VERSION
	.align		4
        /*0094*/ 	.byte	0x03, 0x5f
        /*0096*/ 	.short	0x0101


	//----- nvinfo : EIATTR_EXIT_INSTR_OFFSETS
	.align		4
        /*0098*/ 	.byte	0x04, 0x1c
        /*009a*/ 	.short	(.L_1539 - .L_1538)


	//   ....[0]....
.L_1538:
        /*009c*/ 	.word	0x000024c0


	//   ....[1]....
        /*00a0*/ 	.word	0x00002610


	//----- nvinfo : EIATTR_MAX_THREADS
	.align		4
.L_1539:
        /*00a4*/ 	.byte	0x04, 0x05
        /*00a6*/ 	.short	(.L_1541 - .L_1540)
.L_1540:
        /*00a8*/ 	.word	0x00000200
        /*00ac*/ 	.word	0x00000001
        /*00b0*/ 	.word	0x00000001


	//----- nvinfo : EIATTR_CRS_STACK_SIZE
	.align		4
.L_1541:
        /*00b4*/ 	.byte	0x04, 0x1e
        /*00b6*/ 	.short	(.L_1543 - .L_1542)
.L_1542:
        /*00b8*/ 	.word	0x00000000


	//----- nvinfo : EIATTR_CBANK_PARAM_SIZE
	.align		4
.L_1543:
        /*00bc*/ 	.byte	0x03, 0x19
        /*00be*/ 	.short	0x0501


	//----- nvinfo : EIATTR_PARAM_CBANK
	.align		4
        /*00c0*/ 	.byte	0x04, 0x0a
        /*00c2*/ 	.short	(.L_1545 - .L_1544)
	.align		4
.L_1544:
        /*00c4*/ 	.word	index@(.nv.constant0._ZN2at4cuda17kernelHistogram1DIlslLi1ELi2ELin1ELNS0_23CUDAHistogramMemoryTypeE0EZNS0_21CUDA_tensor_histogramIlsLb0EEEbNS_6TensorES4_S4_lNS_14AccumulateTypeIT0_Lb1EE4typeES8_NS0_13TensorArgTypeES9_S9_EUllE0_EEvNS0_6detail10TensorInfoIT_T1_EESF_NSC_IKS6_SE_EElS8_S8_SE_T6_)
        /*00c8*/ 	.short	0x0210
        /*00ca*/ 	.short	0x0501


	//----- nvinfo : EIATTR_SW_WAR
	.align		4
.L_1545:
        /*00cc*/ 	.byte	0x04, 0x36
        /*00ce*/ 	.short	(.L_1547 - .L_1546)
.L_1546:
        /*00d0*/ 	.word	0x00000008
.L_1547:


//--------------------- .nv.info._ZN2at4cuda17kernelHistogram1DIlslLi1ELi2ELin1ELNS0_23CUDAHistogramMemoryTypeE1EZNS0_21CUDA_tensor_histogramIlsLb0EEEbNS_6TensorES4_S4_lNS_14AccumulateTypeIT0_Lb1EE4typeES8_NS0_13TensorArgTypeES9_S9_EUllE_EEvNS0_6detail10TensorInfoIT_T1_EESF_NSC_IKS6_SE_EElS8_S8_SE_T6_ --------------------------
	.section	.nv.info._ZN2at4cuda17kernelHistogram1DIlslLi1ELi2ELin1ELNS0_23CUDAHistogramMemoryTypeE1EZNS0_21CUDA_tensor_histogramIlsLb0EEEbNS_6TensorES4_S4_lNS_14AccumulateTypeIT0_Lb1EE4typeES8_NS0_13TensorArgTypeES9_S9_EUllE_EEvNS0_6detail10TensorInfoIT_T1_EESF_NSC_IKS6_SE_EElS8_S8_SE_T6_,"",@"SHT_CUDA_INFO"
	.sectionflags	@""
	.align	4


	//----- nvinfo : EIATTR_CUDA_API_VERSION
	.align		4
        /*0000*/ 	.byte	0x04, 0x37
        /*0002*/ 	.short	(.L_1549 - .L_1548)
.L_1548:
        /*0004*/ 	.word	0x00000082


	//----- nvinfo : EIATTR_KPARAM_INFO
	.align		4
.L_1549:
        /*0008*/ 	.byte	0x04, 0x17
        /*000a*/ 	.short	(.L_1551 - .L_1550)
.L_1550:
        /*000c*/ 	.word	0x00000000
        /*0010*/ 	.short	0x0007
        /*0012*/ 	.short	0x0500
        /*0014*/ 	.byte	0x00, 0xf0, 0x81, 0x06


	//----- nvinfo : EIATTR_KPARAM_INFO
	.align		4
.L_1551:
        /*0018*/ 	.byte	0x04, 0x17
        /*001a*/ 	.short	(.L_1553 - .L_1552)
.L_1552:
        /*001c*/ 	.word	0x00000000
        /*0020*/ 	.short	0x0006
        /*0022*/ 	.short	0x04f8
        /*0024*/ 	.byte	0x00, 0xf0, 0x21, 0x00


	//----- nvinfo : EIATTR_KPARAM_INFO
	.align		4
.L_1553:
        /*0028*/ 	.byte	0x04, 0x17
        /*002a*/ 	.short	(.L_1555 - .L_1554)
.L_1554:
        /*002c*/ 	.word	0x00000000
        /*0030*/ 	.short	0x0005
        /*0032*/ 	.short	0x04f0
        /*0034*/ 	.byte	0x00, 0xf0, 0x21, 0x00


	//----- nvinfo : EIATTR_KPARAM_INFO
	.align		4
.L_1555:
        /*0038*/ 	.byte	0x04, 0x17
        /*003a*/ 	.short	(.L_1557 - .L_1556)
.L_1556:
        /*003c*/ 	.word	0x00000000
        /*0040*/ 	.short	0x0004
        /*0042*/ 	.short	0x04e8
        /*0044*/ 	.byte	0x00, 0xf0, 0x21, 0x00


	//----- nvinfo : EIATTR_KPARAM_INFO
	.align		4
.L_1557:
        /*0048*/ 	.byte	0x04, 0x17
        /*004a*/ 	.short	(.L_1559 - .L_1558)
.L_1558:
        /*004c*/ 	.word	0x00000000
        /*0050*/ 	.short	0x0003
        /*0052*/ 	.short	0x04e0
        /*0054*/ 	.byte	0x00, 0xf0, 0x21, 0x00


	//----- nvinfo : EIATTR_KPARAM_INFO
	.align		4
.L_1559:
        /*0058*/ 	.byte	0x04, 0x17
        /*005a*/ 	.short	(.L_1561 - .L_1560)
.L_1560:
        /*005c*/ 	.word	0x00000000
        /*0060*/ 	.short	0x0002
        /*0062*/ 	.short	0x0340
        /*0064*/ 	.byte	0x00, 0xf0, 0x81, 0x06


	//----- nvinfo : EIATTR_KPARAM_INFO
	.align		4
.L_1561:
        /*0068*/ 	.byte	0x04, 0x17
        /*006a*/ 	.short	(.L_1563 - .L_1562)
.L_1562:
        /*006c*/ 	.word	0x00000000
        /*0070*/ 	.short	0x0001
        /*0072*/ 	.short	0x01a0
        /*0074*/ 	.byte	0x00, 0xf0, 0x81, 0x06


	//----- nvinfo : EIATTR_KPARAM_INFO
	.align		4
.L_1563:
        /*0078*/ 	.byte	0x04, 0x17
        /*007a*/ 	.short	(.L_1565 - .L_1564)
.L_1564:
        /*007c*/ 	.word	0x00000000
        /*0080*/ 	.short	0x0000
        /*0082*/ 	.short	0x0000
        /*0084*/ 	.byte	0x00, 0xf0, 0x81, 0x06


	//----- nvinfo : EIATTR_SPARSE_MMA_MASK
	.align		4
.L_1565:
        /*0088*/ 	.byte	0x03, 0x50
        /*008a*/ 	.short	0x0000


	//----- nvinfo : EIATTR_MAXREG_COUNT
	.align		4
        /*008c*/ 	.byte	0x03, 0x1b
        /*008e*/ 	.short	0x0080


	//----- nvinfo : EIATTR_MERCURY_ISA_VERSION
	.align		4
        /*0090*/ 	.byte	0x03, 0x5f
        /*0092*/ 	.short	0x0101


	//----- nvinfo : EIATTR_EXIT_INSTR_OFFSETS
	.align		4
        /*0094*/ 	.byte	0x04, 0x1c
        /*0096*/ 	.short	(.L_1567 - .L_1566)


	//   ....[0]....
.L_1566:
        /*0098*/ 	.word	0x00000080


	//   ....[1]....
        /*009c*/ 	.word	0x000006b0


	//   ....[2]....
        /*00a0*/ 	.word	0x000024e0


	//----- nvinfo : EIATTR_MAX_THREADS
	.align		4
.L_1567:
        /*00a4*/ 	.byte	0x04, 0x05
        /*00a6*/ 	.short	(.L_1569 - .L_1568)
.L_1568:
        /*00a8*/ 	.word	0x00000200
        /*00ac*/ 	.word	0x00000001
        /*00b0*/ 	.word	0x00000001


	//----- nvinfo : EIATTR_CRS_STACK_SIZE
	.align		4
.L_1569:
        /*00b4*/ 	.byte	0x04, 0x1e
        /*00b6*/ 	.short	(.L_1571 - .L_1570)
.L_1570:
        /*00b8*/ 	.word	0x00000000


	//----- nvinfo : EIATTR_CBANK_PARAM_SIZE
	.align		4
.L_1571:
        /*00bc*/ 	.byte	0x03, 0x19
        /*00be*/ 	.short	0x06a0


	//----- nvinfo : EIATTR_PARAM_CBANK
	.align		4
        /*00c0*/ 	.byte	0x04, 0x0a
        /*00c2*/ 	.short	(.L_1573 - .L_1572)
	.align		4
.L_1572:
        /*00c4*/ 	.word	index@(.nv.constant0._ZN2at4cuda17kernelHistogram1DIlslLi1ELi2ELin1ELNS0_23CUDAHistogramMemoryTypeE1EZNS0_21CUDA_tensor_histogramIlsLb0EEEbNS_6TensorES4_S4_lNS_14AccumulateTypeIT0_Lb1EE4typeES8_NS0_13TensorArgTypeES9_S9_EUllE_EEvNS0_6detail10TensorInfoIT_T1_EESF_NSC_IKS6_SE_EElS8_S8_SE_T6_)
        /*00c8*/ 	.short	0x0210
        /*00ca*/ 	.short	0x06a0


	//----- nvinfo : EIATTR_SW_WAR
	.align		4
.L_1573:
        /*00cc*/ 	.byte	0x04, 0x36
        /*00ce*/ 	.short	(.L_1575 - .L_1574)
.L_1574:
        /*00d0*/ 	.word	0x00000008
.L_1575:


//--------------------- .nv.info._ZN2at4cuda17kernelHistogram1DIlslLi1ELi2ELin1ELNS0_23CUDAHistogramMemoryTypeE0EZNS0_21CUDA_tensor_histogramIlsLb0EEEbNS_6TensorES4_S4_lNS_14AccumulateTypeIT0_Lb1EE4typeES8_NS0_13TensorArgTypeES9_S9_EUllE_EEvNS0_6detail10TensorInfoIT_T1_EESF_NSC_IKS6_SE_EElS8_S8_SE_T6_ --------------------------
	.section	.nv.info._ZN2at4cuda17kernelHistogram1DIlslLi1ELi2ELin1ELNS0_23CUDAHistogramMemoryTypeE0EZNS0_21CUDA_tensor_histogramIlsLb0EEEbNS_6TensorES4_S4_lNS_14AccumulateTypeIT0_Lb1EE4typeES8_NS0_13TensorArgTypeES9_S9_EUllE_EEvNS0_6detail10TensorInfoIT_T1_EESF_NSC_IKS6_SE_EElS8_S8_SE_T6_,"",@"SHT_CUDA_INFO"
	.sectionflags	@""
	.align	4


	//----- nvinfo : EIATTR_CUDA_API_VERSION
	.align		4
        /*0000*/ 	.byte	0x04, 0x37
        /*0002*/ 	.short	(.L_1577 - .L_1576)
.L_1576:
        /*0004*/ 	.word	0x00000082


	//----- nvinfo : EIATTR_KPARAM_INFO
	.align		4
.L_1577:
        /*0008*/ 	.byte	0x04, 0x17
        /*000a*/ 	.short	(.L_1579 - .L_1578)
.L_1578:
        /*000c*/ 	.word	0x00000000
        /*0010*/ 	.short	0x0007
        /*0012*/ 	.short	0x0500
        /*0014*/ 	.byte	0x00, 0xf0, 0x81, 0x06


	//----- nvinfo : EIATTR_KPARAM_INFO
	.align		4
.L_1579:
        /*0018*/ 	.byte	0x04, 0x17
        /*001a*/ 	.short	(.L_1581 - .L_1580)
.L_1580:
        /*001c*/ 	.word	0x00000000
        /*0020*/ 	.short	0x0006
        /*0022*/ 	.short	0x04f8
        /*0024*/ 	.byte	0x00, 0xf0, 0x21, 0x00


	//----- nvinfo : EIATTR_KPARAM_INFO
	.align		4
.L_1581:
        /*0028*/ 	.byte	0x04, 0x17
        /*002a*/ 	.short	(.L_1583 - .L_1582)
.L_1582:
        /*002c*/ 	.word	0x00000000
        /*0030*/ 	.short	0x0005
        /*0032*/ 	.short	0x04f0
        /*0034*/ 	.byte	0x00, 0xf0, 0x21, 0x00


	//----- nvinfo : EIATTR_KPARAM_INFO
	.align		4
.L_1583:
        /*0038*/ 	.byte	0x04, 0x17
        /*003a*/ 	.short	(.L_1585 - .L_1584)
.L_1584:
        /*003c*/ 	.word	0x00000000
        /*0040*/ 	.short	0x0004
        /*0042*/ 	.short	0x04e8
        /*0044*/ 	.byte	0x00, 0xf0, 0x21, 0x00


	//----- nvinfo : EIATTR_KPARAM_INFO
	.align		4
.L_1585:
        /*0048*/ 	.byte	0x04, 0x17
        /*004a*/ 	.short	(.L_1587 - .L_1586)
.L_1586:
        /*004c*/ 	.word	0x00000000
        /*0050*/ 	.short	0x0003
        /*0052*/ 	.short	0x04e0
        /*0054*/ 	.byte	0x00, 0xf0, 0x21, 0x00


	//----- nvinfo : EIATTR_KPARAM_INFO
	.align		4
.L_1587:
        /*0058*/ 	.byte	0x04, 0x17
        /*005a*/ 	.short	(.L_1589 - .L_1588)
.L_1588:
        /*005c*/ 	.word	0x00000000
        /*0060*/ 	.short	0x0002
        /*0062*/ 	.short	0x0340
        /*0064*/ 	.byte	0x00, 0xf0, 0x81, 0x06


	//----- nvinfo : EIATTR_KPARAM_INFO
	.align		4
.L_1589:
        /*0068*/ 	.byte	0x04, 0x17
        /*006a*/ 	.short	(.L_1591 - .L_1590)
.L_1590:
        /*006c*/ 	.word	0x00000000
        /*0070*/ 	.short	0x0001
        /*0072*/ 	.short	0x01a0
        /*0074*/ 	.byte	0x00, 0xf0, 0x81, 0x06


	//----- nvinfo : EIATTR_KPARAM_INFO
	.align		4
.L_1591:
        /*0078*/ 	.byte	0x04, 0x17
        /*007a*/ 	.short	(.L_1593 - .L_1592)
.L_1592:
        /*007c*/ 	.word	0x00000000
        /*0080*/ 	.short	0x0000
        /*0082*/ 	.short	0x0000
        /*0084*/ 	.byte	0x00, 0xf0, 0x81, 0x06


	//----- nvinfo : EIATTR_SPARSE_MMA_MASK
	.align		4
.L_1593:
        /*0088*/ 	.byte	0x03, 0x50
        /*008a*/ 	.short	0x0000


	//----- nvinfo : EIATTR_MAXREG_COUNT
	.align		4
        /*008c*/ 	.byte	0x03, 0x1b
        /*008e*/ 	.short	0x0080


	//----- nvinfo : EIATTR_NUM_BARRIERS
	.align		4
        /*0090*/ 	.byte	0x02, 0x4c
        /*0092*/ 	.byte	0x01
	.zero		1


	//----- nvinfo : EIATTR_MERCURY_ISA_VERSION
	.align		4
        /*0094*/ 	.byte	0x03, 0x5f
        /*0096*/ 	.short	0x0101


	//----- nvinfo : EIATTR_EXIT_INSTR_OFFSETS
	.align		4
        /*0098*/ 	.byte	0x04, 0x1c
        /*009a*/ 	.short	(.L_1595 - .L_1594)


	//   ....[0]....
.L_1594:
        /*009c*/ 	.word	0x000025e0


	//   ....[1]....
        /*00a0*/ 	.word	0x00002730


	//----- nvinfo : EIATTR_MAX_THREADS
	.align		4
.L_1595:
        /*00a4*/ 	.byte	0x04, 0x05
        /*00a6*/ 	.short	(.L_1597 - .L_1596)
.L_1596:
        /*00a8*/ 	.word	0x00000200
        /*00ac*/ 	.word	0x00000001
        /*00b0*/ 	.word	0x00000001


	//----- nvinfo : EIATTR_CRS_STACK_SIZE
	.align		4
.L_1597:
        /*00b4*/ 	.byte	0x04, 0x1e
        /*00b6*/ 	.short	(.L_1599 - .L_1598)
.L_1598:
        /*00b8*/ 	.word	0x00000000


	//----- nvinfo : EIATTR_CBANK_PARAM_SIZE
	.align		4
.L_1599:
        /*00bc*/ 	.byte	0x03, 0x19
        /*00be*/ 	.short	0x06a0


	//----- nvinfo : EIATTR_PARAM_CBANK
	.align		4
        /*00c0*/ 	.byte	0x04, 0x0a
        /*00c2*/ 	.short	(.L_1601 - .L_1600)
	.align		4
.L_1600:
        /*00c4*/ 	.word	index@(.nv.constant0._ZN2at4cuda17kernelHistogram1DIlslLi1ELi2ELin1ELNS0_23CUDAHistogramMemoryTypeE0EZNS0_21CUDA_tensor_histogramIlsLb0EEEbNS_6TensorES4_S4_lNS_14AccumulateTypeIT0_Lb1EE4typeES8_NS0_13TensorArgTypeES9_S9_EUllE_EEvNS0_6detail10TensorInfoIT_T1_EESF_NSC_IKS6_SE_EElS8_S8_SE_T6_)
        /*00c8*/ 	.short	0x0210
        /*00ca*/ 	.short	0x06a0


	//----- nvinfo : EIATTR_SW_WAR
	.align		4
.L_1601:
        /*00cc*/ 	.byte	0x04, 0x36
        /*00ce*/ 	.short	(.L_1603 - .L_1602)
.L_1602:
        /*00d0*/ 	.word	0x00000008
.L_1603:


//--------------------- .nv.info._ZN2at4cuda17kernelHistogram1DIfslLi1ELi2ELin1ELNS0_23CUDAHistogramMemoryTypeE1EZNS0_21CUDA_tensor_histogramIfsLb1EEEbNS_6TensorES4_S4_lNS_14AccumulateTypeIT0_Lb1EE4typeES8_NS0_13TensorArgTypeES9_S9_EUllE0_EEvNS0_6detail10TensorInfoIT_T1_EESF_NSC_IKS6_SE_EElS8_S8_SE_T6_ --------------------------
	.section	.nv.info._ZN2at4cuda17kernelHistogram1DIfslLi1ELi2ELin1ELNS0_23CUDAHistogramMemoryTypeE1EZNS0_21CUDA_tensor_histogramIfsLb1EEEbNS_6TensorES4_S4_lNS_14AccumulateTypeIT0_Lb1EE4typeES8_NS0_13TensorArgTypeES9_S9_EUllE0_EEvNS0_6detail10TensorInfoIT_T1_EESF_NSC_IKS6_SE_EElS8_S8_SE_T6_,"",@"SHT_CUDA_INFO"
	.sectionflags	@""
	.align	4


	//----- nvinfo : EIATTR_CUDA_API_VERSION
	.align		4
        /*0000*/ 	.byte	0x04, 0x37
        /*0002*/ 	.short	(.L_1605 - .L_1604)
.L_1604:
        /*0004*/ 	.word	0x00000082


	//----- nvinfo : EIATTR_KPARAM_INFO
	.align		4
.L_1605:
        /*0008*/ 	.byte	0x04, 0x17
        /*000a*/ 	.short	(.L_1607 - .L_1606)
.L_1606:
        /*000c*/ 	.word	0x00000000
        /*0010*/ 	.short	0x0007
        /*0012*/ 	.short	0x0500
        /*0014*/ 	.byte	0x00, 0xf0, 0x05, 0x00


	//----- nvinfo : EIATTR_KPARAM_INFO
	.align		4
.L_1607:
        /*0018*/ 	.byte	0x04, 0x17
        /*001a*/ 	.short	(.L_1609 - .L_1608)
.L_1608:
        /*001c*/ 	.word	0x00000000
        /*0020*/ 	.short	0x0006
        /*0022*/ 	.short	0x04f8
        /*0024*/ 	.byte	0x00, 0xf0, 0x21, 0x00


	//----- nvinfo : EIATTR_KPARAM_INFO
	.align		4
.L_1609:
        /*0028*/ 	.byte	0x04, 0x17
        /*002a*/ 	.short	(.L_1611 - .L_1610)
.L_1610:
        /*002c*/ 	.word	0x00000000
        /*0030*/ 	.short	0x0005
        /*0032*/ 	.short	0x04f0
        /*0034*/ 	.byte	0x00, 0xf0, 0x21, 0x00


	//----- nvinfo : EIATTR_KPARAM_INFO
	.align		4
.L_1611:
        /*0038*/ 	.byte	0x04, 0x17
        /*003a*/ 	.short	(.L_1613 - .L_1612)
.L_1612:
        /*003c*/ 	.word	0x00000000
        /*0040*/ 	.short	0x0004
        /*0042*/ 	.short	0x04e8
        /*0044*/ 	.byte	0x00, 0xf0, 0x21, 0x00


	//----- nvinfo : EIATTR_KPARAM_INFO
	.align		4
.L_1613:
        /*0048*/ 	.byte	0x04, 0x17
        /*004a*/ 	.short	(.L_1615 - .L_1614)
.L_1614:
        /*004c*/ 	.word	0x00000000
        /*0050*/ 	.short	0x0003
        /*0052*/ 	.short	0x04e0
        /*0054*/ 	.byte	0x00, 0xf0, 0x21, 0x00


	//----- nvinfo : EIATTR_KPARAM_INFO
	.align		4
.L_1615:
        /*0058*/ 	.byte	0x04, 0x17
        /*005a*/ 	.short	(.L_1617 - .L_1616)
.L_1616:
        /*005c*/ 	.word	0x00000000
        /*0060*/ 	.short	0x0002
        /*0062*/ 	.short	0x0340
        /*0064*/ 	.byte	0x00, 0xf0, 0x81, 0x06


	//----- nvinfo : EIATTR_KPARAM_INFO
	.align		4
.L_1617:
        /*0068*/ 	.byte	0x04, 0x17
        /*006a*/ 	.short	(.L_1619 - .L_1618)
.L_1618:
        /*006c*/ 	.word	0x00000000
        /*0070*/ 	.short	0x0001
        /*0072*/ 	.short	0x01a0
        /*0074*/ 	.byte	0x00, 0xf0, 0x81, 0x06


	//----- nvinfo : EIATTR_KPARAM_INFO
	.align		4
.L_1619:
        /*0078*/ 	.byte	0x04, 0x17
        /*007a*/ 	.short	(.L_1621 - .L_1620)
.L_1620:
        /*007c*/ 	.word	0x00000000
        /*0080*/ 	.short	0x0000
        /*0082*/ 	.short	0x0000
        /*0084*/ 	.byte	0x00, 0xf0, 0x81, 0x06


	//----- nvinfo : EIATTR_SPARSE_MMA_MASK
	.align		4
.L_1621:
        /*0088*/ 	.byte	0x03, 0x50
        /*008a*/ 	.short	0x0000


	//----- nvinfo : EIATTR_MAXREG_COUNT
	.align		4
        /*008c*/ 	.byte	0x03, 0x1b
        /*008e*/ 	.short	0x0080


	//----- nvinfo : EIATTR_MERCURY_ISA_VERSION
	.align		4
        /*0090*/ 	.byte	0x03, 0x5f
        /*0092*/ 	.short	0x0101


	//----- nvinfo : EIATTR_EXIT_INSTR_OFFSETS
	.align		4
        /*0094*/ 	.byte	0x04, 0x1c
        /*0096*/ 	.short	(.L_1623 - .L_1622)


	//   ....[0]....
.L_1622:
        /*0098*/ 	.word	0x00000080


	//   ....[1]....
        /*009c*/ 	.word	0x00000630


	//   ....[2]....
        /*00a0*/ 	.word	0x000023e0


	//----- nvinfo : EIATTR_MAX_THREADS
	.align		4
.L_1623:
        /*00a4*/ 	.byte	0x04, 0x05
        /*00a6*/ 	.short	(.L_1625 - .L_1624)
.L_1624:
        /*00a8*/ 	.word	0x00000200
        /*00ac*/ 	.word	0x00000001
        /*00b0*/ 	.word	0x00000001


	//----- nvinfo : EIATTR_CRS_STACK_SIZE
	.align		4
.L_1625:
        /*00b4*/ 	.byte	0x04, 0x1e
        /*00b6*/ 	.short	(.L_1627 - .L_1626)
.L_1626:
        /*00b8*/ 	.word	0x00000000


	//----- nvinfo : EIATTR_CBANK_PARAM_SIZE
	.align		4
.L_1627:
        /*00bc*/ 	.byte	0x03, 0x19
        /*00be*/ 	.short	0x0501


	//----- nvinfo : EIATTR_PARAM_CBANK
	.align		4
        /*00c0*/ 	.byte	0x04, 0x0a
        /*00c2*/ 	.short	(.L_1629 - .L_1628)
	.align		4
.L_1628:
        /*00c4*/ 	.word	index@(.nv.constant0._ZN2at4cuda17kernelHistogram1DIfslLi1ELi2ELin1ELNS0_23CUDAHistogramMemoryTypeE1EZNS0_21CUDA_tensor_histogramIfsLb1EEEbNS_6TensorES4_S4_lNS_14AccumulateTypeIT0_Lb1EE4typeES8_NS0_13TensorArgTypeES9_S9_EUllE0_EEvNS0_6detail10TensorInfoIT_T1_EESF_NSC_IKS6_SE_EElS8_S8_SE_T6_)
        /*00c8*/ 	.short	0x0210
        /*00ca*/ 	.short	0x0501


	//----- nvinfo : EIATTR_SW_WAR
	.align		4
.L_1629:
        /*00cc*/ 	.byte	0x04, 0x36
        /*00ce*/ 	.short	(.L_1631 - .L_1630)
.L_1630:
        /*00d0*/ 	.word	0x00000008
.L_1631:


//--------------------- .nv.info._ZN2at4cuda17kernelHistogram1DIfslLi1ELi2ELin1ELNS0_23CUDAHistogramMemoryTypeE0EZNS0_21CUDA_tensor_histogramIfsLb1EEEbNS_6TensorES4_S4_lNS_14AccumulateTypeIT0_Lb1EE4typeES8_NS0_13TensorArgTypeES9_S9_EUllE0_EEvNS0_6detail10TensorInfoIT_T1_EESF_NSC_IKS6_SE_EElS8_S8_SE_T6_ --------------------------
	.section	.nv.info._ZN2at4cuda17kernelHistogram1DIfslLi1ELi2ELin1ELNS0_23CUDAHistogramMemoryTypeE0EZNS0_21CUDA_tensor_histogramIfsLb1EEEbNS_6TensorES4_S4_lNS_14AccumulateTypeIT0_Lb1EE4typeES8_NS0_13TensorArgTypeES9_S9_EUllE0_EEvNS0_6detail10TensorInfoIT_T1_EESF_NSC_IKS6_SE_EElS8_S8_SE_T6_,"",@"SHT_CUDA_INFO"
	.sectionflags	@""
	.align	4


	//----- nvinfo : EIATTR_CUDA_API_VERSION
	.align		4
        /*0000*/ 	.byte	0x04, 0x37
        /*0002*/ 	.short	(.L_1633 - .L_1632)
.L_1632:
        /*0004*/ 	.word	0x00000082


	//----- nvinfo : EIATTR_KPARAM_INFO
	.align		4
.L_1633:
        /*0008*/ 	.byte	0x04, 0x17
        /*000a*/ 	.short	(.L_1635 - .L_1634)
.L_1634:
        /*000c*/ 	.word	0x00000000
        /*0010*/ 	.short	0x0007
        /*0012*/ 	.short	0x0500
        /*0014*/ 	.byte	0x00, 0xf0, 0x05, 0x00


	//----- nvinfo : EIATTR_KPARAM_INFO
	.align		4
.L_1635:
        /*0018*/ 	.byte	0x04, 0x17
        /*001a*/ 	.short	(.L_1637 - .L_1636)
.L_1636:
        /*001c*/ 	.word	0x00000000
        /*0020*/ 	.short	0x0006
        /*0022*/ 	.short	0x04f8
        /*0024*/ 	.byte	0x00, 0xf0, 0x21, 0x00


	//----- nvinfo : EIATTR_KPARAM_INFO
	.align		4
.L_1637:
        /*0028*/ 	.byte	0x04, 0x17
        /*002a*/ 	.short	(.L_1639 - .L_1638)
.L_1638:
        /*002c*/ 	.word	0x00000000
        /*0030*/ 	.short	0x0005
        /*0032*/ 	.short	0x04f0
        /*0034*/ 	.byte	0x00, 0xf0, 0x21, 0x00


	//----- nvinfo : EIATTR_KPARAM_INFO
	.align		4
.L_1639:
        /*0038*/ 	.byte	0x04, 0x17
        /*003a*/ 	.short	(.L_1641 - .L_1640)
.L_1640:
        /*003c*/ 	.word	0x00000000
        /*0040*/ 	.short	0x0004
        /*0042*/ 	.short	0x04e8
        /*0044*/ 	.byte	0x00, 0xf0, 0x21, 0x00


	//----- nvinfo : EIATTR_KPARAM_INFO
	.align		4
.L_1641:
        /*0048*/ 	.byte	0x04, 0x17
        /*004a*/ 	.short	(.L_1643 - .L_1642)
.L_1642:
        /*004c*/ 	.word	0x00000000
        /*0050*/ 	.short	0x0003
        /*0052*/ 	.short	0x04e0
        /*0054*/ 	.byte	0x00, 0xf0, 0x21, 0x00


	//----- nvinfo : EIATTR_KPARAM_INFO
	.align		4
.L_1643:
        /*0058*/ 	.byte	0x04, 0x17
        /*005a*/ 	.short	(.L_1645 - .L_1644)
.L_1644:
        /*005c*/ 	.word	0x00000000
        /*0060*/ 	.short	0x0002
        /*0062*/ 	.short	0x0340
        /*0064*/ 	.byte	0x00, 0xf0, 0x81, 0x06


	//----- nvinfo : EIATTR_KPARAM_INFO
	.align		4
.L_1645:
        /*0068*/ 	.byte	0x04, 0x17
        /*006a*/ 	.short	(.L_1647 - .L_1646)
.L_1646:
        /*006c*/ 	.word	0x00000000
        /*0070*/ 	.short	0x0001
        /*0072*/ 	.short	0x01a0
        /*0074*/ 	.byte	0x00, 0xf0, 0x81, 0x06


	//----- nvinfo : EIATTR_KPARAM_INFO
	.align		4
.L_1647:
        /*0078*/ 	.byte	0x04, 0x17
        /*007a*/ 	.short	(.L_1649 - .L_1648)
.L_1648:
        /*007c*/ 	.word	0x00000000
        /*0080*/ 	.short	0x0000
        /*0082*/ 	.short	0x0000
        /*0084*/ 	.byte	0x00, 0xf0, 0x81, 0x06


	//----- nvinfo : EIATTR_SPARSE_MMA_MASK
	.align		4
.L_1649:
        /*0088*/ 	.byte	0x03, 0x50
        /*008a*/ 	.short	0x0000


	//----- nvinfo : EIATTR_MAXREG_COUNT
	.align		4
        /*008c*/ 	.byte	0x03, 0x1b
        /*008e*/ 	.short	0x0080


	//----- nvinfo : EIATTR_NUM_BARRIERS
	.align		4
        /*0090*/ 	.byte	0x02, 0x4c
        /*0092*/ 	.byte	0x01
	.zero		1


	//----- nvinfo : EIATTR_MERCURY_ISA_VERSION
	.align		4
        /*0094*/ 	.byte	0x03, 0x5f
        /*0096*/ 	.short	0x0101


	//----- nvinfo : EIATTR_EXIT_INSTR_OFFSETS
	.align		4
        /*0098*/ 	.byte	0x04, 0x1c
        /*009a*/ 	.short	(.L_1651 - .L_1650)


	//   ....[0]....
.L_1650:
        /*009c*/ 	.word	0x000024a0


	//   ....[1]....
        /*00a0*/ 	.word	0x000025f0


	//----- nvinfo : EIATTR_MAX_THREADS
	.align		4
.L_1651:
        /*00a4*/ 	.byte	0x04, 0x05
        /*00a6*/ 	.short	(.L_1653 - .L_1652)
.L_1652:
        /*00a8*/ 	.word	0x00000200
        /*00ac*/ 	.word	0x00000001
        /*00b0*/ 	.word	0x00000001


	//----- nvinfo : EIATTR_CRS_STACK_SIZE
	.align		4
.L_1653:
        /*00b4*/ 	.byte	0x04, 0x1e
        /*00b6*/ 	.short	(.L_1655 - .L_1654)
.L_1654:
        /*00b8*/ 	.word	0x00000000


	//----- nvinfo : EIATTR_CBANK_PARAM_SIZE
	.align		4
.L_1655:
        /*00bc*/ 	.byte	0x03, 0x19
        /*00be*/ 	.short	0x0501


	//----- nvinfo : EIATTR_PARAM_CBANK
	.align		4
        /*00c0*/ 	.byte	0x04, 0x0a
        /*00c2*/ 	.short	(.L_1657 - .L_1656)
	.align		4
.L_1656:
        /*00c4*/ 	.word	index@(.nv.constant0._ZN2at4cuda17kernelHistogram1DIfslLi1ELi2ELin1ELNS0_23CUDAHistogramMemoryTypeE0EZNS0_21CUDA_tensor_histogramIfsLb1EEEbNS_6TensorES4_S4_lNS_14AccumulateTypeIT0_Lb1EE4typeES8_NS0_13TensorArgTypeES9_S9_EUllE0_EEvNS0_6detail10TensorInfoIT_T1_EESF_NSC_IKS6_SE_EElS8_S8_SE_T6_)
        /*00c8*/ 	.short	0x0210
        /*00ca*/ 	.short	0x0501


	//----- nvinfo : EIATTR_SW_WAR
	.align		4
.L_1657:
        /*00cc*/ 	.byte	0x04, 0x36
        /*00ce*/ 	.short	(.L_1659 - .L_1658)
.L_1658:
        /*00d0*/ 	.word	0x00000008
.L_1659:


//--------------------- .nv.info._ZN2at4cuda17kernelHistogram1DIfslLi1ELi2ELin1ELNS0_23CUDAHistogramMemoryTypeE1EZNS0_21CUDA_tensor_histogramIfsLb1EEEbNS_6TensorES4_S4_lNS_14AccumulateTypeIT0_Lb1EE4typeES8_NS0_13TensorArgTypeES9_S9_EUllE_EEvNS0_6detail10TensorInfoIT_T1_EESF_NSC_IKS6_SE_EElS8_S8_SE_T6_ --------------------------
	.section	.nv.info._ZN2at4cuda17kernelHistogram1DIfslLi1ELi2ELin1ELNS0_23CUDAHistogramMemoryTypeE1EZNS0_21CUDA_tensor_histogramIfsLb1EEEbNS_6TensorES4_S4_lNS_14AccumulateTypeIT0_Lb1EE4typeES8_NS0_13TensorArgTypeES9_S9_EUllE_EEvNS0_6detail10TensorInfoIT_T1_EESF_NSC_IKS6_SE_EElS8_S8_SE_T6_,"",@"SHT_CUDA_INFO"
	.sectionflags	@""
	.align	4


	//----- nvinfo : EIATTR_CUDA_API_VERSION
	.align		4
        /*0000*/ 	.byte	0x04, 0x37
        /*0002*/ 	.short	(.L_1661 - .L_1660)
.L_1660:
        /*0004*/ 	.word	0x00000082


	//----- nvinfo : EIATTR_KPARAM_INFO
	.align		4
.L_1661:
        /*0008*/ 	.byte	0x04, 0x17
        /*000a*/ 	.short	(.L_1663 - .L_1662)
.L_1662:
        /*000c*/ 	.word	0x00000000
        /*0010*/ 	.short	0x0007
        /*0012*/ 	.short	0x0500
        /*0014*/ 	.byte	0x00, 0xf0, 0x81, 0x06


	//----- nvinfo : EIATTR_KPARAM_INFO
	.align		4
.L_1663:
        /*0018*/ 	.byte	0x04, 0x17
        /*001a*/ 	.short	(.L_1665 - .L_1664)
.L_1664:
        /*001c*/ 	.word	0x00000000
        /*0020*/ 	.short	0x0006
        /*0022*/ 	.short	0x04f8
        /*0024*/ 	.byte	0x00, 0xf0, 0x21, 0x00


	//----- nvinfo : EIATTR_KPARAM_INFO
	.align		4
.L_1665:
        /*0028*/ 	.byte	0x04, 0x17
        /*002a*/ 	.short	(.L_1667 - .L_1666)
.L_1666:
        /*002c*/ 	.word	0x00000000
        /*0030*/ 	.short	0x0005
        /*0032*/ 	.short	0x04f0
        /*0034*/ 	.byte	0x00, 0xf0, 0x21, 0x00


	//----- nvinfo : EIATTR_KPARAM_INFO
	.align		4
.L_1667:
        /*0038*/ 	.byte	0x04, 0x17
        /*003a*/ 	.short	(.L_1669 - .L_1668)
.L_1668:
        /*003c*/ 	.word	0x00000000
        /*0040*/ 	.short	0x0004
        /*0042*/ 	.short	0x04e8
        /*0044*/ 	.byte	0x00, 0xf0, 0x21, 0x00


	//----- nvinfo : EIATTR_KPARAM_INFO
	.align		4
.L_1669:
        /*0048*/ 	.byte	0x04, 0x17
        /*004a*/ 	.short	(.L_1671 - .L_1670)
.L_1670:
        /*004c*/ 	.word	0x00000000
        /*0050*/ 	.short	0x0003
        /*0052*/ 	.short	0x04e0
        /*0054*/ 	.byte	0x00, 0xf0, 0x21, 0x00


	//----- nvinfo : EIATTR_KPARAM_INFO
	.align		4
.L_1671:
        /*0058*/ 	.byte	0x04, 0x17
        /*005a*/ 	.short	(.L_1673 - .L_1672)
.L_1672:
        /*005c*/ 	.word	0x00000000
        /*0060*/ 	.short	0x0002
        /*0062*/ 	.short	0x0340
        /*0064*/ 	.byte	0x00, 0xf0, 0x81, 0x06


	//----- nvinfo : EIATTR_KPARAM_INFO
	.align		4
.L_1673:
        /*0068*/ 	.byte	0x04, 0x17
        /*006a*/ 	.short	(.L_1675 - .L_1674)
.L_1674:
        /*006c*/ 	.word	0x00000000
        /*0070*/ 	.short	0x0001
        /*0072*/ 	.short	0x01a0
        /*0074*/ 	.byte	0x00, 0xf0, 0x81, 0x06


	//----- nvinfo : EIATTR_KPARAM_INFO
	.align		4
.L_1675:
        /*0078*/ 	.byte	0x04, 0x17
        /*007a*/ 	.short	(.L_1677 - .L_1676)
.L_1676:
        /*007c*/ 	.word	0x00000000
        /*0080*/ 	.short	0x0000
        /*0082*/ 	.short	0x0000
        /*0084*/ 	.byte	0x00, 0xf0, 0x81, 0x06


	//----- nvinfo : EIATTR_SPARSE_MMA_MASK
	.align		4
.L_1677:
        /*0088*/ 	.byte	0x03, 0x50
        /*008a*/ 	.short	0x0000


	//----- nvinfo : EIATTR_MAXREG_COUNT
	.align		4
        /*008c*/ 	.byte	0x03, 0x1b
        /*008e*/ 	.short	0x0080


	//----- nvinfo : EIATTR_MERCURY_ISA_VERSION
	.align		4
        /*0090*/ 	.byte	0x03, 0x5f
        /*0092*/ 	.short	0x0101


	//----- nvinfo : EIATTR_EXIT_INSTR_OFFSETS
	.align		4
        /*0094*/ 	.byte	0x04, 0x1c
        /*0096*/ 	.short	(.L_1679 - .L_1678)


	//   ....[0]....
.L_1678:
        /*0098*/ 	.word	0x00000080


	//   ....[1]....
        /*009c*/ 	.word	0x000006c0


	//   ....[2]....
        /*00a0*/ 	.word	0x00002500


	//----- nvinfo : EIATTR_MAX_THREADS
	.align		4
.L_1679:
        /*00a4*/ 	.byte	0x04, 0x05
        /*00a6*/ 	.short	(.L_1681 - .L_1680)
.L_1680:
        /*00a8*/ 	.word	0x00000200
        /*00ac*/ 	.word	0x00000001
        /*00b0*/ 	.word	0x00000001


	//----- nvinfo : EIATTR_CRS_STACK_SIZE
	.align		4
.L_1681:
        /*00b4*/ 	.byte	0x04, 0x1e
        /*00b6*/ 	.short	(.L_1683 - .L_1682)
.L_1682:
        /*00b8*/ 	.word	0x00000000


	//----- nvinfo : EIATTR_CBANK_PARAM_SIZE
	.align		4
.L_1683:
        /*00bc*/ 	.byte	0x03, 0x19
        /*00be*/ 	.short	0x06a0


	//----- nvinfo : EIATTR_PARAM_CBANK
	.align		4
        /*00c0*/ 	.byte	0x04, 0x0a
        /*00c2*/ 	.short	(.L_1685 - .L_1684)
	.align		4
.L_1684:
        /*00c4*/ 	.word	index@(.nv.constant0._ZN2at4cuda17kernelHistogram1DIfslLi1ELi2ELin1ELNS0_23CUDAHistogramMemoryTypeE1EZNS0_21CUDA_tensor_histogramIfsLb1EEEbNS_6TensorES4_S4_lNS_14AccumulateTypeIT0_Lb1EE4typeES8_NS0_13TensorArgTypeES9_S9_EUllE_EEvNS0_6detail10TensorInfoIT_T1_EESF_NSC_IKS6_SE_EElS8_S8_SE_T6_)
        /*00c8*/ 	.short	0x0210
        /*00ca*/ 	.short	0x06a0


	//----- nvinfo : EIATTR_SW_WAR
	.align		4
.L_1685:
        /*00cc*/ 	.byte	0x04, 0x36
        /*00ce*/ 	.short	(.L_1687 - .L_1686)
.L_1686:
        /*00d0*/ 	.word	0x00000008
.L_1687:


//--------------------- .nv.info._ZN2at4cuda17kernelHistogram1DIfslLi1ELi2ELin1ELNS0_23CUDAHistogramMemoryTypeE0EZNS0_21CUDA_tensor_histogramIfsLb1EEEbNS_6TensorES4_S4_lNS_14AccumulateTypeIT0_Lb1EE4typeES8_NS0_13TensorArgTypeES9_S9_EUllE_EEvNS0_6detail10TensorInfoIT_T1_EESF_NSC_IKS6_SE_EElS8_S8_SE_T6_ --------------------------
	.section	.nv.info._ZN2at4cuda17kernelHistogram1DIfslLi1ELi2ELin1ELNS0_23CUDAHistogramMemoryTypeE0EZNS0_21CUDA_tensor_histogramIfsLb1EEEbNS_6TensorES4_S4_lNS_14AccumulateTypeIT0_Lb1EE4typeES8_NS0_13TensorArgTypeES9_S9_EUllE_EEvNS0_6detail10TensorInfoIT_T1_EESF_NSC_IKS6_SE_EElS8_S8_SE_T6_,"",@"SHT_CUDA_INFO"
	.sectionflags	@""
	.align	4


	//----- nvinfo : EIATTR_CUDA_API_VERSION
	.align		4
        /*0000*/ 	.byte	0x04, 0x37
        /*0002*/ 	.short	(.L_1689 - .L_1688)
.L_1688:
        /*0004*/ 	.word	0x00000082


	//----- nvinfo : EIATTR_KPARAM_INFO
	.align		4
.L_1689:
        /*0008*/ 	.byte	0x04, 0x17
        /*000a*/ 	.short	(.L_1691 - .L_1690)
.L_1690:
        /*000c*/ 	.word	0x00000000
        /*0010*/ 	.short	0x0007
        /*0012*/ 	.short	0x0500
        /*0014*/ 	.byte	0x00, 0xf0, 0x81, 0x06


	//----- nvinfo : EIATTR_KPARAM_INFO
	.align		4
.L_1691:
        /*0018*/ 	.byte	0x04, 0x17
        /*001a*/ 	.short	(.L_1693 - .L_1692)
.L_1692:
        /*001c*/ 	.word	0x00000000
        /*0020*/ 	.short	0x0006
        /*0022*/ 	.short	0x04f8
        /*0024*/ 	.byte	0x00, 0xf0, 0x21, 0x00


	//----- nvinfo : EIATTR_KPARAM_INFO
	.align		4
.L_1693:
        /*0028*/ 	.byte	0x04, 0x17
        /*002a*/ 	.short	(.L_1695 - .L_1694)
.L_1694:
        /*002c*/ 	.word	0x00000000
        /*0030*/ 	.short	0x0005
        /*0032*/ 	.short	0x04f0
        /*0034*/ 	.byte	0x00, 0xf0, 0x21, 0x00


	//----- nvinfo : EIATTR_KPARAM_INFO
	.align		4
.L_1695:
        /*0038*/ 	.byte	0x04, 0x17
        /*003a*/ 	.short	(.L_1697 - .L_1696)
.L_1696:
        /*003c*/ 	.word	0x00000000
        /*0040*/ 	.short	0x0004
        /*0042*/ 	.short	0x04e8
        /*0044*/ 	.byte	0x00, 0xf0, 0x21, 0x00


	//----- nvinfo : EIATTR_KPARAM_INFO
	.align		4
.L_1697:
        /*0048*/ 	.byte	0x04, 0x17
        /*004a*/ 	.short	(.L_1699 - .L_1698)
.L_1698:
        /*004c*/ 	.word	0x00000000
        /*0050*/ 	.short	0x0003
        /*0052*/ 	.short	0x04e0
        /*0054*/ 	.byte	0x00, 0xf0, 0x21, 0x00


	//----- nvinfo : EIATTR_KPARAM_INFO
	.align		4
.L_1699:
        /*0058*/ 	.byte	0x04, 0x17
        /*005a*/ 	.short	(.L_1701 - .L_1700)
.L_1700:
        /*005c*/ 	.word	0x00000000
        /*0060*/ 	.short	0x0002
        /*0062*/ 	.short	0x0340
        /*0064*/ 	.byte	0x00, 0xf0, 0x81, 0x06


	//----- nvinfo : EIATTR_KPARAM_INFO
	.align		4
.L_1701:
        /*0068*/ 	.byte	0x04, 0x17
        /*006a*/ 	.short	(.L_1703 - .L_1702)
.L_1702:
        /*006c*/ 	.word	0x00000000
        /*0070*/ 	.short	0x0001
        /*0072*/ 	.short	0x01a0
        /*0074*/ 	.byte	0x00, 0xf0, 0x81, 0x06


	//----- nvinfo : EIATTR_KPARAM_INFO
	.align		4
.L_1703:
        /*0078*/ 	.byte	0x04, 0x17
        /*007a*/ 	.short	(.L_1705 - .L_1704)
.L_1704:
        /*007c*/ 	.word	0x00000000
        /*0080*/ 	.short	0x0000
        /*0082*/ 	.short	0x0000
        /*0084*/ 	.byte	0x00, 0xf0, 0x81, 0x06


	//----- nvinfo : EIATTR_SPARSE_MMA_MASK
	.align		4
.L_1705:
        /*0088*/ 	.byte	0x03, 0x50
        /*008a*/ 	.short	0x0000


	//----- nvinfo : EIATTR_MAXREG_COUNT
	.align		4
        /*008c*/ 	.byte	0x03, 0x1b
        /*008e*/ 	.short	0x0080


	//----- nvinfo : EIATTR_NUM_BARRIERS
	.align		4
        /*0090*/ 	.byte	0x02, 0x4c
        /*0092*/ 	.byte	0x01
	.zero		1


	//----- nvinfo : EIATTR_MERCURY_ISA_VERSION
	.align		4
        /*0094*/ 	.byte	0x03, 0x5f
        /*0096*/ 	.short	0x0101


	//----- nvinfo : EIATTR_EXIT_INSTR_OFFSETS
	.align		4
        /*0098*/ 	.byte	0x04, 0x1c
        /*009a*/ 	.short	(.L_1707 - .L_1706)


	//   ....[0]....
.L_1706:
        /*009c*/ 	.word	0x000025b0


	//   ....[1]....
        /*00a0*/ 	.word	0x00002700


	//----- nvinfo : EIATTR_MAX_THREADS
	.align		4
.L_1707:
        /*00a4*/ 	.byte	0x04, 0x05
        /*00a6*/ 	.short	(.L_1709 - .L_1708)
.L_1708:
        /*00a8*/ 	.word	0x00000200
        /*00ac*/ 	.word	0x00000001
        /*00b0*/ 	.word	0x00000001


	//----- nvinfo : EIATTR_CRS_STACK_SIZE
	.align		4
.L_1709:
        /*00b4*/ 	.byte	0x04, 0x1e
        /*00b6*/ 	.short	(.L_1711 - .L_1710)
.L_1710:
        /*00b8*/ 	.word	0x00000000


	//----- nvinfo : EIATTR_CBANK_PARAM_SIZE
	.align		4
.L_1711:
        /*00bc*/ 	.byte	0x03, 0x19
        /*00be*/ 	.short	0x06a0


	//----- nvinfo : EIATTR_PARAM_CBANK
	.align		4
        /*00c0*/ 	.byte	0x04, 0x0a
        /*00c2*/ 	.short	(.L_1713 - .L_1712)
	.align		4
.L_1712:
        /*00c4*/ 	.word	index@(.nv.constant0._ZN2at4cuda17kernelHistogram1DIfslLi1ELi2ELin1ELNS0_23CUDAHistogramMemoryTypeE0EZNS0_21CUDA_tensor_histogramIfsLb1EEEbNS_6TensorES4_S4_lNS_14AccumulateTypeIT0_Lb1EE4typeES8_NS0_13TensorArgTypeES9_S9_EUllE_EEvNS0_6detail10TensorInfoIT_T1_EESF_NSC_IKS6_SE_EElS8_S8_SE_T6_)
        /*00c8*/ 	.short	0x0210
        /*00ca*/ 	.short	0x06a0


	//----- nvinfo : EIATTR_SW_WAR
	.align		4
.L_1713:
        /*00cc*/ 	.byte	0x04, 0x36
        /*00ce*/ 	.short	(.L_1715 - .L_1714)
.L_1714:
        /*00d0*/ 	.word	0x00000008
.L_1715:


//--------------------- .nv.info._ZN2at4cuda17kernelHistogram1DIdllLi1ELi2ELin1ELNS0_23CUDAHistogramMemoryTypeE1EZNS0_21CUDA_tensor_histogramIdlLb1EEEbNS_6TensorES4_S4_lNS_14AccumulateTypeIT0_Lb1EE4typeES8_NS0_13TensorArgTypeES9_S9_EUllE0_EEvNS0_6detail10TensorInfoIT_T1_EESF_NSC_IKS6_SE_EElS8_S8_SE_T6_ --------------------------
	.section	.nv.info._ZN2at4cuda17kernelHistogram1DIdllLi1ELi2ELin1ELNS0_23CUDAHistogramMemoryTypeE1EZNS0_21CUDA_tensor_histogramIdlLb1EEEbNS_6TensorES4_S4_lNS_14AccumulateTypeIT0_Lb1EE4typeES8_NS0_13TensorArgTypeES9_S9_EUllE0_EEvNS0_6detail10TensorInfoIT_T1_EESF_NSC_IKS6_SE_EElS8_S8_SE_T6_,"",@"SHT_CUDA_INFO"
	.sectionflags	@""
	.align	4


	//----- nvinfo : EIATTR_CUDA_API_VERSION
	.align		4
        /*0000*/ 	.byte	0x04, 0x37
        /*0002*/ 	.short	(.L_1717 - .L_1716)
.L_1716:
        /*0004*/ 	.word	0x00000082


	//----- nvinfo : EIATTR_KPARAM_INFO
	.align		4
.L_1717:
        /*0008*/ 	.byte	0x04, 0x17
        /*000a*/ 	.short	(.L_1719 - .L_1718)
.L_1718:
        /*000c*/ 	.word	0x00000000
        /*0010*/ 	.short	0x0007
        /*0012*/ 	.short	0x0500
        /*0014*/ 	.byte	0x00, 0xf0, 0x05, 0x00


	//----- nvinfo : EIATTR_KPARAM_INFO
	.align		4
.L_1719:
        /*0018*/ 	.byte	0x04, 0x17
        /*001a*/ 	.short	(.L_1721 - .L_1720)
.L_1720:
        /*001c*/ 	.word	0x00000000
        /*0020*/ 	.short	0x0006
        /*0022*/ 	.short	0x04f8
        /*0024*/ 	.byte	0x00, 0xf0, 0x21, 0x00


	//----- nvinfo : EIATTR_KPARAM_INFO
	.align		4
.L_1721:
        /*0028*/ 	.byte	0x04, 0x17
        /*002a*/ 	.short	(.L_1723 - .L_1722)
.L_1722:
        /*002c*/ 	.word	0x00000000
        /*0030*/ 	.short	0x0005
        /*0032*/ 	.short	0x04f0
        /*0034*/ 	.byte	0x00, 0xf0, 0x21, 0x00


	//----- nvinfo : EIATTR_KPARAM_INFO
	.align		4
.L_1723:
        /*0038*/ 	.byte	0x04, 0x17
        /*003a*/ 	.short	(.L_1725 - .L_1724)
.L_1724:
        /*003c*/ 	.word	0x00000000
        /*0040*/ 	.short	0x0004
        /*0042*/ 	.short	0x04e8
        /*0044*/ 	.byte	0x00, 0xf0, 0x21, 0x00


	//----- nvinfo : EIATTR_KPARAM_INFO
	.align		4
.L_1725:
        /*0048*/ 	.byte	0x04, 0x17
        /*004a*/ 	.short	(.L_1727 - .L_1726)
.L_1726:
        /*004c*/ 	.word	0x00000000
        /*0050*/ 	.short	0x0003
        /*0052*/ 	.short	0x04e0
        /*0054*/ 	.byte	0x00, 0xf0, 0x21, 0x00


	//----- nvinfo : EIATTR_KPARAM_INFO
	.align		4
.L_1727:
        /*0058*/ 	.byte	0x04, 0x17
        /*005a*/ 	.short	(.L_1729 - .L_1728)
.L_1728:
        /*005c*/ 	.word	0x00000000
        /*0060*/ 	.short	0x0002
        /*0062*/ 	.short	0x0340
        /*0064*/ 	.byte	0x00, 0xf0, 0x81, 0x06


	//----- nvinfo : EIATTR_KPARAM_INFO
	.align		4
.L_1729:
        /*0068*/ 	.byte	0x04, 0x17
        /*006a*/ 	.short	(.L_1731 - .L_1730)
.L_1730:
        /*006c*/ 	.word	0x00000000
        /*0070*/ 	.short	0x0001
        /*0072*/ 	.short	0x01a0
        /*0074*/ 	.byte	0x00, 0xf0, 0x81, 0x06


	//----- nvinfo : EIATTR_KPARAM_INFO
	.align		4
.L_1731:
        /*0078*/ 	.byte	0x04, 0x17
        /*007a*/ 	.short	(.L_1733 - .L_1732)
.L_1732:
        /*007c*/ 	.word	0x00000000
        /*0080*/ 	.short	0x0000
        /*0082*/ 	.short	0x0000
        /*0084*/ 	.byte	0x00, 0xf0, 0x81, 0x06


	//----- nvinfo : EIATTR_SPARSE_MMA_MASK
	.align		4
.L_1733:
        /*0088*/ 	.byte	0x03, 0x50
        /*008a*/ 	.short	0x0000


	//----- nvinfo : EIATTR_MAXREG_COUNT
	.align		4
        /*008c*/ 	.byte	0x03, 0x1b
        /*008e*/ 	.short	0x0080


	//----- nvinfo : EIATTR_MERCURY_ISA_VERSION
	.align		4
        /*0090*/ 	.byte	0x03, 0x5f
        /*0092*/ 	.short	0x0101


	//----- nvinfo : EIATTR_EXIT_INSTR_OFFSETS
	.align		4
        /*0094*/ 	.byte	0x04, 0x1c
        /*0096*/ 	.short	(.L_1735 - .L_1734)


	//   ....[0]....
.L_1734:
        /*0098*/ 	.word	0x00000080


	//   ....[1]....
        /*009c*/ 	.word	0x00000630


	//   ....[2]....
        /*00a0*/ 	.word	0x000023e0


	//----- nvinfo : EIATTR_MAX_THREADS
	.align		4
.L_1735:
        /*00a4*/ 	.byte	0x04, 0x05
        /*00a6*/ 	.short	(.L_1737 - .L_1736)
.L_1736:
        /*00a8*/ 	.word	0x00000200
        /*00ac*/ 	.word	0x00000001
        /*00b0*/ 	.word	0x00000001


	//----- nvinfo : EIATTR_CRS_STACK_SIZE
	.align		4
.L_1737:
        /*00b4*/ 	.byte	0x04, 0x1e
        /*00b6*/ 	.short	(.L_1739 - .L_1738)
.L_1738:
        /*00b8*/ 	.word	0x00000000


	//----- nvinfo : EIATTR_CBANK_PARAM_SIZE
	.align		4
.L_1739:
        /*00bc*/ 	.byte	0x03, 0x19
        /*00be*/ 	.short	0x0501


	//----- nvinfo : EIATTR_PARAM_CBANK
	.align		4
        /*00c0*/ 	.byte	0x04, 0x0a
        /*00c2*/ 	.short	(.L_1741 - .L_1740)
	.align		4
.L_1740:
        /*00c4*/ 	.word	index@(.nv.constant0._ZN2at4cuda17kernelHistogram1DIdllLi1ELi2ELin1ELNS0_23CUDAHistogramMemoryTypeE1EZNS0_21CUDA_tensor_histogramIdlLb1EEEbNS_6TensorES4_S4_lNS_14AccumulateTypeIT0_Lb1EE4typeES8_NS0_13TensorArgTypeES9_S9_EUllE0_EEvNS0_6detail10TensorInfoIT_T1_EESF_NSC_IKS6_SE_EElS8_S8_SE_T6_)
        /*00c8*/ 	.short	0x0210
        /*00ca*/ 	.short	0x0501


	//----- nvinfo : EIATTR_SW_WAR
	.align		4
.L_1741:
        /*00cc*/ 	.byte	0x04, 0x36
        /*00ce*/ 	.short	(.L_1743 - .L_1742)
.L_1742:
        /*00d0*/ 	.word	0x00000008
.L_1743:


//--------------------- .nv.info._ZN2at4cuda17kernelHistogram1DIdllLi1ELi2ELin1ELNS0_23CUDAHistogramMemoryTypeE0EZNS0_21CUDA_tensor_histogramIdlLb1EEEbNS_6TensorES4_S4_lNS_14AccumulateTypeIT0_Lb1EE4typeES8_NS0_13TensorArgTypeES9_S9_EUllE0_EEvNS0_6detail10TensorInfoIT_T1_EESF_NSC_IKS6_SE_EElS8_S8_SE_T6_ --------------------------
	.section	.nv.info._ZN2at4cuda17kernelHistogram1DIdllLi1ELi2ELin1ELNS0_23CUDAHistogramMemoryTypeE0EZNS0_21CUDA_tensor_histogramIdlLb1EEEbNS_6TensorES4_S4_lNS_14AccumulateTypeIT0_Lb1EE4typeES8_NS0_13TensorArgTypeES9_S9_EUllE0_EEvNS0_6detail10TensorInfoIT_T1_EESF_NSC_IKS6_SE_EElS8_S8_SE_T6_,"",@"SHT_CUDA_INFO"
	.sectionflags	@""
	.align	4


	//----- nvinfo : EIATTR_CUDA_API_VERSION
	.align		4
        /*0000*/ 	.byte	0x04, 0x37
        /*0002*/ 	.short	(.L_1745 - .L_1744)
.L_1744:
        /*0004*/ 	.word	0x00000082


	//----- nvinfo : EIATTR_KPARAM_INFO
	.align		4
.L_1745:
        /*0008*/ 	.byte	0x04, 0x17
        /*000a*/ 	.short	(.L_1747 - .L_1746)
.L_1746:
        /*000c*/ 	.word	0x00000000
        /*0010*/ 	.short	0x0007
        /*0012*/ 	.short	0x0500
        /*0014*/ 	.byte	0x00, 0xf0, 0x05, 0x00


	//----- nvinfo : EIATTR_KPARAM_INFO
	.align		4
.L_1747:
        /*0018*/ 	.byte	0x04, 0x17
        /*001a*/ 	.short	(.L_1749 - .L_1748)
.L_1748:
        /*001c*/ 	.word	0x00000000
        /*0020*/ 	.short	0x0006
        /*0022*/ 	.short	0x04f8
        /*0024*/ 	.byte	0x00, 0xf0, 0x21, 0x00


	//----- nvinfo : EIATTR_KPARAM_INFO
	.align		4
.L_1749:
        /*0028*/ 	.byte	0x04, 0x17
        /*002a*/ 	.short	(.L_1751 - .L_1750)
.L_1750:
        /*002c*/ 	.word	0x00000000
        /*0030*/ 	.short	0x0005
        /*0032*/ 	.short	0x04f0
        /*0034*/ 	.byte	0x00, 0xf0, 0x21, 0x00


	//----- nvinfo : EIATTR_KPARAM_INFO
	.align		4
.L_1751:
        /*0038*/ 	.byte	0x04, 0x17
        /*003a*/ 	.short	(.L_1753 - .L_1752)
.L_1752:
        /*003c*/ 	.word	0x00000000
        /*0040*/ 	.short	0x0004
        /*0042*/ 	.short	0x04e8
        /*0044*/ 	.byte	0x00, 0xf0, 0x21, 0x00


	//----- nvinfo : EIATTR_KPARAM_INFO
	.align		4
.L_1753:
        /*0048*/ 	.byte	0x04, 0x17
        /*004a*/ 	.short	(.L_1755 - .L_1754)
.L_1754:
        /*004c*/ 	.word	0x00000000
        /*0050*/ 	.short	0x0003
        /*0052*/ 	.short	0x04e0
        /*0054*/ 	.byte	0x00, 0xf0, 0x21, 0x00


	//----- nvinfo : EIATTR_KPARAM_INFO
	.align		4
.L_1755:
        /*0058*/ 	.byte	0x04, 0x17
        /*005a*/ 	.short	(.L_1757 - .L_1756)
.L_1756:
        /*005c*/ 	.word	0x00000000
        /*0060*/ 	.short	0x0002
        /*0062*/ 	.short	0x0340
        /*0064*/ 	.byte	0x00, 0xf0, 0x81, 0x06


	//----- nvinfo : EIATTR_KPARAM_INFO
	.align		4
.L_1757:
        /*0068*/ 	.byte	0x04, 0x17
        /*006a*/ 	.short	(.L_1759 - .L_1758)
.L_1758:
        /*006c*/ 	.word	0x00000000
        /*0070*/ 	.short	0x0001
        /*0072*/ 	.short	0x01a0
        /*0074*/ 	.byte	0x00, 0xf0, 0x81, 0x06


	//----- nvinfo : EIATTR_KPARAM_INFO
	.align		4
.L_1759:
        /*0078*/ 	.byte	0x04, 0x17
        /*007a*/ 	.short	(.L_1761 - .L_1760)
.L_1760:
        /*007c*/ 	.word	0x00000000
        /*0080*/ 	.short	0x0000
        /*0082*/ 	.short	0x0000
        /*0084*/ 	.byte	0x00, 0xf0, 0x81, 0x06


	//----- nvinfo : EIATTR_SPARSE_MMA_MASK
	.align		4
.L_1761:
        /*0088*/ 	.byte	0x03, 0x50
        /*008a*/ 	.short	0x0000


	//----- nvinfo : EIATTR_MAXREG_COUNT
	.align		4
        /*008c*/ 	.byte	0x03, 0x1b
        /*008e*/ 	.short	0x0080


	//----- nvinfo : EIATTR_NUM_BARRIERS
	.align		4
        /*0090*/ 	.byte	0x02, 0x4c
        /*0092*/ 	.byte	0x01
	.zero		1


	//----- nvinfo : EIATTR_MERCURY_ISA_VERSION
	.align		4
        /*0094*/ 	.byte	0x03, 0x5f
        /*0096*/ 	.short	0x0101


	//----- nvinfo : EIATTR_EXIT_INSTR_OFFSETS
	.align		4
        /*0098*/ 	.byte	0x04, 0x1c
        /*009a*/ 	.short	(.L_1763 - .L_1762)


	//   ....[0]....
.L_1762:
        /*009c*/ 	.word	0x00002480


	//   ....[1]....
        /*00a0*/ 	.word	0x000025d0


	//----- nvinfo : EIATTR_MAX_THREADS
	.align		4
.L_1763:
        /*00a4*/ 	.byte	0x04, 0x05
        /*00a6*/ 	.short	(.L_1765 - .L_1764)
.L_1764:
        /*00a8*/ 	.word	0x00000200
        /*00ac*/ 	.word	0x00000001
        /*00b0*/ 	.word	0x00000001


	//----- nvinfo : EIATTR_CRS_STACK_SIZE
	.align		4
.L_1765:
        /*00b4*/ 	.byte	0x04, 0x1e
        /*00b6*/ 	.short	(.L_1767 - .L_1766)
.L_1766:
        /*00b8*/ 	.word	0x00000000


	//----- nvinfo : EIATTR_CBANK_PARAM_SIZE
	.align		4
.L_1767:
        /*00bc*/ 	.byte	0x03, 0x19
        /*00be*/ 	.short	0x0501


	//----- nvinfo : EIATTR_PARAM_CBANK
	.align		4
        /*00c0*/ 	.byte	0x04, 0x0a
        /*00c2*/ 	.short	(.L_1769 - .L_1768)
	.align		4
.L_1768:
        /*00c4*/ 	.word	index@(.nv.constant0._ZN2at4cuda17kernelHistogram1DIdllLi1ELi2ELin1ELNS0_23CUDAHistogramMemoryTypeE0EZNS0_21CUDA_tensor_histogramIdlLb1EEEbNS_6TensorES4_S4_lNS_14AccumulateTypeIT0_Lb1EE4typeES8_NS0_13TensorArgTypeES9_S9_EUllE0_EEvNS0_6detail10TensorInfoIT_T1_EESF_NSC_IKS6_SE_EElS8_S8_SE_T6_)
        /*00c8*/ 	.short	0x0210
        /*00ca*/ 	.short	0x0501


	//----- nvinfo : EIATTR_SW_WAR
	.align		4
.L_1769:
        /*00cc*/ 	.byte	0x04, 0x36
        /*00ce*/ 	.short	(.L_1771 - .L_1770)
.L_1770:
        /*00d0*/ 	.word	0x00000008
.L_1771:


//--------------------- .nv.info._ZN2at4cuda17kernelHistogram1DIdllLi1ELi2ELin1ELNS0_23CUDAHistogramMemoryTypeE1EZNS0_21CUDA_tensor_histogramIdlLb1EEEbNS_6TensorES4_S4_lNS_14AccumulateTypeIT0_Lb1EE4typeES8_NS0_13TensorArgTypeES9_S9_EUllE_EEvNS0_6detail10TensorInfoIT_T1_EESF_NSC_IKS6_SE_EElS8_S8_SE_T6_ --------------------------
	.section	.nv.info._ZN2at4cuda17kernelHistogram1DIdllLi1ELi2ELin1ELNS0_23CUDAHistogramMemoryTypeE1EZNS0_21CUDA_tensor_histogramIdlLb1EEEbNS_6TensorES4_S4_lNS_14AccumulateTypeIT0_Lb1EE4typeES8_NS0_13TensorArgTypeES9_S9_EUllE_EEvNS0_6detail10TensorInfoIT_T1_EESF_NSC_IKS6_SE_EElS8_S8_SE_T6_,"",@"SHT_CUDA_INFO"
	.sectionflags	@""
	.align	4


	//----- nvinfo : EIATTR_CUDA_API_VERSION
	.align		4
        /*0000*/ 	.byte	0x04, 0x37
        /*0002*/ 	.short	(.L_1773 - .L_1772)
.L_1772:
        /*0004*/ 	.word	0x00000082


	//----- nvinfo : EIATTR_KPARAM_INFO
	.align		4
.L_1773:
        /*0008*/ 	.byte	0x04, 0x17
        /*000a*/ 	.short	(.L_1775 - .L_1774)
.L_1774:
        /*000c*/ 	.word	0x00000000
        /*0010*/ 	.short	0x0007
        /*0012*/ 	.short	0x0500
        /*0014*/ 	.byte	0x00, 0xf0, 0x81, 0x06


	//----- nvinfo : EIATTR_KPARAM_INFO
	.align		4
.L_1775:
        /*0018*/ 	.byte	0x04, 0x17
        /*001a*/ 	.short	(.L_1777 - .L_1776)
.L_1776:
        /*001c*/ 	.word	0x00000000
        /*0020*/ 	.short	0x0006
        /*0022*/ 	.short	0x04f8
        /*0024*/ 	.byte	0x00, 0xf0, 0x21, 0x00


	//----- nvinfo : EIATTR_KPARAM_INFO
	.align		4
.L_1777:
        /*0028*/ 	.byte	0x04, 0x17
        /*002a*/ 	.short	(.L_1779 - .L_1778)
.L_1778:
        /*002c*/ 	.word	0x00000000
        /*0030*/ 	.short	0x0005
        /*0032*/ 	.short	0x04f0
        /*0034*/ 	.byte	0x00, 0xf0, 0x21, 0x00


	//----- nvinfo : EIATTR_KPARAM_INFO
	.align		4
.L_1779:
        /*0038*/ 	.byte	0x04, 0x17
        /*003a*/ 	.short	(.L_1781 - .L_1780)
.L_1780:
        /*003c*/ 	.word	0x00000000
        /*0040*/ 	.short	0x0004
        /*0042*/ 	.short	0x04e8
        /*0044*/ 	.byte	0x00, 0xf0, 0x21, 0x00


	//----- nvinfo : EIATTR_KPARAM_INFO
	.align		4
.L_1781:
        /*0048*/ 	.byte	0x04, 0x17
        /*004a*/ 	.short	(.L_1783 - .L_1782)
.L_1782:
        /*004c*/ 	.word	0x00000000
        /*0050*/ 	.short	0x0003
        /*0052*/ 	.short	0x04e0
        /*0054*/ 	.byte	0x00, 0xf0, 0x21, 0x00


	//----- nvinfo : EIATTR_KPARAM_INFO
	.align		4
.L_1783:
        /*0058*/ 	.byte	0x04, 0x17
        /*005a*/ 	.short	(.L_1785 - .L_1784)
.L_1784:
        /*005c*/ 	.word	0x00000000
        /*0060*/ 	.short	0x0002
        /*0062*/ 	.short	0x0340
        /*0064*/ 	.byte	0x00, 0xf0, 0x81, 0x06


	//----- nvinfo : EIATTR_KPARAM_INFO
	.align		4
.L_1785:
        /*0068*/ 	.byte	0x04, 0x17
        /*006a*/ 	.short	(.L_1787 - .L_1786)
.L_1786:
        /*006c*/ 	.word	0x00000000
        /*0070*/ 	.short	0x0001
        /*0072*/ 	.short	0x01a0
        /*0074*/ 	.byte	0x00, 0xf0, 0x81, 0x06


	//----- nvinfo : EIATTR_KPARAM_INFO
	.align		4
.L_1787:
        /*0078*/ 	.byte	0x04, 0x17
        /*007a*/ 	.short	(.L_1789 - .L_1788)
.L_1788:
        /*007c*/ 	.word	0x00000000
        /*0080*/ 	.short	0x0000
        /*0082*/ 	.short	0x0000
        /*0084*/ 	.byte	0x00, 0xf0, 0x81, 0x06


	//----- nvinfo : EIATTR_SPARSE_MMA_MASK
	.align		4
.L_1789:
        /*0088*/ 	.byte	0x03, 0x50
        /*008a*/ 	.short	0x0000


	//----- nvinfo : EIATTR_MAXREG_COUNT
	.align		4
        /*008c*/ 	.byte	0x03, 0x1b
        /*008e*/ 	.short	0x0080


	//----- nvinfo : EIATTR_MERCURY_ISA_VERSION
	.align		4
        /*0090*/ 	.byte	0x03, 0x5f
        /*0092*/ 	.short	0x0101


	//----- nvinfo : EIATTR_EXIT_INSTR_OFFSETS
	.align		4
        /*0094*/ 	.byte	0x04, 0x1c
        /*0096*/ 	.short	(.L_1791 - .L_1790)


	//   ....[0]....
.L_1790:
        /*0098*/ 	.word	0x00000080


	//   ....[1]....
        /*009c*/ 	.word	0x000006a0


	//   ....[2]....
        /*00a0*/ 	.word	0x000024c0


	//----- nvinfo : EIATTR_MAX_THREADS
	.align		4
.L_1791:
        /*00a4*/ 	.byte	0x04, 0x05
        /*00a6*/ 	.short	(.L_1793 - .L_1792)
.L_1792:
        /*00a8*/ 	.word	0x00000200
        /*00ac*/ 	.word	0x00000001
        /*00b0*/ 	.word	0x00000001


	//----- nvinfo : EIATTR_CRS_STACK_SIZE
	.align		4
.L_1793:
        /*00b4*/ 	.byte	0x04, 0x1e
        /*00b6*/ 	.short	(.L_1795 - .L_1794)
.L_1794:
        /*00b8*/ 	.word	0x00000000


	//----- nvinfo : EIATTR_CBANK_PARAM_SIZE
	.align		4
.L_1795:
        /*00bc*/ 	.byte	0x03, 0x19
        /*00be*/ 	.short	0x06a0


	//----- nvinfo : EIATTR_PARAM_CBANK
	.align		4
        /*00c0*/ 	.byte	0x04, 0x0a
        /*00c2*/ 	.short	(.L_1797 - .L_1796)
	.align		4
.L_1796:
        /*00c4*/ 	.word	index@(.nv.constant0._ZN2at4cuda17kernelHistogram1DIdllLi1ELi2ELin1ELNS0_23CUDAHistogramMemoryTypeE1EZNS0_21CUDA_tensor_histogramIdlLb1EEEbNS_6TensorES4_S4_lNS_14AccumulateTypeIT0_Lb1EE4typeES8_NS0_13TensorArgTypeES9_S9_EUllE_EEvNS0_6detail10TensorInfoIT_T1_EESF_NSC_IKS6_SE_EElS8_S8_SE_T6_)
        /*00c8*/ 	.short	0x0210
        /*00ca*/ 	.short	0x06a0


	//----- nvinfo : EIATTR_SW_WAR
	.align		4
.L_1797:
        /*00cc*/ 	.byte	0x04, 0x36
        /*00ce*/ 	.short	(.L_1799 - .L_1798)
.L_1798:
        /*00d0*/ 	.word	0x00000008
.L_1799:


//--------------------- .nv.info._ZN2at4cuda17kernelHistogram1DIdllLi1ELi2ELin1ELNS0_23CUDAHistogramMemoryTypeE0EZNS0_21CUDA_tensor_histogramIdlLb1EEEbNS_6TensorES4_S4_lNS_14AccumulateTypeIT0_Lb1EE4typeES8_NS0_13TensorArgTypeES9_S9_EUllE_EEvNS0_6detail10TensorInfoIT_T1_EESF_NSC_IKS6_SE_EElS8_S8_SE_T6_ --------------------------
	.section	.nv.info._ZN2at4cuda17kernelHistogram1DIdllLi1ELi2ELin1ELNS0_23CUDAHistogramMemoryTypeE0EZNS0_21CUDA_tensor_histogramIdlLb1EEEbNS_6TensorES4_S4_lNS_14AccumulateTypeIT0_Lb1EE4typeES8_NS0_13TensorArgTypeES9_S9_EUllE_EEvNS0_6detail10TensorInfoIT_T1_EESF_NSC_IKS6_SE_EElS8_S8_SE_T6_,"",@"SHT_CUDA_INFO"
	.sectionflags	@""
	.align	4


	//----- nvinfo : EIATTR_CUDA_API_VERSION
	.align		4
        /*0000*/ 	.byte	0x04, 0x37
        /*0002*/ 	.short	(.L_1801 - .L_1800)
.L_1800:
        /*0004*/ 	.word	0x00000082


	//----- nvinfo : EIATTR_KPARAM_INFO
	.align		4
.L_1801:
        /*0008*/ 	.byte	0x04, 0x17
        /*000a*/ 	.short	(.L_1803 - .L_1802)
.L_1802:
        /*000c*/ 	.word	0x00000000
        /*0010*/ 	.short	0x0007
        /*0012*/ 	.short	0x0500
        /*0014*/ 	.byte	0x00, 0xf0, 0x81, 0x06


	//----- nvinfo : EIATTR_KPARAM_INFO
	.align		4
.L_1803:
        /*0018*/ 	.byte	0x04, 0x17
        /*001a*/ 	.short	(.L_1805 - .L_1804)
.L_1804:
        /*001c*/ 	.word	0x00000000
        /*0020*/ 	.short	0x0006
        /*0022*/ 	.short	0x04f8
        /*0024*/ 	.byte	0x00, 0xf0, 0x21, 0x00


	//----- nvinfo : EIATTR_KPARAM_INFO
	.align		4
.L_1805:
        /*0028*/ 	.byte	0x04, 0x17
        /*002a*/ 	.short	(.L_1807 - .L_1806)
.L_1806:
        /*002c*/ 	.word	0x00000000
        /*0030*/ 	.short	0x0005
        /*0032*/ 	.short	0x04f0
        /*0034*/ 	.byte	0x00, 0xf0, 0x21, 0x00


	//----- nvinfo : EIATTR_KPARAM_INFO
	.align		4
.L_1807:
        /*0038*/ 	.byte	0x04, 0x17
        /*003a*/ 	.short	(.L_1809 - .L_1808)
.L_1808:
        /*003c*/ 	.word	0x00000000
        /*0040*/ 	.short	0x0004
        /*0042*/ 	.short	0x04e8
        /*0044*/ 	.byte	0x00, 0xf0, 0x21, 0x00


	//----- nvinfo : EIATTR_KPARAM_INFO
	.align		4
.L_1809:
        /*0048*/ 	.byte	0x04, 0x17
        /*004a*/ 	.short	(.L_1811 - .L_1810)
.L_1810:
        /*004c*/ 	.word	0x00000000
        /*0050*/ 	.short	0x0003
        /*0052*/ 	.short	0x04e0
        /*0054*/ 	.byte	0x00, 0xf0, 0x21, 0x00


	//----- nvinfo : EIATTR_KPARAM_INFO
	.align		4
.L_1811:
        /*0058*/ 	.byte	0x04, 0x17
        /*005a*/ 	.short	(.L_1813 - .L_1812)
.L_1812:
        /*005c*/ 	.word	0x00000000
        /*0060*/ 	.short	0x0002
        /*0062*/ 	.short	0x0340
        /*0064*/ 	.byte	0x00, 0xf0, 0x81, 0x06


	//----- nvinfo : EIATTR_KPARAM_INFO
	.align		4
.L_1813:
        /*0068*/ 	.byte	0x04, 0x17
        /*006a*/ 	.short	(.L_1815 - .L_1814)
.L_1814:
        /*006c*/ 	.word	0x00000000
        /*0070*/ 	.short	0x0001
        /*0072*/ 	.short	0x01a0
        /*0074*/ 	.byte	0x00, 0xf0, 0x81, 0x06


	//----- nvinfo : EIATTR_KPARAM_INFO
	.align		4
.L_1815:
        /*0078*/ 	.byte	0x04, 0x17
        /*007a*/ 	.short	(.L_1817 - .L_1816)
.L_1816:
        /*007c*/ 	.word	0x00000000
        /*0080*/ 	.short	0x0000
        /*0082*/ 	.short	0x0000
        /*0084*/ 	.byte	0x00, 0xf0, 0x81, 0x06


	//----- nvinfo : EIATTR_SPARSE_MMA_MASK
	.align		4
.L_1817:
        /*0088*/ 	.byte	0x03, 0x50
        /*008a*/ 	.short	0x0000


	//----- nvinfo : EIATTR_MAXREG_COUNT
	.align		4
        /*008c*/ 	.byte	0x03, 0x1b
        /*008e*/ 	.short	0x0080


	//----- nvinfo : EIATTR_NUM_BARRIERS
	.align		4
        /*0090*/ 	.byte	0x02, 0x4c
        /*0092*/ 	.byte	0x01
	.zero		1


	//----- nvinfo : EIATTR_MERCURY_ISA_VERSION
	.align		4
        /*0094*/ 	.byte	0x03, 0x5f
        /*0096*/ 	.short	0x0101


	//----- nvinfo : EIATTR_EXIT_INSTR_OFFSETS
	.align		4
        /*0098*/ 	.byte	0x04, 0x1c
        /*009a*/ 	.short	(.L_1819 - .L_1818)


	//   ....[0]....
.L_1818:
        /*009c*/ 	.word	0x000025a0


	//   ....[1]....
        /*00a0*/ 	.word	0x000026f0


	//----- nvinfo : EIATTR_MAX_THREADS
	.align		4
.L_1819:
        /*00a4*/ 	.byte	0x04, 0x05
        /*00a6*/ 	.short	(.L_1821 - .L_1820)
.L_1820:
        /*00a8*/ 	.word	0x00000200
        /*00ac*/ 	.word	0x00000001
        /*00b0*/ 	.word	0x00000001


	//----- nvinfo : EIATTR_CRS_STACK_SIZE
	.align		4
.L_1821:
        /*00b4*/ 	.byte	0x04, 0x1e
        /*00b6*/ 	.short	(.L_1823 - .L_1822)
.L_1822:
        /*00b8*/ 	.word	0x00000000


	//----- nvinfo : EIATTR_CBANK_PARAM_SIZE
	.align		4
.L_1823:
        /*00bc*/ 	.byte	0x03, 0x19
        /*00be*/ 	.short	0x06a0


	//----- nvinfo : EIATTR_PARAM_CBANK
	.align		4
        /*00c0*/ 	.byte	0x04, 0x0a
        /*00c2*/ 	.short	(.L_1825 - .L_1824)
	.align		4
.L_1824:
        /*00c4*/ 	.word	index@(.nv.constant0._ZN2at4cuda17kernelHistogram1DIdllLi1ELi2ELin1ELNS0_23CUDAHistogramMemoryTypeE0EZNS0_21CUDA_tensor_histogramIdlLb1EEEbNS_6TensorES4_S4_lNS_14AccumulateTypeIT0_Lb1EE4typeES8_NS0_13TensorArgTypeES9_S9_EUllE_EEvNS0_6detail10TensorInfoIT_T1_EESF_NSC_IKS6_SE_EElS8_S8_SE_T6_)
        /*00c8*/ 	.short	0x0210
        /*00ca*/ 	.short	0x06a0


	//----- nvinfo : EIATTR_SW_WAR
	.align		4
.L_1825:
        /*00cc*/ 	.byte	0x04, 0x36
        /*00ce*/ 	.short	(.L_1827 - .L_1826)
.L_1826:
        /*00d0*/ 	.word	0x00000008
.L_1827:


//--------------------- .nv.info._ZN2at4cuda17kernelHistogram1DIlllLi1ELi2ELin1ELNS0_23CUDAHistogramMemoryTypeE1EZNS0_21CUDA_tensor_histogramIllLb0EEEbNS_6TensorES4_S4_lNS_14AccumulateTypeIT0_Lb1EE4typeES8_NS0_13TensorArgTypeES9_S9_EUllE0_EEvNS0_6detail10TensorInfoIT_T1_EESF_NSC_IKS6_SE_EElS8_S8_SE_T6_ --------------------------
	.section	.nv.info._ZN2at4cuda17kernelHistogram1DIlllLi1ELi2ELin1ELNS0_23CUDAHistogramMemoryTypeE1EZNS0_21CUDA_tensor_histogramIllLb0EEEbNS_6TensorES4_S4_lNS_14AccumulateTypeIT0_Lb1EE4typeES8_NS0_13TensorArgTypeES9_S9_EUllE0_EEvNS0_6detail10TensorInfoIT_T1_EESF_NSC_IKS6_SE_EElS8_S8_SE_T6_,"",@"SHT_CUDA_INFO"
	.sectionflags	@""
	.align	4


	//----- nvinfo : EIATTR_CUDA_API_VERSION
	.align		4
        /*0000*/ 	.byte	0x04, 0x37
        /*0002*/ 	.short	(.L_1829 - .L_1828)
.L_1828:
        /*0004*/ 	.word	0x00000082


	//----- nvinfo : EIATTR_KPARAM_INFO
	.align		4
.L_1829:
        /*0008*/ 	.byte	0x04, 0x17
        /*000a*/ 	.short	(.L_1831 - .L_1830)
.L_1830:
        /*000c*/ 	.word	0x00000000
        /*0010*/ 	.short	0x0007
        /*0012*/ 	.short	0x0500
        /*0014*/ 	.byte	0x00, 0xf0, 0x05, 0x00


	//----- nvinfo : EIATTR_KPARAM_INFO
	.align		4
.L_1831:
        /*0018*/ 	.byte	0x04, 0x17
        /*001a*/ 	.short	(.L_1833 - .L_1832)
.L_1832:
        /*001c*/ 	.word	0x00000000
        /*0020*/ 	.short	0x0006
        /*0022*/ 	.short	0x04f8
        /*0024*/ 	.byte	0x00, 0xf0, 0x21, 0x00


	//----- nvinfo : EIATTR_KPARAM_INFO
	.align		4
.L_1833:
        /*0028*/ 	.byte	0x04, 0x17
        /*002a*/ 	.short	(.L_1835 - .L_1834)
.L_1834:
        /*002c*/ 	.word	0x00000000
        /*0030*/ 	.short	0x0005
        /*0032*/ 	.short	0x04f0
        /*0034*/ 	.byte	0x00, 0xf0, 0x21, 0x00


	//----- nvinfo : EIATTR_KPARAM_INFO
	.align		4
.L_1835:
        /*0038*/ 	.byte	0x04, 0x17
        /*003a*/ 	.short	(.L_1837 - .L_1836)
.L_1836:
        /*003c*/ 	.word	0x00000000
        /*0040*/ 	.short	0x0004
        /*0042*/ 	.short	0x04e8
        /*0044*/ 	.byte	0x00, 0xf0, 0x21, 0x00


	//----- nvinfo : EIATTR_KPARAM_INFO
	.align		4
.L_1837:
        /*0048*/ 	.byte	0x04, 0x17
        /*004a*/ 	.short	(.L_1839 - .L_1838)
.L_1838:
        /*004c*/ 	.word	0x00000000
        /*0050*/ 	.short	0x0003
        /*0052*/ 	.short	0x04e0
        /*0054*/ 	.byte	0x00, 0xf0, 0x21, 0x00


	//----- nvinfo : EIATTR_KPARAM_INFO
	.align		4
.L_1839:
        /*0058*/ 	.byte	0x04, 0x17
        /*005a*/ 	.short	(.L_1841 - .L_1840)
.L_1840:
        /*005c*/ 	.word	0x00000000
        /*0060*/ 	.short	0x0002
        /*0062*/ 	.short	0x0340
        /*0064*/ 	.byte	0x00, 0xf0, 0x81, 0x06


	//----- nvinfo : EIATTR_KPARAM_INFO
	.align		4
.L_1841:
        /*0068*/ 	.byte	0x04, 0x17
        /*006a*/ 	.short	(.L_1843 - .L_1842)
.L_1842:
        /*006c*/ 	.word	0x00000000
        /*0070*/ 	.short	0x0001
        /*0072*/ 	.short	0x01a0
        /*0074*/ 	.byte	0x00, 0xf0, 0x81, 0x06


	//----- nvinfo : EIATTR_KPARAM_INFO
	.align		4
.L_1843:
        /*0078*/ 	.byte	0x04, 0x17
        /*007a*/ 	.short	(.L_1845 - .L_1844)
.L_1844:
        /*007c*/ 	.word	0x00000000
        /*0080*/ 	.short	0x0000
        /*0082*/ 	.short	0x0000
        /*0084*/ 	.byte	0x00, 0xf0, 0x81, 0x06


	//----- nvinfo : EIATTR_SPARSE_MMA_MASK
	.align		4
.L_1845:
        /*0088*/ 	.byte	0x03, 0x50
        /*008a*/ 	.short	0x0000


	//----- nvinfo : EIATTR_MAXREG_COUNT
	.align		4
        /*008c*/ 	.byte	0x03, 0x1b
        /*008e*/ 	.short	0x0080


	//----- nvinfo : EIATTR_MERCURY_ISA_VERSION
	.align		4
        /*0090*/ 	.byte	0x03, 0x5f
        /*0092*/ 	.short	0x0101


	//----- nvinfo : EIATTR_EXIT_INSTR_OFFSETS
	.align		4
        /*0094*/ 	.byte	0x04, 0x1c
        /*0096*/ 	.short	(.L_1847 - .L_1846)


	//   ....[0]....
.L_1846:
        /*0098*/ 	.word	0x00000080


	//   ....[1]....
        /*009c*/ 	.word	0x00000630


	//   ....[2]....
        /*00a0*/ 	.word	0x000023e0


	//----- nvinfo : EIATTR_MAX_THREADS
	.align		4
.L_1847:
        /*00a4*/ 	.byte	0x04, 0x05
        /*00a6*/ 	.short	(.L_1849 - .L_1848)
.L_1848:
        /*00a8*/ 	.word	0x00000200
        /*00ac*/ 	.word	0x00000001
        /*00b0*/ 	.word	0x00000001


	//----- nvinfo : EIATTR_CRS_STACK_SIZE
	.align		4
.L_1849:
        /*00b4*/ 	.byte	0x04, 0x1e
        /*00b6*/ 	.short	(.L_1851 - .L_1850)
.L_1850:
        /*00b8*/ 	.word	0x00000000


	//----- nvinfo : EIATTR_CBANK_PARAM_SIZE
	.align		4
.L_1851:
        /*00bc*/ 	.byte	0x03, 0x19
        /*00be*/ 	.short	0x0501


	//----- nvinfo : EIATTR_PARAM_CBANK
	.align		4
        /*00c0*/ 	.byte	0x04, 0x0a
        /*00c2*/ 	.short	(.L_1853 - .L_1852)
	.align		4
.L_1852:
        /*00c4*/ 	.word	index@(.nv.constant0._ZN2at4cuda17kernelHistogram1DIlllLi1ELi2ELin1ELNS0_23CUDAHistogramMemoryTypeE1EZNS0_21CUDA_tensor_histogramIllLb0EEEbNS_6TensorES4_S4_lNS_14AccumulateTypeIT0_Lb1EE4typeES8_NS0_13TensorArgTypeES9_S9_EUllE0_EEvNS0_6detail10TensorInfoIT_T1_EESF_NSC_IKS6_SE_EElS8_S8_SE_T6_)
        /*00c8*/ 	.short	0x0210
        /*00ca*/ 	.short	0x0501


	//----- nvinfo : EIATTR_SW_WAR
	.align		4
.L_1853:
        /*00cc*/ 	.byte	0x04, 0x36
        /*00ce*/ 	.short	(.L_1855 - .L_1854)
.L_1854:
        /*00d0*/ 	.word	0x00000008
.L_1855:


//--------------------- .nv.info._ZN2at4cuda17kernelHistogram1DIlllLi1ELi2ELin1ELNS0_23CUDAHistogramMemoryTypeE0EZNS0_21CUDA_tensor_histogramIllLb0EEEbNS_6TensorES4_S4_lNS_14AccumulateTypeIT0_Lb1EE4typeES8_NS0_13TensorArgTypeES9_S9_EUllE0_EEvNS0_6detail10TensorInfoIT_T1_EESF_NSC_IKS6_SE_EElS8_S8_SE_T6_ --------------------------
	.section	.nv.info._ZN2at4cuda17kernelHistogram1DIlllLi1ELi2ELin1ELNS0_23CUDAHistogramMemoryTypeE0EZNS0_21CUDA_tensor_histogramIllLb0EEEbNS_6TensorES4_S4_lNS_14AccumulateTypeIT0_Lb1EE4typeES8_NS0_13TensorArgTypeES9_S9_EUllE0_EEvNS0_6detail10TensorInfoIT_T1_EESF_NSC_IKS6_SE_EElS8_S8_SE_T6_,"",@"SHT_CUDA_INFO"
	.sectionflags	@""
	.align	4


	//----- nvinfo : EIATTR_CUDA_API_VERSION
	.align		4
        /*0000*/ 	.byte	0x04, 0x37
        /*0002*/ 	.short	(.L_1857 - .L_1856)
.L_1856:
        /*0004*/ 	.word	0x00000082


	//----- nvinfo : EIATTR_KPARAM_INFO
	.align		4
.L_1857:
        /*0008*/ 	.byte	0x04, 0x17
        /*000a*/ 	.short	(.L_1859 - .L_1858)
.L_1858:
        /*000c*/ 	.word	0x00000000
        /*0010*/ 	.short	0x0007
        /*0012*/ 	.short	0x0500
        /*0014*/ 	.byte	0x00, 0xf0, 0x05, 0x00


	//----- nvinfo : EIATTR_KPARAM_INFO
	.align		4
.L_1859:
        /*0018*/ 	.byte	0x04, 0x17
        /*001a*/ 	.short	(.L_1861 - .L_1860)
.L_1860:
        /*001c*/ 	.word	0x00000000
        /*0020*/ 	.short	0x0006
        /*0022*/ 	.short	0x04f8
        /*0024*/ 	.byte	0x00, 0xf0, 0x21, 0x00


	//----- nvinfo : EIATTR_KPARAM_INFO
	.align		4
.L_1861:
        /*0028*/ 	.byte	0x04, 0x17
        /*002a*/ 	.short	(.L_1863 - .L_1862)
.L_1862:
        /*002c*/ 	.word	0x00000000
        /*0030*/ 	.short	0x0005
        /*0032*/ 	.short	0x04f0
        /*0034*/ 	.byte	0x00, 0xf0, 0x21, 0x00


	//----- nvinfo : EIATTR_KPARAM_INFO
	.align		4
.L_1863:
        /*0038*/ 	.byte	0x04, 0x17
        /*003a*/ 	.short	(.L_1865 - .L_1864)
.L_1864:
        /*003c*/ 	.word	0x00000000
        /*0040*/ 	.short	0x0004
        /*0042*/ 	.short	0x04e8
        /*0044*/ 	.byte	0x00, 0xf0, 0x21, 0x00


	//----- nvinfo : EIATTR_KPARAM_INFO
	.align		4
.L_1865:
        /*0048*/ 	.byte	0x04, 0x17
        /*004a*/ 	.short	(.L_1867 - .L_1866)
.L_1866:
        /*004c*/ 	.word	0x00000000
        /*0050*/ 	.short	0x0003
        /*0052*/ 	.short	0x04e0
        /*0054*/ 	.byte	0x00, 0xf0, 0x21, 0x00


	//----- nvinfo : EIATTR_KPARAM_INFO
	.align		4
.L_1867:
        /*0058*/ 	.byte	0x04, 0x17
        /*005a*/ 	.short	(.L_1869 - .L_1868)
.L_1868:
        /*005c*/ 	.word	0x00000000
        /*0060*/ 	.short	0x0002
        /*0062*/ 	.short	0x0340
        /*0064*/ 	.byte	0x00, 0xf0, 0x81, 0x06


	//----- nvinfo : EIATTR_KPARAM_INFO
	.align		4
.L_1869:
        /*0068*/ 	.byte	0x04, 0x17
        /*006a*/ 	.short	(.L_1871 - .L_1870)
.L_1870:
        /*006c*/ 	.word	0x00000000
        /*0070*/ 	.short	0x0001
        /*0072*/ 	.short	0x01a0
        /*0074*/ 	.byte	0x00, 0xf0, 0x81, 0x06


	//----- nvinfo : EIATTR_KPARAM_INFO
	.align		4
.L_1871:
        /*0078*/ 	.byte	0x04, 0x17
        /*007a*/ 	.short	(.L_1873 - .L_1872)
.L_1872:
        /*007c*/ 	.word	0x00000000
        /*0080*/ 	.short	0x0000
        /*0082*/ 	.short	0x0000
        /*0084*/ 	.byte	0x00, 0xf0, 0x81, 0x06


	//----- nvinfo : EIATTR_SPARSE_MMA_MASK
	.align		4
.L_1873:
        /*0088*/ 	.byte	0x03, 0x50
        /*008a*/ 	.short	0x0000


	//----- nvinfo : EIATTR_MAXREG_COUNT
	.align		4
        /*008c*/ 	.byte	0x03, 0x1b
        /*008e*/ 	.short	0x0080


	//----- nvinfo : EIATTR_NUM_BARRIERS
	.align		4
        /*0090*/ 	.byte	0x02, 0x4c
        /*0092*/ 	.byte	0x01
	.zero		1


	//----- nvinfo : EIATTR_MERCURY_ISA_VERSION
	.align		4
        /*0094*/ 	.byte	0x03, 0x5f
        /*0096*/ 	.short	0x0101


	//----- nvinfo : EIATTR_EXIT_INSTR_OFFSETS
	.align		4
        /*0098*/ 	.byte	0x04, 0x1c
        /*009a*/ 	.short	(.L_1875 - .L_1874)


	//   ....[0]....
.L_1874:
        /*009c*/ 	.word	0x000024a0


	//   ....[1]....
        /*00a0*/ 	.word	0x000025f0


	//----- nvinfo : EIATTR_MAX_THREADS
	.align		4
.L_1875:
        /*00a4*/ 	.byte	0x04, 0x05
        /*00a6*/ 	.short	(.L_1877 - .L_1876)
.L_1876:
        /*00a8*/ 	.word	0x00000200
        /*00ac*/ 	.word	0x00000001
        /*00b0*/ 	.word	0x00000001


	//----- nvinfo : EIATTR_CRS_STACK_SIZE
	.align		4
.L_1877:
        /*00b4*/ 	.byte	0x04, 0x1e
        /*00b6*/ 	.short	(.L_1879 - .L_1878)
.L_1878:
        /*00b8*/ 	.word	0x00000000


	//----- nvinfo : EIATTR_CBANK_PARAM_SIZE
	.align		4
.L_1879:
        /*00bc*/ 	.byte	0x03, 0x19
        /*00be*/ 	.short	0x0501


	//----- nvinfo : EIATTR_PARAM_CBANK
	.align		4
        /*00c0*/ 	.byte	0x04, 0x0a
        /*00c2*/ 	.short	(.L_1881 - .L_1880)
	.align		4
.L_1880:
        /*00c4*/ 	.word	index@(.nv.constant0._ZN2at4cuda17kernelHistogram1DIlllLi1ELi2ELin1ELNS0_23CUDAHistogramMemoryTypeE0EZNS0_21CUDA_tensor_histogramIllLb0EEEbNS_6TensorES4_S4_lNS_14AccumulateTypeIT0_Lb1EE4typeES8_NS0_13TensorArgTypeES9_S9_EUllE0_EEvNS0_6detail10TensorInfoIT_T1_EESF_NSC_IKS6_SE_EElS8_S8_SE_T6_)
        /*00c8*/ 	.short	0x0210
        /*00ca*/ 	.short	0x0501


	//----- nvinfo : EIATTR_SW_WAR
	.align		4
.L_1881:
        /*00cc*/ 	.byte	0x04, 0x36
        /*00ce*/ 	.short	(.L_1883 - .L_1882)
.L_1882:
        /*00d0*/ 	.word	0x00000008
.L_1883:


//--------------------- .nv.info._ZN2at4cuda17kernelHistogram1DIlllLi1ELi2ELin1ELNS0_23CUDAHistogramMemoryTypeE1EZNS0_21CUDA_tensor_histogramIllLb0EEEbNS_6TensorES4_S4_lNS_14AccumulateTypeIT0_Lb1EE4typeES8_NS0_13TensorArgTypeES9_S9_EUllE_EEvNS0_6detail10TensorInfoIT_T1_EESF_NSC_IKS6_SE_EElS8_S8_SE_T6_ --------------------------
	.section	.nv.info._ZN2at4cuda17kernelHistogram1DIlllLi1ELi2ELin1ELNS0_23CUDAHistogramMemoryTypeE1EZNS0_21CUDA_tensor_histogramIllLb0EEEbNS_6TensorES4_S4_lNS_14AccumulateTypeIT0_Lb1EE4typeES8_NS0_13TensorArgTypeES9_S9_EUllE_EEvNS0_6detail10TensorInfoIT_T1_EESF_NSC_IKS6_SE_EElS8_S8_SE_T6_,"",@"SHT_CUDA_INFO"
	.sectionflags	@""
	.align	4


	//----- nvinfo : EIATTR_CUDA_API_VERSION
	.align		4
        /*0000*/ 	.byte	0x04, 0x37
        /*0002*/ 	.short	(.L_1885 - .L_1884)
.L_1884:
        /*0004*/ 	.word	0x00000082


	//----- nvinfo : EIATTR_KPARAM_INFO
	.align		4
.L_1885:
        /*0008*/ 	.byte	0x04, 0x17
        /*000a*/ 	.short	(.L_1887 - .L_1886)
.L_1886:
        /*000c*/ 	.word	0x00000000
        /*0010*/ 	.short	0x0007
        /*0012*/ 	.short	0x0500
        /*0014*/ 	.byte	0x00, 0xf0, 0x81, 0x06


	//----- nvinfo : EIATTR_KPARAM_INFO
	.align		4
.L_1887:
        /*0018*/ 	.byte	0x04, 0x17
        /*001a*/ 	.short	(.L_1889 - .L_1888)
.L_1888:
        /*001c*/ 	.word	0x00000000
        /*0020*/ 	.short	0x0006
        /*0022*/ 	.short	0x04f8
        /*0024*/ 	.byte	0x00, 0xf0, 0x21, 0x00


	//----- nvinfo : EIATTR_KPARAM_INFO
	.align		4
.L_1889:
        /*0028*/ 	.byte	0x04, 0x17
        /*002a*/ 	.short	(.L_1891 - .L_1890)
.L_1890:
        /*002c*/ 	.word	0x00000000
        /*0030*/ 	.short	0x0005
        /*0032*/ 	.short	0x04f0
        /*0034*/ 	.byte	0x00, 0xf0, 0x21, 0x00


	//----- nvinfo : EIATTR_KPARAM_INFO
	.align		4
.L_1891:
        /*0038*/ 	.byte	0x04, 0x17
        /*003a*/ 	.short	(.L_1893 - .L_1892)
.L_1892:
        /*003c*/ 	.word	0x00000000
        /*0040*/ 	.short	0x0004
        /*0042*/ 	.short	0x04e8
        /*0044*/ 	.byte	0x00, 0xf0, 0x21, 0x00


	//----- nvinfo : EIATTR_KPARAM_INFO
	.align		4
.L_1893:
        /*0048*/ 	.byte	0x04, 0x17
        /*004a*/ 	.short	(.L_1895 - .L_1894)
.L_1894:
        /*004c*/ 	.word	0x00000000
        /*0050*/ 	.short	0x0003
        /*0052*/ 	.short	0x04e0
        /*0054*/ 	.byte	0x00, 0xf0, 0x21, 0x00


	//----- nvinfo : EIATTR_KPARAM_INFO
	.align		4
.L_1895:
        /*0058*/ 	.byte	0x04, 0x17
        /*005a*/ 	.short	(.L_1897 - .L_1896)
.L_1896:
        /*005c*/ 	.word	0x00000000
        /*0060*/ 	.short	0x0002
        /*0062*/ 	.short	0x0340
        /*0064*/ 	.byte	0x00, 0xf0, 0x81, 0x06


	//----- nvinfo : EIATTR_KPARAM_INFO
	.align		4
.L_1897:
        /*0068*/ 	.byte	0x04, 0x17
        /*006a*/ 	.short	(.L_1899 - .L_1898)
.L_1898:
        /*006c*/ 	.word	0x00000000
        /*0070*/ 	.short	0x0001
        /*0072*/ 	.short	0x01a0
        /*0074*/ 	.byte	0x00, 0xf0, 0x81, 0x06


	//----- nvinfo : EIATTR_KPARAM_INFO
	.align		4
.L_1899:
        /*0078*/ 	.byte	0x04, 0x17
        /*007a*/ 	.short	(.L_1901 - .L_1900)
.L_1900:
        /*007c*/ 	.word	0x00000000
        /*0080*/ 	.short	0x0000
        /*0082*/ 	.short	0x0000
        /*0084*/ 	.byte	0x00, 0xf0, 0x81, 0x06


	//----- nvinfo : EIATTR_SPARSE_MMA_MASK
	.align		4
.L_1901:
        /*0088*/ 	.byte	0x03, 0x50
        /*008a*/ 	.short	0x0000


	//----- nvinfo : EIATTR_MAXREG_COUNT
	.align		4
        /*008c*/ 	.byte	0x03, 0x1b
        /*008e*/ 	.short	0x0080


	//----- nvinfo : EIATTR_MERCURY_ISA_VERSION
	.align		4
        /*0090*/ 	.byte	0x03, 0x5f
        /*0092*/ 	.short	0x0101


	//----- nvinfo : EIATTR_EXIT_INSTR_OFFSETS
	.align		4
        /*0094*/ 	.byte	0x04, 0x1c
        /*0096*/ 	.short	(.L_1903 - .L_1902)


	//   ....[0]....
.L_1902:
        /*0098*/ 	.word	0x00000080


	//   ....[1]....
        /*009c*/ 	.word	0x000006a0


	//   ....[2]....
        /*00a0*/ 	.word	0x000024c0


	//----- nvinfo : EIATTR_MAX_THREADS
	.align		4
.L_1903:
        /*00a4*/ 	.byte	0x04, 0x05
        /*00a6*/ 	.short	(.L_1905 - .L_1904)
.L_1904:
        /*00a8*/ 	.word	0x00000200
        /*00ac*/ 	.word	0x00000001
        /*00b0*/ 	.word	0x00000001


	//----- nvinfo : EIATTR_CRS_STACK_SIZE
	.align		4
.L_1905:
        /*00b4*/ 	.byte	0x04, 0x1e
        /*00b6*/ 	.short	(.L_1907 - .L_1906)
.L_1906:
        /*00b8*/ 	.word	0x00000000


	//----- nvinfo : EIATTR_CBANK_PARAM_SIZE
	.align		4
.L_1907:
        /*00bc*/ 	.byte	0x03, 0x19
        /*00be*/ 	.short	0x06a0


	//----- nvinfo : EIATTR_PARAM_CBANK
	.align		4
        /*00c0*/ 	.byte	0x04, 0x0a
        /*00c2*/ 	.short	(.L_1909 - .L_1908)
	.align		4
.L_1908:
        /*00c4*/ 	.word	index@(.nv.constant0._ZN2at4cuda17kernelHistogram1DIlllLi1ELi2ELin1ELNS0_23CUDAHistogramMemoryTypeE1EZNS0_21CUDA_tensor_histogramIllLb0EEEbNS_6TensorES4_S4_lNS_14AccumulateTypeIT0_Lb1EE4typeES8_NS0_13TensorArgTypeES9_S9_EUllE_EEvNS0_6detail10TensorInfoIT_T1_EESF_NSC_IKS6_SE_EElS8_S8_SE_T6_)
        /*00c8*/ 	.short	0x0210
        /*00ca*/ 	.short	0x06a0


	//----- nvinfo : EIATTR_SW_WAR
	.align		4
.L_1909:
        /*00cc*/ 	.byte	0x04, 0x36
        /*00ce*/ 	.short	(.L_1911 - .L_1910)
.L_1910:
        /*00d0*/ 	.word	0x00000008
.L_1911:


//--------------------- .nv.info._ZN2at4cuda17kernelHistogram1DIlllLi1ELi2ELin1ELNS0_23CUDAHistogramMemoryTypeE0EZNS0_21CUDA_tensor_histogramIllLb0EEEbNS_6TensorES4_S4_lNS_14AccumulateTypeIT0_Lb1EE4typeES8_NS0_13TensorArgTypeES9_S9_EUllE_EEvNS0_6detail10TensorInfoIT_T1_EESF_NSC_IKS6_SE_EElS8_S8_SE_T6_ --------------------------
	.section	.nv.info._ZN2at4cuda17kernelHistogram1DIlllLi1ELi2ELin1ELNS0_23CUDAHistogramMemoryTypeE0EZNS0_21CUDA_tensor_histogramIllLb0EEEbNS_6TensorES4_S4_lNS_14AccumulateTypeIT0_Lb1EE4typeES8_NS0_13TensorArgTypeES9_S9_EUllE_EEvNS0_6detail10TensorInfoIT_T1_EESF_NSC_IKS6_SE_EElS8_S8_SE_T6_,"",@"SHT_CUDA_INFO"
	.sectionflags	@""
	.align	4


	//----- nvinfo : EIATTR_CUDA_API_VERSION
	.align		4
        /*0000*/ 	.byte	0x04, 0x37
        /*0002*/ 	.short	(.L_1913 - .L_1912)
.L_1912:
        /*0004*/ 	.word	0x00000082


	//----- nvinfo : EIATTR_KPARAM_INFO
	.align		4
.L_1913:
        /*0008*/ 	.byte	0x04, 0x17
        /*000a*/ 	.short	(.L_1915 - .L_1914)
.L_1914:
        /*000c*/ 	.word	0x00000000
        /*0010*/ 	.short	0x0007
        /*0012*/ 	.short	0x0500
        /*0014*/ 	.byte	0x00, 0xf0, 0x81, 0x06


	//----- nvinfo : EIATTR_KPARAM_INFO
	.align		4
.L_1915:
        /*0018*/ 	.byte	0x04, 0x17
        /*001a*/ 	.short	(.L_1917 - .L_1916)
.L_1916:
        /*001c*/ 	.word	0x00000000
        /*0020*/ 	.short	0x0006
        /*0022*/ 	.short	0x04f8
        /*0024*/ 	.byte	0x00, 0xf0, 0x21, 0x00


	//----- nvinfo : EIATTR_KPARAM_INFO
	.align		4
.L_1917:
        /*0028*/ 	.byte	0x04, 0x17
        /*002a*/ 	.short	(.L_1919 - .L_1918)
.L_1918:
        /*002c*/ 	.word	0x00000000
        /*0030*/ 	.short	0x0005
        /*0032*/ 	.short	0x04f0
        /*0034*/ 	.byte	0x00, 0xf0, 0x21, 0x00


	//----- nvinfo : EIATTR_KPARAM_INFO
	.align		4
.L_1919:
        /*0038*/ 	.byte	0x04, 0x17
        /*003a*/ 	.short	(.L_1921 - .L_1920)
.L_1920:
        /*003c*/ 	.word	0x00000000
        /*0040*/ 	.short	0x0004
        /*0042*/ 	.short	0x04e8
        /*0044*/ 	.byte	0x00, 0xf0, 0x21, 0x00


	//----- nvinfo : EIATTR_KPARAM_INFO
	.align		4
.L_1921:
        /*0048*/ 	.byte	0x04, 0x17
        /*004a*/ 	.short	(.L_1923 - .L_1922)
.L_1922:
        /*004c*/ 	.word	0x00000000
        /*0050*/ 	.short	0x0003
        /*0052*/ 	.short	0x04e0
        /*0054*/ 	.byte	0x00, 0xf0, 0x21, 0x00


	//----- nvinfo : EIATTR_KPARAM_INFO
	.align		4
.L_1923:
        /*0058*/ 	.byte	0x04, 0x17
        /*005a*/ 	.short	(.L_1925 - .L_1924)
.L_1924:
        /*005c*/ 	.word	0x00000000
        /*0060*/ 	.short	0x0002
        /*0062*/ 	.short	0x0340
        /*0064*/ 	.byte	0x00, 0xf0, 0x81, 0x06


	//----- nvinfo : EIATTR_KPARAM_INFO
	.align		4
.L_1925:
        /*0068*/ 	.byte	0x04, 0x17
        /*006a*/ 	.short	(.L_1927 - .L_1926)
.L_1926:
        /*006c*/ 	.word	0x00000000
        /*0070*/ 	.short	0x0001
        /*0072*/ 	.short	0x01a0
        /*0074*/ 	.byte	0x00, 0xf0, 0x81, 0x06


	//----- nvinfo : EIATTR_KPARAM_INFO
	.align		4
.L_1927:
        /*0078*/ 	.byte	0x04, 0x17
        /*007a*/ 	.short	(.L_1929 - .L_1928)
.L_1928:
        /*007c*/ 	.word	0x00000000
        /*0080*/ 	.short	0x0000
        /*0082*/ 	.short	0x0000
        /*0084*/ 	.byte	0x00, 0xf0, 0x81, 0x06


	//----- nvinfo : EIATTR_SPARSE_MMA_MASK
	.align		4
.L_1929:
        /*0088*/ 	.byte	0x03, 0x50
        /*008a*/ 	.short	0x0000


	//----- nvinfo : EIATTR_MAXREG_COUNT
	.align		4
        /*008c*/ 	.byte	0x03, 0x1b
        /*008e*/ 	.short	0x0080


	//----- nvinfo : EIATTR_NUM_BARRIERS
	.align		4
        /*0090*/ 	.byte	0x02, 0x4c
        /*0092*/ 	.byte	0x01
	.zero		1


	//----- nvinfo : EIATTR_MERCURY_ISA_VERSION
	.align		4
        /*0094*/ 	.byte	0x03, 0x5f
        /*0096*/ 	.short	0x0101


	//----- nvinfo : EIATTR_EXIT_INSTR_OFFSETS
	.align		4
        /*0098*/ 	.byte	0x04, 0x1c
        /*009a*/ 	.short	(.L_1931 - .L_1930)


	//   ....[0]....
.L_1930:
        /*009c*/ 	.word	0x000025c0


	//   ....[1]....
        /*00a0*/ 	.word	0x00002710


	//----- nvinfo : EIATTR_MAX_THREADS
	.align		4
.L_1931:
        /*00a4*/ 	.byte	0x04, 0x05
        /*00a6*/ 	.short	(.L_1933 - .L_1932)
.L_1932:
        /*00a8*/ 	.word	0x00000200
        /*00ac*/ 	.word	0x00000001
        /*00b0*/ 	.word	0x00000001


	//----- nvinfo : EIATTR_CRS_STACK_SIZE
	.align		4
.L_1933:
        /*00b4*/ 	.byte	0x04, 0x1e
        /*00b6*/ 	.short	(.L_1935 - .L_1934)
.L_1934:
        /*00b8*/ 	.word	0x00000000


	//----- nvinfo : EIATTR_CBANK_PARAM_SIZE
	.align		4
.L_1935:
        /*00bc*/ 	.byte	0x03, 0x19
        /*00be*/ 	.short	0x06a0


	//----- nvinfo : EIATTR_PARAM_CBANK
	.align		4
        /*00c0*/ 	.byte	0x04, 0x0a
        /*00c2*/ 	.short	(.L_1937 - .L_1936)
	.align		4
.L_1936:
        /*00c4*/ 	.word	index@(.nv.constant0._ZN2at4cuda17kernelHistogram1DIlllLi1ELi2ELin1ELNS0_23CUDAHistogramMemoryTypeE0EZNS0_21CUDA_tensor_histogramIllLb0EEEbNS_6TensorES4_S4_lNS_14AccumulateTypeIT0_Lb1EE4typeES8_NS0_13TensorArgTypeES9_S9_EUllE_EEvNS0_6detail10TensorInfoIT_T1_EESF_NSC_IKS6_SE_EElS8_S8_SE_T6_)
        /*00c8*/ 	.short	0x0210
        /*00ca*/ 	.short	0x06a0


	//----- nvinfo : EIATTR_SW_WAR
	.align		4
.L_1937:
        /*00cc*/ 	.byte	0x04, 0x36
        /*00ce*/ 	.short	(.L_1939 - .L_1938)
.L_1938:
        /*00d0*/ 	.word	0x00000008
.L_1939:


//--------------------- .nv.info._ZN2at4cuda17kernelHistogram1DIfllLi1ELi2ELin1ELNS0_23CUDAHistogramMemoryTypeE1EZNS0_21CUDA_tensor_histogramIflLb1EEEbNS_6TensorES4_S4_lNS_14AccumulateTypeIT0_Lb1EE4typeES8_NS0_13TensorArgTypeES9_S9_EUllE0_EEvNS0_6detail10TensorInfoIT_T1_EESF_NSC_IKS6_SE_EElS8_S8_SE_T6_ --------------------------
	.section	.nv.info._ZN2at4cuda17kernelHistogram1DIfllLi1ELi2ELin1ELNS0_23CUDAHistogramMemoryTypeE1EZNS0_21CUDA_tensor_histogramIflLb1EEEbNS_6TensorES4_S4_lNS_14AccumulateTypeIT0_Lb1EE4typeES8_NS0_13TensorArgTypeES9_S9_EUllE0_EEvNS0_6detail10TensorInfoIT_T1_EESF_NSC_IKS6_SE_EElS8_S8_SE_T6_,"",@"SHT_CUDA_INFO"
	.sectionflags	@""
	.align	4


	//----- nvinfo : EIATTR_CUDA_API_VERSION
	.align		4
        /*0000*/ 	.byte	0x04, 0x37
        /*0002*/ 	.short	(.L_1941 - .L_1940)
.L_1940:
        /*0004*/ 	.word	0x00000082


	//----- nvinfo : EIATTR_KPARAM_INFO
	.align		4
.L_1941:
        /*0008*/ 	.byte	0x04, 0x17
        /*000a*/ 	.short	(.L_1943 - .L_1942)
.L_1942:
        /*000c*/ 	.word	0x00000000
        /*0010*/ 	.short	0x0007
        /*0012*/ 	.short	0x0500
        /*0014*/ 	.byte	0x00, 0xf0, 0x05, 0x00


	//----- nvinfo : EIATTR_KPARAM_INFO
	.align		4
.L_1943:
        /*0018*/ 	.byte	0x04, 0x17
        /*001a*/ 	.short	(.L_1945 - .L_1944)
.L_1944:
        /*001c*/ 	.word	0x00000000
        /*0020*/ 	.short	0x0006
        /*0022*/ 	.short	0x04f8
        /*0024*/ 	.byte	0x00, 0xf0, 0x21, 0x00


	//----- nvinfo : EIATTR_KPARAM_INFO
	.align		4
.L_1945:
        /*0028*/ 	.byte	0x04, 0x17
        /*002a*/ 	.short	(.L_1947 - .L_1946)
.L_1946:
        /*002c*/ 	.word	0x00000000
        /*0030*/ 	.short	0x0005
        /*0032*/ 	.short	0x04f0
        /*0034*/ 	.byte	0x00, 0xf0, 0x21, 0x00


	//----- nvinfo : EIATTR_KPARAM_INFO
	.align		4
.L_1947:
        /*0038*/ 	.byte	0x04, 0x17
        /*003a*/ 	.short	(.L_1949 - .L_1948)
.L_1948:
        /*003c*/ 	.word	0x00000000
        /*0040*/ 	.short	0x0004
        /*0042*/ 	.short	0x04e8
        /*0044*/ 	.byte	0x00, 0xf0, 0x21, 0x00


	//----- nvinfo : EIATTR_KPARAM_INFO
	.align		4
.L_1949:
        /*0048*/ 	.byte	0x04, 0x17
        /*004a*/ 	.short	(.L_1951 - .L_1950)
.L_1950:
        /*004c*/ 	.word	0x00000000
        /*0050*/ 	.short	0x0003
        /*0052*/ 	.short	0x04e0
        /*0054*/ 	.byte	0x00, 0xf0, 0x21, 0x00


	//----- nvinfo : EIATTR_KPARAM_INFO
	.align		4
.L_1951:
        /*0058*/ 	.byte	0x04, 0x17
        /*005a*/ 	.short	(.L_1953 - .L_1952)
.L_1952:
        /*005c*/ 	.word	0x00000000
        /*0060*/ 	.short	0x0002
        /*0062*/ 	.short	0x0340
        /*0064*/ 	.byte	0x00, 0xf0, 0x81, 0x06


	//----- nvinfo : EIATTR_KPARAM_INFO
	.align		4
.L_1953:
        /*0068*/ 	.byte	0x04, 0x17
        /*006a*/ 	.short	(.L_1955 - .L_1954)
.L_1954:
        /*006c*/ 	.word	0x00000000
        /*0070*/ 	.short	0x0001
        /*0072*/ 	.short	0x01a0
        /*0074*/ 	.byte	0x00, 0xf0, 0x81, 0x06


	//----- nvinfo : EIATTR_KPARAM_INFO
	.align		4
.L_1955:
        /*0078*/ 	.byte	0x04, 0x17
        /*007a*/ 	.short	(.L_1957 - .L_1956)
.L_1956:
        /*007c*/ 	.word	0x00000000
        /*0080*/ 	.short	0x0000
        /*0082*/ 	.short	0x0000
        /*0084*/ 	.byte	0x00, 0xf0, 0x81, 0x06


	//----- nvinfo : EIATTR_SPARSE_MMA_MASK
	.align		4
.L_1957:
        /*0088*/ 	.byte	0x03, 0x50
        /*008a*/ 	.short	0x0000


	//----- nvinfo : EIATTR_MAXREG_COUNT
	.align		4
        /*008c*/ 	.byte	0x03, 0x1b
        /*008e*/ 	.short	0x0080


	//----- nvinfo : EIATTR_MERCURY_ISA_VERSION
	.align		4
        /*0090*/ 	.byte	0x03, 0x5f
        /*0092*/ 	.short	0x0101


	//----- nvinfo : EIATTR_EXIT_INSTR_OFFSETS
	.align		4
        /*0094*/ 	.byte	0x04, 0x1c
        /*0096*/ 	.short	(.L_1959 - .L_1958)


	//   ....[0]....
.L_1958:
        /*0098*/ 	.word	0x00000080


	//   ....[1]....
        /*009c*/ 	.word	0x00000620


	//   ....[2]....
        /*00a0*/ 	.word	0x000023c0


	//----- nvinfo : EIATTR_MAX_THREADS
	.align		4
.L_1959:
        /*00a4*/ 	.byte	0x04, 0x05
        /*00a6*/ 	.short	(.L_1961 - .L_1960)
.L_1960:
        /*00a8*/ 	.word	0x00000200
        /*00ac*/ 	.word	0x00000001
        /*00b0*/ 	.word	0x00000001


	//----- nvinfo : EIATTR_CRS_STACK_SIZE
	.align		4
.L_1961:
        /*00b4*/ 	.byte	0x04, 0x1e
        /*00b6*/ 	.short	(.L_1963 - .L_1962)
.L_1962:
        /*00b8*/ 	.word	0x00000000


	//----- nvinfo : EIATTR_CBANK_PARAM_SIZE
	.align		4
.L_1963:
        /*00bc*/ 	.byte	0x03, 0x19
        /*00be*/ 	.short	0x0501


	//----- nvinfo : EIATTR_PARAM_CBANK
	.align		4
        /*00c0*/ 	.byte	0x04, 0x0a
        /*00c2*/ 	.short	(.L_1965 - .L_1964)
	.align		4
.L_1964:
        /*00c4*/ 	.word	index@(.nv.constant0._ZN2at4cuda17kernelHistogram1DIfllLi1ELi2ELin1ELNS0_23CUDAHistogramMemoryTypeE1EZNS0_21CUDA_tensor_histogramIflLb1EEEbNS_6TensorES4_S4_lNS_14AccumulateTypeIT0_Lb1EE4typeES8_NS0_13TensorArgTypeES9_S9_EUllE0_EEvNS0_6detail10TensorInfoIT_T1_EESF_NSC_IKS6_SE_EElS8_S8_SE_T6_)
        /*00c8*/ 	.short	0x0210
        /*00ca*/ 	.short	0x0501


	//----- nvinfo : EIATTR_SW_WAR
	.align		4
.L_1965:
        /*00cc*/ 	.byte	0x04, 0x36
        /*00ce*/ 	.short	(.L_1967 - .L_1966)
.L_1966:
        /*00d0*/ 	.word	0x00000008
.L_1967:


//--------------------- .nv.info._ZN2at4cuda17kernelHistogram1DIfllLi1ELi2ELin1ELNS0_23CUDAHistogramMemoryTypeE0EZNS0_21CUDA_tensor_histogramIflLb1EEEbNS_6TensorES4_S4_lNS_14AccumulateTypeIT0_Lb1EE4typeES8_NS0_13TensorArgTypeES9_S9_EUllE0_EEvNS0_6detail10TensorInfoIT_T1_EESF_NSC_IKS6_SE_EElS8_S8_SE_T6_ --------------------------
	.section	.nv.info._ZN2at4cuda17kernelHistogram1DIfllLi1ELi2ELin1ELNS0_23CUDAHistogramMemoryTypeE0EZNS0_21CUDA_tensor_histogramIflLb1EEEbNS_6TensorES4_S4_lNS_14AccumulateTypeIT0_Lb1EE4typeES8_NS0_13TensorArgTypeES9_S9_EUllE0_EEvNS0_6detail10TensorInfoIT_T1_EESF_NSC_IKS6_SE_EElS8_S8_SE_T6_,"",@"SHT_CUDA_INFO"
	.sectionflags	@""
	.align	4


	//----- nvinfo : EIATTR_CUDA_API_VERSION
	.align		4
        /*0000*/ 	.byte	0x04, 0x37
        /*0002*/ 	.short	(.L_1969 - .L_1968)
.L_1968:
        /*0004*/ 	.word	0x00000082


	//----- nvinfo : EIATTR_KPARAM_INFO
	.align		4
.L_1969:
        /*0008*/ 	.byte	0x04, 0x17
        /*000a*/ 	.short	(.L_1971 - .L_1970)
.L_1970:
        /*000c*/ 	.word	0x00000000
        /*0010*/ 	.short	0x0007
        /*0012*/ 	.short	0x0500
        /*0014*/ 	.byte	0x00, 0xf0, 0x05, 0x00


	//----- nvinfo : EIATTR_KPARAM_INFO
	.align		4
.L_1971:
        /*0018*/ 	.byte	0x04, 0x17
        /*001a*/ 	.short	(.L_1973 - .L_1972)
.L_1972:
        /*001c*/ 	.word	0x00000000
        /*0020*/ 	.short	0x0006
        /*0022*/ 	.short	0x04f8
        /*0024*/ 	.byte	0x00, 0xf0, 0x21, 0x00


	//----- nvinfo : EIATTR_KPARAM_INFO
	.align		4
.L_1973:
        /*0028*/ 	.byte	0x04, 0x17
        /*002a*/ 	.short	(.L_1975 - .L_1974)
.L_1974:
        /*002c*/ 	.word	0x00000000
        /*0030*/ 	.short	0x0005
        /*0032*/ 	.short	0x04f0
        /*0034*/ 	.byte	0x00, 0xf0, 0x21, 0x00


	//----- nvinfo : EIATTR_KPARAM_INFO
	.align		4
.L_1975:
        /*0038*/ 	.byte	0x04, 0x17
        /*003a*/ 	.short	(.L_1977 - .L_1976)
.L_1976:
        /*003c*/ 	.word	0x00000000
        /*0040*/ 	.short	0x0004
        /*0042*/ 	.short	0x04e8
        /*0044*/ 	.byte	0x00, 0xf0, 0x21, 0x00


	//----- nvinfo : EIATTR_KPARAM_INFO
	.align		4
.L_1977:
        /*0048*/ 	.byte	0x04, 0x17
        /*004a*/ 	.short	(.L_1979 - .L_1978)
.L_1978:
        /*004c*/ 	.word	0x00000000
        /*0050*/ 	.short	0x0003
        /*0052*/ 	.short	0x04e0
        /*0054*/ 	.byte	0x00, 0xf0, 0x21, 0x00


	//----- nvinfo : EIATTR_KPARAM_INFO
	.align		4
.L_1979:
        /*0058*/ 	.byte	0x04, 0x17
        /*005a*/ 	.short	(.L_1981 - .L_1980)
.L_1980:
        /*005c*/ 	.word	0x00000000
        /*0060*/ 	.short	0x0002
        /*0062*/ 	.short	0x0340
        /*0064*/ 	.byte	0x00, 0xf0, 0x81, 0x06


	//----- nvinfo : EIATTR_KPARAM_INFO
	.align		4
.L_1981:
        /*0068*/ 	.byte	0x04, 0x17
        /*006a*/ 	.short	(.L_1983 - .L_1982)
.L_1982:
        /*006c*/ 	.word	0x00000000
        /*0070*/ 	.short	0x0001
        /*0072*/ 	.short	0x01a0
        /*0074*/ 	.byte	0x00, 0xf0, 0x81, 0x06


	//----- nvinfo : EIATTR_KPARAM_INFO
	.align		4
.L_1983:
        /*0078*/ 	.byte	0x04, 0x17
        /*007a*/ 	.short	(.L_1985 - .L_1984)
.L_1984:
        /*007c*/ 	.word	0x00000000
        /*0080*/ 	.short	0x0000
        /*0082*/ 	.short	0x0000
        /*0084*/ 	.byte	0x00, 0xf0, 0x81, 0x06


	//----- nvinfo : EIATTR_SPARSE_MMA_MASK
	.align		4
.L_1985:
        /*0088*/ 	.byte	0x03, 0x50
        /*008a*/ 	.short	0x0000


	//----- nvinfo : EIATTR_MAXREG_COUNT
	.align		4
        /*008c*/ 	.byte	0x03, 0x1b
        /*008e*/ 	.short	0x0080


	//----- nvinfo : EIATTR_NUM_BARRIERS
	.align		4
        /*0090*/ 	.byte	0x02, 0x4c
        /*0092*/ 	.byte	0x01
	.zero		1


	//----- nvinfo : EIATTR_MERCURY_ISA_VERSION
	.align		4
        /*0094*/ 	.byte	0x03, 0x5f
        /*0096*/ 	.short	0x0101


	//----- nvinfo : EIATTR_EXIT_INSTR_OFFSETS
	.align		4
        /*0098*/ 	.byte	0x04, 0x1c
        /*009a*/ 	.short	(.L_1987 - .L_1986)


	//   ....[0]....
.L_1986:
        /*009c*/ 	.word	0x00002480


	//   ....[1]....
        /*00a0*/ 	.word	0x000025d0


	//----- nvinfo : EIATTR_MAX_THREADS
	.align		4
.L_1987:
        /*00a4*/ 	.byte	0x04, 0x05
        /*00a6*/ 	.short	(.L_1989 - .L_1988)
.L_1988:
        /*00a8*/ 	.word	0x00000200
        /*00ac*/ 	.word	0x00000001
        /*00b0*/ 	.word	0x00000001


	//----- nvinfo : EIATTR_CRS_STACK_SIZE
	.align		4
.L_1989:
        /*00b4*/ 	.byte	0x04, 0x1e
        /*00b6*/ 	.short	(.L_1991 - .L_1990)
.L_1990:
        /*00b8*/ 	.word	0x00000000


	//----- nvinfo : EIATTR_CBANK_PARAM_SIZE
	.align		4
.L_1991:
        /*00bc*/ 	.byte	0x03, 0x19
        /*00be*/ 	.short	0x0501


	//----- nvinfo : EIATTR_PARAM_CBANK
	.align		4
        /*00c0*/ 	.byte	0x04, 0x0a
        /*00c2*/ 	.short	(.L_1993 - .L_1992)
	.align		4
.L_1992:
        /*00c4*/ 	.word	index@(.nv.constant0._ZN2at4cuda17kernelHistogram1DIfllLi1ELi2ELin1ELNS0_23CUDAHistogramMemoryTypeE0EZNS0_21CUDA_tensor_histogramIflLb1EEEbNS_6TensorES4_S4_lNS_14AccumulateTypeIT0_Lb1EE4typeES8_NS0_13TensorArgTypeES9_S9_EUllE0_EEvNS0_6detail10TensorInfoIT_T1_EESF_NSC_IKS6_SE_EElS8_S8_SE_T6_)
        /*00c8*/ 	.short	0x0210
        /*00ca*/ 	.short	0x0501


	//----- nvinfo : EIATTR_SW_WAR
	.align		4
.L_1993:
        /*00cc*/ 	.byte	0x04, 0x36
        /*00ce*/ 	.short	(.L_1995 - .L_1994)
.L_1994:
        /*00d0*/ 	.word	0x00000008
.L_1995:


//--------------------- .nv.info._ZN2at4cuda17kernelHistogram1DIfllLi1ELi2ELin1ELNS0_23CUDAHistogramMemoryTypeE1EZNS0_21CUDA_tensor_histogramIflLb1EEEbNS_6TensorES4_S4_lNS_14AccumulateTypeIT0_Lb1EE4typeES8_NS0_13TensorArgTypeES9_S9_EUllE_EEvNS0_6detail10TensorInfoIT_T1_EESF_NSC_IKS6_SE_EElS8_S8_SE_T6_ --------------------------
	.section	.nv.info._ZN2at4cuda17kernelHistogram1DIfllLi1ELi2ELin1ELNS0_23CUDAHistogramMemoryTypeE1EZNS0_21CUDA_tensor_histogramIflLb1EEEbNS_6TensorES4_S4_lNS_14AccumulateTypeIT0_Lb1EE4typeES8_NS0_13TensorArgTypeES9_S9_EUllE_EEvNS0_6detail10TensorInfoIT_T1_EESF_NSC_IKS6_SE_EElS8_S8_SE_T6_,"",@"SHT_CUDA_INFO"
	.sectionflags	@""
	.align	4


	//----- nvinfo : EIATTR_CUDA_API_VERSION
	.align		4
        /*0000*/ 	.byte	0x04, 0x37
        /*0002*/ 	.short	(.L_1997 - .L_1996)
.L_1996:
        /*0004*/ 	.word	0x00000082


	//----- nvinfo : EIATTR_KPARAM_INFO
	.align		4
.L_1997:
        /*0008*/ 	.byte	0x04, 0x17
        /*000a*/ 	.short	(.L_1999 - .L_1998)
.L_1998:
        /*000c*/ 	.word	0x00000000
        /*0010*/ 	.short	0x0007
        /*0012*/ 	.short	0x0500
        /*0014*/ 	.byte	0x00, 0xf0, 0x81, 0x06


	//----- nvinfo : EIATTR_KPARAM_INFO
	.align		4
.L_1999:
        /*0018*/ 	.byte	0x04, 0x17
        /*001a*/ 	.short	(.L_2001 - .L_2000)
.L_2000:
        /*001c*/ 	.word	0x00000000
        /*0020*/ 	.short	0x0006
        /*0022*/ 	.short	0x04f8
        /*0024*/ 	.byte	0x00, 0xf0, 0x21, 0x00


	//----- nvinfo : EIATTR_KPARAM_INFO
	.align		4
.L_2001:
        /*0028*/ 	.byte	0x04, 0x17
        /*002a*/ 	.short	(.L_2003 - .L_2002)
.L_2002:
        /*002c*/ 	.word	0x00000000
        /*0030*/ 	.short	0x0005
        /*0032*/ 	.short	0x04f0
        /*0034*/ 	.byte	0x00, 0xf0, 0x21, 0x00


	//----- nvinfo : EIATTR_KPARAM_INFO
	.align		4
.L_2003:
        /*0038*/ 	.byte	0x04, 0x17
        /*003a*/ 	.short	(.L_2005 - .L_2004)
.L_2004:
        /*003c*/ 	.word	0x00000000
        /*0040*/ 	.short	0x0004
        /*0042*/ 	.short	0x04e8
        /*0044*/ 	.byte	0x00, 0xf0, 0x21, 0x00


	//----- nvinfo : EIATTR_KPARAM_INFO
	.align		4
.L_2005:
        /*0048*/ 	.byte	0x04, 0x17
        /*004a*/ 	.short	(.L_2007 - .L_2006)
.L_2006:
        /*004c*/ 	.word	0x00000000
        /*0050*/ 	.short	0x0003
        /*0052*/ 	.short	0x04e0
        /*0054*/ 	.byte	0x00, 0xf0, 0x21, 0x00


	//----- nvinfo : EIATTR_KPARAM_INFO
	.align		4
.L_2007:
        /*0058*/ 	.byte	0x04, 0x17
        /*005a*/ 	.short	(.L_2009 - .L_2008)
.L_2008:
        /*005c*/ 	.word	0x00000000
        /*0060*/ 	.short	0x0002
        /*0062*/ 	.short	0x0340
        /*0064*/ 	.byte	0x00, 0xf0, 0x81, 0x06


	//----- nvinfo : EIATTR_KPARAM_INFO
	.align		4
.L_2009:
        /*0068*/ 	.byte	0x04, 0x17
        /*006a*/ 	.short	(.L_2011 - .L_2010)
.L_2010:
        /*006c*/ 	.word	0x00000000
        /*0070*/ 	.short	0x0001
        /*0072*/ 	.short	0x01a0
        /*0074*/ 	.byte	0x00, 0xf0, 0x81, 0x06


	//----- nvinfo : EIATTR_KPARAM_INFO
	.align		4
.L_2011:
        /*0078*/ 	.byte	0x04, 0x17
        /*007a*/ 	.short	(.L_2013 - .L_2012)
.L_2012:
        /*007c*/ 	.word	0x00000000
        /*0080*/ 	.short	0x0000
        /*0082*/ 	.short	0x0000
        /*0084*/ 	.byte	0x00, 0xf0, 0x81, 0x06


	//----- nvinfo : EIATTR_SPARSE_MMA_MASK
	.align		4
.L_2013:
        /*0088*/ 	.byte	0x03, 0x50
        /*008a*/ 	.short	0x0000


	//----- nvinfo : EIATTR_MAXREG_COUNT
	.align		4
        /*008c*/ 	.byte	0x03, 0x1b
        /*008e*/ 	.short	0x0080


	//----- nvinfo : EIATTR_MERCURY_ISA_VERSION
	.align		4
        /*0090*/ 	.byte	0x03, 0x5f
        /*0092*/ 	.short	0x0101


	//----- nvinfo : EIATTR_EXIT_INSTR_OFFSETS
	.align		4
        /*0094*/ 	.byte	0x04, 0x1c
        /*0096*/ 	.short	(.L_2015 - .L_2014)


	//   ....[0]....
.L_2014:
        /*0098*/ 	.word	0x00000080


	//   ....[1]....
        /*009c*/ 	.word	0x000006b0


	//   ....[2]....
        /*00a0*/ 	.word	0x000024e0


	//----- nvinfo : EIATTR_MAX_THREADS
	.align		4
.L_2015:
        /*00a4*/ 	.byte	0x04, 0x05
        /*00a6*/ 	.short	(.L_2017 - .L_2016)
.L_2016:
        /*00a8*/ 	.word	0x00000200
        /*00ac*/ 	.word	0x00000001
        /*00b0*/ 	.word	0x00000001


	//----- nvinfo : EIATTR_CRS_STACK_SIZE
	.align		4
.L_2017:
        /*00b4*/ 	.byte	0x04, 0x1e
        /*00b6*/ 	.short	(.L_2019 - .L_2018)
.L_2018:
        /*00b8*/ 	.word	0x00000000


	//----- nvinfo : EIATTR_CBANK_PARAM_SIZE
	.align		4
.L_2019:
        /*00bc*/ 	.byte	0x03, 0x19
        /*00be*/ 	.short	0x06a0


	//----- nvinfo : EIATTR_PARAM_CBANK
	.align		4
        /*00c0*/ 	.byte	0x04, 0x0a
        /*00c2*/ 	.short	(.L_2021 - .L_2020)
	.align		4
.L_2020:
        /*00c4*/ 	.word	index@(.nv.constant0._ZN2at4cuda17kernelHistogram1DIfllLi1ELi2ELin1ELNS0_23CUDAHistogramMemoryTypeE1EZNS0_21CUDA_tensor_histogramIflLb1EEEbNS_6TensorES4_S4_lNS_14AccumulateTypeIT0_Lb1EE4typeES8_NS0_13TensorArgTypeES9_S9_EUllE_EEvNS0_6detail10TensorInfoIT_T1_EESF_NSC_IKS6_SE_EElS8_S8_SE_T6_)
        /*00c8*/ 	.short	0x0210
        /*00ca*/ 	.short	0x06a0


	//----- nvinfo : EIATTR_SW_WAR
	.align		4
.L_2021:
        /*00cc*/ 	.byte	0x04, 0x36
        /*00ce*/ 	.short	(.L_2023 - .L_2022)
.L_2022:
        /*00d0*/ 	.word	0x00000008
.L_2023:


//--------------------- .nv.info._ZN2at4cuda17kernelHistogram1DIfllLi1ELi2ELin1ELNS0_23CUDAHistogramMemoryTypeE0EZNS0_21CUDA_tensor_histogramIflLb1EEEbNS_6TensorES4_S4_lNS_14AccumulateTypeIT0_Lb1EE4typeES8_NS0_13TensorArgTypeES9_S9_EUllE_EEvNS0_6detail10TensorInfoIT_T1_EESF_NSC_IKS6_SE_EElS8_S8_SE_T6_ --------------------------
	.section	.nv.info._ZN2at4cuda17kernelHistogram1DIfllLi1ELi2ELin1ELNS0_23CUDAHistogramMemoryTypeE0EZNS0_21CUDA_tensor_histogramIflLb1EEEbNS_6TensorES4_S4_lNS_14AccumulateTypeIT0_Lb1EE4typeES8_NS0_13TensorArgTypeES9_S9_EUllE_EEvNS0_6detail10TensorInfoIT_T1_EESF_NSC_IKS6_SE_EElS8_S8_SE_T6_,"",@"SHT_CUDA_INFO"
	.sectionflags	@""
	.align	4


	//----- nvinfo : EIATTR_CUDA_API_VERSION
	.align		4
        /*0000*/ 	.byte	0x04, 0x37
        /*0002*/ 	.short	(.L_2025 - .L_2024)
.L_2024:
        /*0004*/ 	.word	0x00000082


	//----- nvinfo : EIATTR_KPARAM_INFO
	.align		4
.L_2025:
        /*0008*/ 	.byte	0x04, 0x17
        /*000a*/ 	.short	(.L_2027 - .L_2026)
.L_2026:
        /*000c*/ 	.word	0x00000000
        /*0010*/ 	.short	0x0007
        /*0012*/ 	.short	0x0500
        /*0014*/ 	.byte	0x00, 0xf0, 0x81, 0x06


	//----- nvinfo : EIATTR_KPARAM_INFO
	.align		4
.L_2027:
        /*0018*/ 	.byte	0x04, 0x17
        /*001a*/ 	.short	(.L_2029 - .L_2028)
.L_2028:
        /*001c*/ 	.word	0x00000000
        /*0020*/ 	.short	0x0006
        /*0022*/ 	.short	0x04f8
        /*0024*/ 	.byte	0x00, 0xf0, 0x21, 0x00


	//----- nvinfo : EIATTR_KPARAM_INFO
	.align		4
.L_2029:
        /*0028*/ 	.byte	0x04, 0x17
        /*002a*/ 	.short	(.L_2031 - .L_2030)
.L_2030:
        /*002c*/ 	.word	0x00000000
        /*0030*/ 	.short	0x0005
        /*0032*/ 	.short	0x04f0
        /*0034*/ 	.byte	0x00, 0xf0, 0x21, 0x00


	//----- nvinfo : EIATTR_KPARAM_INFO
	.align		4
.L_2031:
        /*0038*/ 	.byte	0x04, 0x17
        /*003a*/ 	.short	(.L_2033 - .L_2032)
.L_2032:
        /*003c*/ 	.word	0x00000000
        /*0040*/ 	.short	0x0004
        /*0042*/ 	.short	0x04e8
        /*0044*/ 	.byte	0x00, 0xf0, 0x21, 0x00


	//----- nvinfo : EIATTR_KPARAM_INFO
	.align		4
.L_2033:
        /*0048*/ 	.byte	0x04, 0x17
        /*004a*/ 	.short	(.L_2035 - .L_2034)
.L_2034:
        /*004c*/ 	.word	0x00000000
        /*0050*/ 	.short	0x0003
        /*0052*/ 	.short	0x04e0
        /*0054*/ 	.byte	0x00, 0xf0, 0x21, 0x00


	//----- nvinfo : EIATTR_KPARAM_INFO
	.align		4
.L_2035:
        /*0058*/ 	.byte	0x04, 0x17
        /*005a*/ 	.short	(.L_2037 - .L_2036)
.L_2036:
        /*005c*/ 	.word	0x00000000
        /*0060*/ 	.short	0x0002
        /*0062*/ 	.short	0x0340
        /*0064*/ 	.byte	0x00, 0xf0, 0x81, 0x06


	//----- nvinfo : EIATTR_KPARAM_INFO
	.align		4
.L_2037:
        /*0068*/ 	.byte	0x04, 0x17
        /*006a*/ 	.short	(.L_2039 - .L_2038)
.L_2038:
        /*006c*/ 	.word	0x00000000
        /*0070*/ 	.short	0x0001
        /*0072*/ 	.short	0x01a0
        /*0074*/ 	.byte	0x00, 0xf0, 0x81, 0x06


	//----- nvinfo : EIATTR_KPARAM_INFO
	.align		4
.L_2039:
        /*0078*/ 	.byte	0x04, 0x17
        /*007a*/ 	.short	(.L_2041 - .L_2040)
.L_2040:
        /*007c*/ 	.word	0x00000000
        /*0080*/ 	.short	0x0000
        /*0082*/ 	.short	0x0000
        /*0084*/ 	.byte	0x00, 0xf0, 0x81, 0x06


	//----- nvinfo : EIATTR_SPARSE_MMA_MASK
	.align		4
.L_2041:
        /*0088*/ 	.byte	0x03, 0x50
        /*008a*/ 	.short	0x0000


	//----- nvinfo : EIATTR_MAXREG_COUNT
	.align		4
        /*008c*/ 	.byte	0x03, 0x1b
        /*008e*/ 	.short	0x0080


	//----- nvinfo : EIATTR_NUM_BARRIERS
	.align		4
        /*0090*/ 	.byte	0x02, 0x4c
        /*0092*/ 	.byte	0x01
	.zero		1


	//----- nvinfo : EIATTR_MERCURY_ISA_VERSION
	.align		4
        /*0094*/ 	.byte	0x03, 0x5f
        /*0096*/ 	.short	0x0101


	//----- nvinfo : EIATTR_EXIT_INSTR_OFFSETS
	.align		4
        /*0098*/ 	.byte	0x04, 0x1c
        /*009a*/ 	.short	(.L_2043 - .L_2042)


	//   ....[0]....
.L_2042:
        /*009c*/ 	.word	0x00002590


	//   ....[1]....
        /*00a0*/ 	.word	0x000026e0


	//----- nvinfo : EIATTR_MAX_THREADS
	.align		4
.L_2043:
        /*00a4*/ 	.byte	0x04, 0x05
        /*00a6*/ 	.short	(.L_2045 - .L_2044)
.L_2044:
        /*00a8*/ 	.word	0x00000200
        /*00ac*/ 	.word	0x00000001
        /*00b0*/ 	.word	0x00000001


	//----- nvinfo : EIATTR_CRS_STACK_SIZE
	.align		4
.L_2045:
        /*00b4*/ 	.byte	0x04, 0x1e
        /*00b6*/ 	.short	(.L_2047 - .L_2046)
.L_2046:
        /*00b8*/ 	.word	0x00000000


	//----- nvinfo : EIATTR_CBANK_PARAM_SIZE
	.align		4
.L_2047:
        /*00bc*/ 	.byte	0x03, 0x19
        /*00be*/ 	.short	0x06a0


	//----- nvinfo : EIATTR_PARAM_CBANK
	.align		4
        /*00c0*/ 	.byte	0x04, 0x0a
        /*00c2*/ 	.short	(.L_2049 - .L_2048)
	.align		4
.L_2048:
        /*00c4*/ 	.word	index@(.nv.constant0._ZN2at4cuda17kernelHistogram1DIfllLi1ELi2ELin1ELNS0_23CUDAHistogramMemoryTypeE0EZNS0_21CUDA_tensor_histogramIflLb1EEEbNS_6TensorES4_S4_lNS_14AccumulateTypeIT0_Lb1EE4typeES8_NS0_13TensorArgTypeES9_S9_EUllE_EEvNS0_6detail10TensorInfoIT_T1_EESF_NSC_IKS6_SE_EElS8_S8_SE_T6_)
        /*00c8*/ 	.short	0x0210
        /*00ca*/ 	.short	0x06a0


	//----- nvinfo : EIATTR_SW_WAR
	.align		4
.L_2049:
        /*00cc*/ 	.byte	0x04, 0x36
        /*00ce*/ 	.short	(.L_2051 - .L_2050)
.L_2050:
        /*00d0*/ 	.word	0x00000008
.L_2051:


//--------------------- .nv.info._ZN2at4cuda17kernelHistogram1DIdilLi1ELi2ELin1ELNS0_23CUDAHistogramMemoryTypeE1EZNS0_21CUDA_tensor_histogramIdiLb1EEEbNS_6TensorES4_S4_lNS_14AccumulateTypeIT0_Lb1EE4typeES8_NS0_13TensorArgTypeES9_S9_EUllE0_EEvNS0_6detail10TensorInfoIT_T1_EESF_NSC_IKS6_SE_EElS8_S8_SE_T6_ --------------------------
	.section	.nv.info._ZN2at4cuda17kernelHistogram1DIdilLi1ELi2ELin1ELNS0_23CUDAHistogramMemoryTypeE1EZNS0_21CUDA_tensor_histogramIdiLb1EEEbNS_6TensorES4_S4_lNS_14AccumulateTypeIT0_Lb1EE4typeES8_NS0_13TensorArgTypeES9_S9_EUllE0_EEvNS0_6detail10TensorInfoIT_T1_EESF_NSC_IKS6_SE_EElS8_S8_SE_T6_,"",@"SHT_CUDA_INFO"
	.sectionflags	@""
	.align	4


	//----- nvinfo : EIATTR_CUDA_API_VERSION
	.align		4
        /*0000*/ 	.byte	0x04, 0x37
        /*0002*/ 	.short	(.L_2053 - .L_2052)
.L_2052:
        /*0004*/ 	.word	0x00000082


	//----- nvinfo : EIATTR_KPARAM_INFO
	.align		4
.L_2053:
        /*0008*/ 	.byte	0x04, 0x17
        /*000a*/ 	.short	(.L_2055 - .L_2054)
.L_2054:
        /*000c*/ 	.word	0x00000000
        /*0010*/ 	.short	0x0007
        /*0012*/ 	.short	0x0500
        /*0014*/ 	.byte	0x00, 0xf0, 0x05, 0x00


	//----- nvinfo : EIATTR_KPARAM_INFO
	.align		4
.L_2055:
        /*0018*/ 	.byte	0x04, 0x17
        /*001a*/ 	.short	(.L_2057 - .L_2056)
.L_2056:
        /*001c*/ 	.word	0x00000000
        /*0020*/ 	.short	0x0006
        /*0022*/ 	.short	0x04f8
        /*0024*/ 	.byte	0x00, 0xf0, 0x21, 0x00


	//----- nvinfo : EIATTR_KPARAM_INFO
	.align		4
.L_2057:
        /*0028*/ 	.byte	0x04, 0x17
        /*002a*/ 	.short	(.L_2059 - .L_2058)
.L_2058:
        /*002c*/ 	.word	0x00000000
        /*0030*/ 	.short	0x0005
        /*0032*/ 	.short	0x04f0
        /*0034*/ 	.byte	0x00, 0xf0, 0x21, 0x00


	//----- nvinfo : EIATTR_KPARAM_INFO
	.align		4
.L_2059:
        /*0038*/ 	.byte	0x04, 0x17
        /*003a*/ 	.short	(.L_2061 - .L_2060)
.L_2060:
        /*003c*/ 	.word	0x00000000
        /*0040*/ 	.short	0x0004
        /*0042*/ 	.short	0x04e8
        /*0044*/ 	.byte	0x00, 0xf0, 0x21, 0x00


	//----- nvinfo : EIATTR_KPARAM_INFO
	.align		4
.L_2061:
        /*0048*/ 	.byte	0x04, 0x17
        /*004a*/ 	.short	(.L_2063 - .L_2062)
.L_2062:
        /*004c*/ 	.word	0x00000000
        /*0050*/ 	.short	0x0003
        /*0052*/ 	.short	0x04e0
        /*0054*/ 	.byte	0x00, 0xf0, 0x21, 0x00


	//----- nvinfo : EIATTR_KPARAM_INFO
	.align		4
.L_2063:
        /*0058*/ 	.byte	0x04, 0x17
        /*005a*/ 	.short	(.L_2065 - .L_2064)
.L_2064:
        /*005c*/ 	.word	0x00000000
        /*0060*/ 	.short	0x0002
        /*0062*/ 	.short	0x0340
        /*0064*/ 	.byte	0x00, 0xf0, 0x81, 0x06


	//----- nvinfo : EIATTR_KPARAM_INFO
	.align		4
.L_2065:
        /*0068*/ 	.byte	0x04, 0x17
        /*006a*/ 	.short	(.L_2067 - .L_2066)
.L_2066:
        /*006c*/ 	.word	0x00000000
        /*0070*/ 	.short	0x0001
        /*0072*/ 	.short	0x01a0
        /*0074*/ 	.byte	0x00, 0xf0, 0x81, 0x06


	//----- nvinfo : EIATTR_KPARAM_INFO
	.align		4
.L_2067:
        /*0078*/ 	.byte	0x04, 0x17
        /*007a*/ 	.short	(.L_2069 - .L_2068)
.L_2068:
        /*007c*/ 	.word	0x00000000
        /*0080*/ 	.short	0x0000
        /*0082*/ 	.short	0x0000
        /*0084*/ 	.byte	0x00, 0xf0, 0x81, 0x06


	//----- nvinfo : EIATTR_SPARSE_MMA_MASK
	.align		4
.L_2069:
        /*0088*/ 	.byte	0x03, 0x50
        /*008a*/ 	.short	0x0000


	//----- nvinfo : EIATTR_MAXREG_COUNT
	.align		4
        /*008c*/ 	.byte	0x03, 0x1b
        /*008e*/ 	.short	0x0080


	//----- nvinfo : EIATTR_MERCURY_ISA_VERSION
	.align		4
        /*0090*/ 	.byte	0x03, 0x5f
        /*0092*/ 	.short	0x0101


	//----- nvinfo : EIATTR_EXIT_INSTR_OFFSETS
	.align		4
        /*0094*/ 	.byte	0x04, 0x1c
        /*0096*/ 	.short	(.L_2071 - .L_2070)


	//   ....[0]....
.L_2070:
        /*0098*/ 	.word	0x00000080


	//   ....[1]....
        /*009c*/ 	.word	0x00000640


	//   ....[2]....
        /*00a0*/ 	.word	0x00002400


	//----- nvinfo : EIATTR_MAX_THREADS
	.align		4
.L_2071:
        /*00a4*/ 	.byte	0x04, 0x05
        /*00a6*/ 	.short	(.L_2073 - .L_2072)
.L_2072:
        /*00a8*/ 	.word	0x00000200
        /*00ac*/ 	.word	0x00000001
        /*00b0*/ 	.word	0x00000001


	//----- nvinfo : EIATTR_CRS_STACK_SIZE
	.align		4
.L_2073:
        /*00b4*/ 	.byte	0x04, 0x1e
        /*00b6*/ 	.short	(.L_2075 - .L_2074)
.L_2074:
        /*00b8*/ 	.word	0x00000000


	//----- nvinfo : EIATTR_CBANK_PARAM_SIZE
	.align		4
.L_2075:
        /*00bc*/ 	.byte	0x03, 0x19
        /*00be*/ 	.short	0x0501


	//----- nvinfo : EIATTR_PARAM_CBANK
	.align		4
        /*00c0*/ 	.byte	0x04, 0x0a
        /*00c2*/ 	.short	(.L_2077 - .L_2076)
	.align		4
.L_2076:
        /*00c4*/ 	.word	index@(.nv.constant0._ZN2at4cuda17kernelHistogram1DIdilLi1ELi2ELin1ELNS0_23CUDAHistogramMemoryTypeE1EZNS0_21CUDA_tensor_histogramIdiLb1EEEbNS_6TensorES4_S4_lNS_14AccumulateTypeIT0_Lb1EE4typeES8_NS0_13TensorArgTypeES9_S9_EUllE0_EEvNS0_6detail10TensorInfoIT_T1_EESF_NSC_IKS6_SE_EElS8_S8_SE_T6_)
        /*00c8*/ 	.short	0x0210
        /*00ca*/ 	.short	0x0501


	//----- nvinfo : EIATTR_SW_WAR
	.align		4
.L_2077:
        /*00cc*/ 	.byte	0x04, 0x36
        /*00ce*/ 	.short	(.L_2079 - .L_2078)
.L_2078:
        /*00d0*/ 	.word	0x00000008
.L_2079:


//--------------------- .nv.info._ZN2at4cuda17kernelHistogram1DIdilLi1ELi2ELin1ELNS0_23CUDAHistogramMemoryTypeE0EZNS0_21CUDA_tensor_histogramIdiLb1EEEbNS_6TensorES4_S4_lNS_14AccumulateTypeIT0_Lb1EE4typeES8_NS0_13TensorArgTypeES9_S9_EUllE0_EEvNS0_6detail10TensorInfoIT_T1_EESF_NSC_IKS6_SE_EElS8_S8_SE_T6_ --------------------------
	.section	.nv.info._ZN2at4cuda17kernelHistogram1DIdilLi1ELi2ELin1ELNS0_23CUDAHistogramMemoryTypeE0EZNS0_21CUDA_tensor_histogramIdiLb1EEEbNS_6TensorES4_S4_lNS_14AccumulateTypeIT0_Lb1EE4typeES8_NS0_13TensorArgTypeES9_S9_EUllE0_EEvNS0_6detail10TensorInfoIT_T1_EESF_NSC_IKS6_SE_EElS8_S8_SE_T6_,"",@"SHT_CUDA_INFO"
	.sectionflags	@""
	.align	4


	//----- nvinfo : EIATTR_CUDA_API_VERSION
	.align		4
        /*0000*/ 	.byte	0x04, 0x37
        /*0002*/ 	.short	(.L_2081 - .L_2080)
.L_2080:
        /*0004*/ 	.word	0x00000082


	//----- nvinfo : EIATTR_KPARAM_INFO
	.align		4
.L_2081:
        /*0008*/ 	.byte	0x04, 0x17
        /*000a*/ 	.short	(.L_2083 - .L_2082)
.L_2082:
        /*000c*/ 	.word	0x00000000
        /*0010*/ 	.short	0x0007
        /*0012*/ 	.short	0x0500
        /*0014*/ 	.byte	0x00, 0xf0, 0x05, 0x00


	//----- nvinfo : EIATTR_KPARAM_INFO
	.align		4
.L_2083:
        /*0018*/ 	.byte	0x04, 0x17
        /*001a*/ 	.short	(.L_2085 - .L_2084)
.L_2084:
        /*001c*/ 	.word	0x00000000
        /*0020*/ 	.short	0x0006
        /*0022*/ 	.short	0x04f8
        /*0024*/ 	.byte	0x00, 0xf0, 0x21, 0x00


	//----- nvinfo : EIATTR_KPARAM_INFO
	.align		4
.L_2085:
        /*0028*/ 	.byte	0x04, 0x17
        /*002a*/ 	.short	(.L_2087 - .L_2086)
.L_2086:
        /*002c*/ 	.word	0x00000000
        /*0030*/ 	.short	0x0005
        /*0032*/ 	.short	0x04f0
        /*0034*/ 	.byte	0x00, 0xf0, 0x21, 0x00


	//----- nvinfo : EIATTR_KPARAM_INFO
	.align		4
.L_2087:
        /*0038*/ 	.byte	0x04, 0x17
        /*003a*/ 	.short	(.L_2089 - .L_2088)
.L_2088:
        /*003c*/ 	.word	0x00000000
        /*0040*/ 	.short	0x0004
        /*0042*/ 	.short	0x04e8
        /*0044*/ 	.byte	0x00, 0xf0, 0x21, 0x00


	//----- nvinfo : EIATTR_KPARAM_INFO
	.align		4
.L_2089:
        /*0048*/ 	.byte	0x04, 0x17
        /*004a*/ 	.short	(.L_2091 - .L_2090)
.L_2090:
        /*004c*/ 	.word	0x00000000
        /*0050*/ 	.short	0x0003
        /*0052*/ 	.short	0x04e0
        /*0054*/ 	.byte	0x00, 0xf0, 0x21, 0x00


	//----- nvinfo : EIATTR_KPARAM_INFO
	.align		4
.L_2091:
        /*0058*/ 	.byte	0x04, 0x17
        /*005a*/ 	.short	(.L_2093 - .L_2092)
.L_2092:
        /*005c*/ 	.word	0x00000000
        /*0060*/ 	.short	0x0002
        /*0062*/ 	.short	0x0340
        /*0064*/ 	.byte	0x00, 0xf0, 0x81, 0x06


	//----- nvinfo : EIATTR_KPARAM_INFO
	.align		4
.L_2093:
        /*0068*/ 	.byte	0x04, 0x17
        /*006a*/ 	.short	(.L_2095 - .L_2094)
.L_2094:
        /*006c*/ 	.word	0x00000000
        /*0070*/ 	.short	0x0001
        /*0072*/ 	.short	0x01a0
        /*0074*/ 	.byte	0x00, 0xf0, 0x81, 0x06


	//----- nvinfo : EIATTR_KPARAM_INFO
	.align		4
.L_2095:
        /*0078*/ 	.byte	0x04, 0x17
        /*007a*/ 	.short	(.L_2097 - .L_2096)
.L_2096:
        /*007c*/ 	.word	0x00000000
        /*0080*/ 	.short	0x0000
        /*0082*/ 	.short	0x0000
        /*0084*/ 	.byte	0x00, 0xf0, 0x81, 0x06


	//----- nvinfo : EIATTR_SPARSE_MMA_MASK
	.align		4
.L_2097:
        /*0088*/ 	.byte	0x03, 0x50
        /*008a*/ 	.short	0x0000


	//----- nvinfo : EIATTR_MAXREG_COUNT
	.align		4
        /*008c*/ 	.byte	0x03, 0x1b
        /*008e*/ 	.short	0x0080


	//----- nvinfo : EIATTR_NUM_BARRIERS
	.align		4
        /*0090*/ 	.byte	0x02, 0x4c
        /*0092*/ 	.byte	0x01
	.zero		1


	//----- nvinfo : EIATTR_MERCURY_ISA_VERSION
	.align		4
        /*0094*/ 	.byte	0x03, 0x5f
        /*0096*/ 	.short	0x0101


	//----- nvinfo : EIATTR_EXIT_INSTR_OFFSETS
	.align		4
        /*0098*/ 	.byte	0x04, 0x1c
        /*009a*/ 	.short	(.L_2099 - .L_2098)


	//   ....[0]....
.L_2098:
        /*009c*/ 	.word	0x000024a0


	//   ....[1]....
        /*00a0*/ 	.word	0x000025f0


	//----- nvinfo : EIATTR_MAX_THREADS
	.align		4
.L_2099:
        /*00a4*/ 	.byte	0x04, 0x05
        /*00a6*/ 	.short	(.L_2101 - .L_2100)
.L_2100:
        /*00a8*/ 	.word	0x00000200
        /*00ac*/ 	.word	0x00000001
        /*00b0*/ 	.word	0x00000001


	//----- nvinfo : EIATTR_CRS_STACK_SIZE
	.align		4
.L_2101:
        /*00b4*/ 	.byte	0x04, 0x1e
        /*00b6*/ 	.short	(.L_2103 - .L_2102)
.L_2102:
        /*00b8*/ 	.word	0x00000000


	//----- nvinfo : EIATTR_CBANK_PARAM_SIZE
	.align		4
.L_2103:
        /*00bc*/ 	.byte	0x03, 0x19
        /*00be*/ 	.short	0x0501


	//----- nvinfo : EIATTR_PARAM_CBANK
	.align		4
        /*00c0*/ 	.byte	0x04, 0x0a
        /*00c2*/ 	.short	(.L_2105 - .L_2104)
	.align		4
.L_2104:
        /*00c4*/ 	.word	index@(.nv.constant0._ZN2at4cuda17kernelHistogram1DIdilLi1ELi2ELin1ELNS0_23CUDAHistogramMemoryTypeE0EZNS0_21CUDA_tensor_histogramIdiLb1EEEbNS_6TensorES4_S4_lNS_14AccumulateTypeIT0_Lb1EE4typeES8_NS0_13TensorArgTypeES9_S9_EUllE0_EEvNS0_6detail10TensorInfoIT_T1_EESF_NSC_IKS6_SE_EElS8_S8_SE_T6_)
        /*00c8*/ 	.short	0x0210
        /*00ca*/ 	.short	0x0501


	//----- nvinfo : EIATTR_SW_WAR
	.align		4
.L_2105:
        /*00cc*/ 	.byte	0x04, 0x36
        /*00ce*/ 	.short	(.L_2107 - .L_2106)
.L_2106:
        /*00d0*/ 	.word	0x00000008
.L_2107:


//--------------------- .nv.info._ZN2at4cuda17kernelHistogram1DIdilLi1ELi2ELin1ELNS0_23CUDAHistogramMemoryTypeE1EZNS0_21CUDA_tensor_histogramIdiLb1EEEbNS_6TensorES4_S4_lNS_14AccumulateTypeIT0_Lb1EE4typeES8_NS0_13TensorArgTypeES9_S9_EUllE_EEvNS0_6detail10TensorInfoIT_T1_EESF_NSC_IKS6_SE_EElS8_S8_SE_T6_ --------------------------
	.section	.nv.info._ZN2at4cuda17kernelHistogram1DIdilLi1ELi2ELin1ELNS0_23CUDAHistogramMemoryTypeE1EZNS0_21CUDA_tensor_histogramIdiLb1EEEbNS_6TensorES4_S4_lNS_14AccumulateTypeIT0_Lb1EE4typeES8_NS0_13TensorArgTypeES9_S9_EUllE_EEvNS0_6detail10TensorInfoIT_T1_EESF_NSC_IKS6_SE_EElS8_S8_SE_T6_,"",@"SHT_CUDA_INFO"
	.sectionflags	@""
	.align	4


	//----- nvinfo : EIATTR_CUDA_API_VERSION
	.align		4
        /*0000*/ 	.byte	0x04, 0x37
        /*0002*/ 	.short	(.L_2109 - .L_2108)
.L_2108:
        /*0004*/ 	.word	0x00000082


	//----- nvinfo : EIATTR_KPARAM_INFO
	.align		4
.L_2109:
        /*0008*/ 	.byte	0x04, 0x17
        /*000a*/ 	.short	(.L_2111 - .L_2110)
.L_2110:
        /*000c*/ 	.word	0x00000000
        /*0010*/ 	.short	0x0007
        /*0012*/ 	.short	0x0500
        /*0014*/ 	.byte	0x00, 0xf0, 0x81, 0x06


	//----- nvinfo : EIATTR_KPARAM_INFO
	.align		4
.L_2111:
        /*0018*/ 	.byte	0x04, 0x17
        /*001a*/ 	.short	(.L_2113 - .L_2112)
.L_2112:
        /*001c*/ 	.word	0x00000000
        /*0020*/ 	.short	0x0006
        /*0022*/ 	.short	0x04f8
        /*0024*/ 	.byte	0x00, 0xf0, 0x21, 0x00


	//----- nvinfo : EIATTR_KPARAM_INFO
	.align		4
.L_2113:
        /*0028*/ 	.byte	0x04, 0x17
        /*002a*/ 	.short	(.L_2115 - .L_2114)
.L_2114:
        /*002c*/ 	.word	0x00000000
        /*0030*/ 	.short	0x0005
        /*0032*/ 	.short	0x04f0
        /*0034*/ 	.byte	0x00, 0xf0, 0x21, 0x00


	//----- nvinfo : EIATTR_KPARAM_INFO
	.align		4
.L_2115:
        /*0038*/ 	.byte	0x04, 0x17
        /*003a*/ 	.short	(.L_2117 - .L_2116)
.L_2116:
        /*003c*/ 	.word	0x00000000
        /*0040*/ 	.short	0x0004
        /*0042*/ 	.short	0x04e8
        /*0044*/ 	.byte	0x00, 0xf0, 0x21, 0x00


	//----- nvinfo : EIATTR_KPARAM_INFO
	.align		4
.L_2117:
        /*0048*/ 	.byte	0x04, 0x17
        /*004a*/ 	.short	(.L_2119 - .L_2118)
.L_2118:
        /*004c*/ 	.word	0x00000000
        /*0050*/ 	.short	0x0003
        /*0052*/ 	.short	0x04e0
        /*0054*/ 	.byte	0x00, 0xf0, 0x21, 0x00


	//----- nvinfo : EIATTR_KPARAM_INFO
	.align		4
.L_2119:
        /*0058*/ 	.byte	0x04, 0x17
        /*005a*/ 	.short	(.L_2121 - .L_2120)
.L_2120:
        /*005c*/ 	.word	0x00000000
        /*0060*/ 	.short	0x0002
        /*0062*/ 	.short	0x0340
        /*0064*/ 	.byte	0x00, 0xf0, 0x81, 0x06


	//----- nvinfo : EIATTR_KPARAM_INFO
	.align		4
.L_2121:
        /*0068*/ 	.byte	0x04, 0x17
        /*006a*/ 	.short	(.L_2123 - .L_2122)
.L_2122:
        /*006c*/ 	.word	0x00000000
        /*0070*/ 	.short	0x0001
        /*0072*/ 	.short	0x01a0
        /*0074*/ 	.byte	0x00, 0xf0, 0x81, 0x06


	//----- nvinfo : EIATTR_KPARAM_INFO
	.align		4
.L_2123:
        /*0078*/ 	.byte	0x04, 0x17
        /*007a*/ 	.short	(.L_2125 - .L_2124)
.L_2124:
        /*007c*/ 	.word	0x00000000
        /*0080*/ 	.short	0x0000
        /*0082*/ 	.short	0x0000
        /*0084*/ 	.byte	0x00, 0xf0, 0x81, 0x06


	//----- nvinfo : EIATTR_SPARSE_MMA_MASK
	.align		4
.L_2125:
        /*0088*/ 	.byte	0x03, 0x50
        /*008a*/ 	.short	0x0000


	//----- nvinfo : EIATTR_MAXREG_COUNT
	.align		4
        /*008c*/ 	.byte	0x03, 0x1b
        /*008e*/ 	.short	0x0080


	//----- nvinfo : EIATTR_MERCURY_ISA_VERSION
	.align		4
        /*0090*/ 	.byte	0x03, 0x5f
        /*0092*/ 	.short	0x0101


	//----- nvinfo : EIATTR_EXIT_INSTR_OFFSETS
	.align		4
        /*0094*/ 	.byte	0x04, 0x1c
        /*0096*/ 	.short	(.L_2127 - .L_2126)


	//   ....[0]....
.L_2126:
        /*0098*/ 	.word	0x00000080


	//   ....[1]....
        /*009c*/ 	.word	0x000006b0


	//   ....[2]....
        /*00a0*/ 	.word	0x000024e0


	//----- nvinfo : EIATTR_MAX_THREADS
	.align		4
.L_2127:
        /*00a4*/ 	.byte	0x04, 0x05
        /*00a6*/ 	.short	(.L_2129 - .L_2128)
.L_2128:
        /*00a8*/ 	.word	0x00000200
        /*00ac*/ 	.word	0x00000001
        /*00b0*/ 	.word	0x00000001


	//----- nvinfo : EIATTR_CRS_STACK_SIZE
	.align		4
.L_2129:
        /*00b4*/ 	.byte	0x04, 0x1e
        /*00b6*/ 	.short	(.L_2131 - .L_2130)
.L_2130:
        /*00b8*/ 	.word	0x00000000


	//----- nvinfo : EIATTR_CBANK_PARAM_SIZE
	.align		4
.L_2131:
        /*00bc*/ 	.byte	0x03, 0x19
        /*00be*/ 	.short	0x06a0


	//----- nvinfo : EIATTR_PARAM_CBANK
	.align		4
        /*00c0*/ 	.byte	0x04, 0x0a
        /*00c2*/ 	.short	(.L_2133 - .L_2132)
	.align		4
.L_2132:
        /*00c4*/ 	.word	index@(.nv.constant0._ZN2at4cuda17kernelHistogram1DIdilLi1ELi2ELin1ELNS0_23CUDAHistogramMemoryTypeE1EZNS0_21CUDA_tensor_histogramIdiLb1EEEbNS_6TensorES4_S4_lNS_14AccumulateTypeIT0_Lb1EE4typeES8_NS0_13TensorArgTypeES9_S9_EUllE_EEvNS0_6detail10TensorInfoIT_T1_EESF_NSC_IKS6_SE_EElS8_S8_SE_T6_)
        /*00c8*/ 	.short	0x0210
        /*00ca*/ 	.short	0x06a0


	//----- nvinfo : EIATTR_SW_WAR
	.align		4
.L_2133:
        /*00cc*/ 	.byte	0x04, 0x36
        /*00ce*/ 	.short	(.L_2135 - .L_2134)
.L_2134:
        /*00d0*/ 	.word	0x00000008
.L_2135:


//--------------------- .nv.info._ZN2at4cuda17kernelHistogram1DIdilLi1ELi2ELin1ELNS0_23CUDAHistogramMemoryTypeE0EZNS0_21CUDA_tensor_histogramIdiLb1EEEbNS_6TensorES4_S4_lNS_14AccumulateTypeIT0_Lb1EE4typeES8_NS0_13TensorArgTypeES9_S9_EUllE_EEvNS0_6detail10TensorInfoIT_T1_EESF_NSC_IKS6_SE_EElS8_S8_SE_T6_ --------------------------
	.section	.nv.info._ZN2at4cuda17kernelHistogram1DIdilLi1ELi2ELin1ELNS0_23CUDAHistogramMemoryTypeE0EZNS0_21CUDA_tensor_histogramIdiLb1EEEbNS_6TensorES4_S4_lNS_14AccumulateTypeIT0_Lb1EE4typeES8_NS0_13TensorArgTypeES9_S9_EUllE_EEvNS0_6detail10TensorInfoIT_T1_EESF_NSC_IKS6_SE_EElS8_S8_SE_T6_,"",@"SHT_CUDA_INFO"
	.sectionflags	@""
	.align	4


	//----- nvinfo : EIATTR_CUDA_API_VERSION
	.align		4
        /*0000*/ 	.byte	0x04, 0x37
        /*0002*/ 	.short	(.L_2137 - .L_2136)
.L_2136:
        /*0004*/ 	.word	0x00000082


	//----- nvinfo : EIATTR_KPARAM_INFO
	.align		4
.L_2137:
        /*0008*/ 	.byte	0x04, 0x17
        /*000a*/ 	.short	(.L_2139 - .L_2138)
.L_2138:
        /*000c*/ 	.word	0x00000000
        /*0010*/ 	.short	0x0007
        /*0012*/ 	.short	0x0500
        /*0014*/ 	.byte	0x00, 0xf0, 0x81, 0x06


	//----- nvinfo : EIATTR_KPARAM_INFO
	.align		4
.L_2139:
        /*0018*/ 	.byte	0x04, 0x17
        /*001a*/ 	.short	(.L_2141 - .L_2140)
.L_2140:
        /*001c*/ 	.word	0x00000000
        /*0020*/ 	.short	0x0006
        /*0022*/ 	.short	0x04f8
        /*0024*/ 	.byte	0x00, 0xf0, 0x21, 0x00


	//----- nvinfo : EIATTR_KPARAM_INFO
	.align		4
.L_2141:
        /*0028*/ 	.byte	0x04, 0x17
        /*002a*/ 	.short	(.L_2143 - .L_2142)
.L_2142:
        /*002c*/ 	.word	0x00000000
        /*0030*/ 	.short	0x0005
        /*0032*/ 	.short	0x04f0
        /*0034*/ 	.byte	0x00, 0xf0, 0x21, 0x00


	//----- nvinfo : EIATTR_KPARAM_INFO
	.align		4
.L_2143:
        /*0038*/ 	.byte	0x04, 0x17
        /*003a*/ 	.short	(.L_2145 - .L_2144)
.L_2144:
        /*003c*/ 	.word	0x00000000
        /*0040*/ 	.short	0x0004
        /*0042*/ 	.short	0x04e8
        /*0044*/ 	.byte	0x00, 0xf0, 0x21, 0x00


	//----- nvinfo : EIATTR_KPARAM_INFO
	.align		4
.L_2145:
        /*0048*/ 	.byte	0x04, 0x17
        /*004a*/ 	.short	(.L_2147 - .L_2146)
.L_2146:
        /*004c*/ 	.word	0x00000000
        /*0050*/ 	.short	0x0003
        /*0052*/ 	.short	0x04e0
        /*0054*/ 	.byte	0x00, 0xf0, 0x21, 0x00


	//----- nvinfo : EIATTR_KPARAM_INFO
	.align		4
.L_2147:
        /*0058*/ 	.byte	0x04, 0x17
        /*005a*/ 	.short	(.L_2149 - .L_2148)
.L_2148:
        /*005c*/ 	.word	0x00000000
        /*0060*/ 	.short	0x0002
        /*0062*/ 	.short	0x0340
        /*0064*/ 	.byte	0x00, 0xf0, 0x81, 0x06


	//----- nvinfo : EIATTR_KPARAM_INFO
	.align		4
.L_2149:
        /*0068*/ 	.byte	0x04, 0x17
        /*006a*/ 	.short	(.L_2151 - .L_2150)
.L_2150:
        /*006c*/ 	.word	0x00000000
        /*0070*/ 	.short	0x0001
        /*0072*/ 	.short	0x01a0
        /*0074*/ 	.byte	0x00, 0xf0, 0x81, 0x06


	//----- nvinfo : EIATTR_KPARAM_INFO
	.align		4
.L_2151:
        /*0078*/ 	.byte	0x04, 0x17
        /*007a*/ 	.short	(.L_2153 - .L_2152)
.L_2152:
        /*007c*/ 	.word	0x00000000
        /*0080*/ 	.short	0x0000
        /*0082*/ 	.short	0x0000
        /*0084*/ 	.byte	0x00, 0xf0, 0x81, 0x06


	//----- nvinfo : EIATTR_SPARSE_MMA_MASK
	.align		4
.L_2153:
        /*0088*/ 	.byte	0x03, 0x50
        /*008a*/ 	.short	0x0000


	//----- nvinfo : EIATTR_MAXREG_COUNT
	.align		4
        /*008c*/ 	.byte	0x03, 0x1b
        /*008e*/ 	.short	0x0080


	//----- nvinfo : EIATTR_NUM_BARRIERS
	.align		4
        /*0090*/ 	.byte	0x02, 0x4c
        /*0092*/ 	.byte	0x01
	.zero		1


	//----- nvinfo : EIATTR_MERCURY_ISA_VERSION
	.align		4
        /*0094*/ 	.byte	0x03, 0x5f
        /*0096*/ 	.short	0x0101


	//----- nvinfo : EIATTR_EXIT_INSTR_OFFSETS
	.align		4
        /*0098*/ 	.byte	0x04, 0x1c
        /*009a*/ 	.short	(.L_2155 - .L_2154)


	//   ....[0]....
.L_2154:
        /*009c*/ 	.word	0x000025c0


	//   ....[1]....
        /*00a0*/ 	.word	0x00002710


	//----- nvinfo : EIATTR_MAX_THREADS
	.align		4
.L_2155:
        /*00a4*/ 	.byte	0x04, 0x05
        /*00a6*/ 	.short	(.L_2157 - .L_2156)
.L_2156:
        /*00a8*/ 	.word	0x00000200
        /*00ac*/ 	.word	0x00000001
        /*00b0*/ 	.word	0x00000001


	//----- nvinfo : EIATTR_CRS_STACK_SIZE
	.align		4
.L_2157:
        /*00b4*/ 	.byte	0x04, 0x1e
        /*00b6*/ 	.short	(.L_2159 - .L_2158)
.L_2158:
        /*00b8*/ 	.word	0x00000000


	//----- nvinfo : EIATTR_CBANK_PARAM_SIZE
	.align		4
.L_2159:
        /*00bc*/ 	.byte	0x03, 0x19
        /*00be*/ 	.short	0x06a0


	//----- nvinfo : EIATTR_PARAM_CBANK
	.align		4
        /*00c0*/ 	.byte	0x04, 0x0a
        /*00c2*/ 	.short	(.L_2161 - .L_2160)
	.align		4
.L_2160:
        /*00c4*/ 	.word	index@(.nv.constant0._ZN2at4cuda17kernelHistogram1DIdilLi1ELi2ELin1ELNS0_23CUDAHistogramMemoryTypeE0EZNS0_21CUDA_tensor_histogramIdiLb1EEEbNS_6TensorES4_S4_lNS_14AccumulateTypeIT0_Lb1EE4typeES8_NS0_13TensorArgTypeES9_S9_EUllE_EEvNS0_6detail10TensorInfoIT_T1_EESF_NSC_IKS6_SE_EElS8_S8_SE_T6_)
        /*00c8*/ 	.short	0x0210
        /*00ca*/ 	.short	0x06a0


	//----- nvinfo : EIATTR_SW_WAR
	.align		4
.L_2161:
        /*00cc*/ 	.byte	0x04, 0x36
        /*00ce*/ 	.short	(.L_2163 - .L_2162)
.L_2162:
        /*00d0*/ 	.word	0x00000008
.L_2163:


//--------------------- .nv.info._ZN2at4cuda17kernelHistogram1DIlilLi1ELi2ELin1ELNS0_23CUDAHistogramMemoryTypeE1EZNS0_21CUDA_tensor_histogramIliLb0EEEbNS_6TensorES4_S4_lNS_14AccumulateTypeIT0_Lb1EE4typeES8_NS0_13TensorArgTypeES9_S9_EUllE0_EEvNS0_6detail10TensorInfoIT_T1_EESF_NSC_IKS6_SE_EElS8_S8_SE_T6_ --------------------------
	.section	.nv.info._ZN2at4cuda17kernelHistogram1DIlilLi1ELi2ELin1ELNS0_23CUDAHistogramMemoryTypeE1EZNS0_21CUDA_tensor_histogramIliLb0EEEbNS_6TensorES4_S4_lNS_14AccumulateTypeIT0_Lb1EE4typeES8_NS0_13TensorArgTypeES9_S9_EUllE0_EEvNS0_6detail10TensorInfoIT_T1_EESF_NSC_IKS6_SE_EElS8_S8_SE_T6_,"",@"SHT_CUDA_INFO"
	.sectionflags	@""
	.align	4


	//----- nvinfo : EIATTR_CUDA_API_VERSION
	.align		4
        /*0000*/ 	.byte	0x04, 0x37
        /*0002*/ 	.short	(.L_2165 - .L_2164)
.L_2164:
        /*0004*/ 	.word	0x00000082


	//----- nvinfo : EIATTR_KPARAM_INFO
	.align		4
.L_2165:
        /*0008*/ 	.byte	0x04, 0x17
        /*000a*/ 	.short	(.L_2167 - .L_2166)
.L_2166:
        /*000c*/ 	.word	0x00000000
        /*0010*/ 	.short	0x0007
        /*0012*/ 	.short	0x0500
        /*0014*/ 	.byte	0x00, 0xf0, 0x05, 0x00


	//----- nvinfo : EIATTR_KPARAM_INFO
	.align		4
.L_2167:
        /*0018*/ 	.byte	0x04, 0x17
        /*001a*/ 	.short	(.L_2169 - .L_2168)
.L_2168:
        /*001c*/ 	.word	0x00000000
        /*0020*/ 	.short	0x0006
        /*0022*/ 	.short	0x04f8
        /*0024*/ 	.byte	0x00, 0xf0, 0x21, 0x00


	//----- nvinfo : EIATTR_KPARAM_INFO
	.align		4
.L_2169:
        /*0028*/ 	.byte	0x04, 0x17
        /*002a*/ 	.short	(.L_2171 - .L_2170)
.L_2170:
        /*002c*/ 	.word	0x00000000
        /*0030*/ 	.short	0x0005
        /*0032*/ 	.short	0x04f0
        /*0034*/ 	.byte	0x00, 0xf0, 0x21, 0x00


	//----- nvinfo : EIATTR_KPARAM_INFO
	.align		4
.L_2171:
        /*0038*/ 	.byte	0x04, 0x17
        /*003a*/ 	.short	(.L_2173 - .L_2172)
.L_2172:
        /*003c*/ 	.word	0x00000000
        /*0040*/ 	.short	0x0004
        /*0042*/ 	.short	0x04e8
        /*0044*/ 	.byte	0x00, 0xf0, 0x21, 0x00


	//----- nvinfo : EIATTR_KPARAM_INFO
	.align		4
.L_2173:
        /*0048*/ 	.byte	0x04, 0x17
        /*004a*/ 	.short	(.L_2175 - .L_2174)
.L_2174:
        /*004c*/ 	.word	0x00000000
        /*0050*/ 	.short	0x0003
        /*0052*/ 	.short	0x04e0
        /*0054*/ 	.byte	0x00, 0xf0, 0x21, 0x00


	//----- nvinfo : EIATTR_KPARAM_INFO
	.align		4
.L_2175:
        /*0058*/ 	.byte	0x04, 0x17
        /*005a*/ 	.short	(.L_2177 - .L_2176)
.L_2176:
        /*005c*/ 	.word	0x00000000
        /*0060*/ 	.short	0x0002
        /*0062*/ 	.short	0x0340
        /*0064*/ 	.byte	0x00, 0xf0, 0x81, 0x06


	//----- nvinfo : EIATTR_KPARAM_INFO
	.align		4
.L_2177:
        /*0068*/ 	.byte	0x04, 0x17
        /*006a*/ 	.short	(.L_2179 - .L_2178)
.L_2178:
        /*006c*/ 	.word	0x00000000
        /*0070*/ 	.short	0x0001
        /*0072*/ 	.short	0x01a0
        /*0074*/ 	.byte	0x00, 0xf0, 0x81, 0x06


	//----- nvinfo : EIATTR_KPARAM_INFO
	.align		4
.L_2179:
        /*0078*/ 	.byte	0x04, 0x17
        /*007a*/ 	.short	(.L_2181 - .L_2180)
.L_2180:
        /*007c*/ 	.word	0x00000000
        /*0080*/ 	.short	0x0000
        /*0082*/ 	.short	0x0000
        /*0084*/ 	.byte	0x00, 0xf0, 0x81, 0x06


	//----- nvinfo : EIATTR_SPARSE_MMA_MASK
	.align		4
.L_2181:
        /*0088*/ 	.byte	0x03, 0x50
        /*008a*/ 	.short	0x0000


	//----- nvinfo : EIATTR_MAXREG_COUNT
	.align		4
        /*008c*/ 	.byte	0x03, 0x1b
        /*008e*/ 	.short	0x0080


	//----- nvinfo : EIATTR_MERCURY_ISA_VERSION
	.align		4
        /*0090*/ 	.byte	0x03, 0x5f
        /*0092*/ 	.short	0x0101


	//----- nvinfo : EIATTR_EXIT_INSTR_OFFSETS
	.align		4
        /*0094*/ 	.byte	0x04, 0x1c
        /*0096*/ 	.short	(.L_2183 - .L_2182)


	//   ....[0]....
.L_2182:
        /*0098*/ 	.word	0x00000080


	//   ....[1]....
        /*009c*/ 	.word	0x00000640


	//   ....[2]....
        /*00a0*/ 	.word	0x00002400


	//----- nvinfo : EIATTR_MAX_THREADS
	.align		4
.L_2183:
        /*00a4*/ 	.byte	0x04, 0x05
        /*00a6*/ 	.short	(.L_2185 - .L_2184)
.L_2184:
        /*00a8*/ 	.word	0x00000200
        /*00ac*/ 	.word	0x00000001
        /*00b0*/ 	.word	0x00000001


	//----- nvinfo : EIATTR_CRS_STACK_SIZE
	.align		4
.L_2185:
        /*00b4*/ 	.byte	0x04, 0x1e
        /*00b6*/ 	.short	(.L_2187 - .L_2186)
.L_2186:
        /*00b8*/ 	.word	0x00000000


	//----- nvinfo : EIATTR_CBANK_PARAM_SIZE
	.align		4
.L_2187:
        /*00bc*/ 	.byte	0x03, 0x19
        /*00be*/ 	.short	0x0501


	//----- nvinfo : EIATTR_PARAM_CBANK
	.align		4
        /*00c0*/ 	.byte	0x04, 0x0a
        /*00c2*/ 	.short	(.L_2189 - .L_2188)
	.align		4
.L_2188:
        /*00c4*/ 	.word	index@(.nv.constant0._ZN2at4cuda17kernelHistogram1DIlilLi1ELi2ELin1ELNS0_23CUDAHistogramMemoryTypeE1EZNS0_21CUDA_tensor_histogramIliLb0EEEbNS_6TensorES4_S4_lNS_14AccumulateTypeIT0_Lb1EE4typeES8_NS0_13TensorArgTypeES9_S9_EUllE0_EEvNS0_6detail10TensorInfoIT_T1_EESF_NSC_IKS6_SE_EElS8_S8_SE_T6_)
        /*00c8*/ 	.short	0x0210
        /*00ca*/ 	.short	0x0501


	//----- nvinfo : EIATTR_SW_WAR
	.align		4
.L_2189:
        /*00cc*/ 	.byte	0x04, 0x36
        /*00ce*/ 	.short	(.L_2191 - .L_2190)
.L_2190:
        /*00d0*/ 	.word	0x00000008
.L_2191:


//--------------------- .nv.info._ZN2at4cuda17kernelHistogram1DIlilLi1ELi2ELin1ELNS0_23CUDAHistogramMemoryTypeE0EZNS0_21CUDA_tensor_histogramIliLb0EEEbNS_6TensorES4_S4_lNS_14AccumulateTypeIT0_Lb1EE4typeES8_NS0_13TensorArgTypeES9_S9_EUllE0_EEvNS0_6detail10TensorInfoIT_T1_EESF_NSC_IKS6_SE_EElS8_S8_SE_T6_ --------------------------
	.section	.nv.info._ZN2at4cuda17kernelHistogram1DIlilLi1ELi2ELin1ELNS0_23CUDAHistogramMemoryTypeE0EZNS0_21CUDA_tensor_histogramIliLb0EEEbNS_6TensorES4_S4_lNS_14AccumulateTypeIT0_Lb1EE4typeES8_NS0_13TensorArgTypeES9_S9_EUllE0_EEvNS0_6detail10TensorInfoIT_T1_EESF_NSC_IKS6_SE_EElS8_S8_SE_T6_,"",@"SHT_CUDA_INFO"
	.sectionflags	@""
	.align	4


	//----- nvinfo : EIATTR_CUDA_API_VERSION
	.align		4
        /*0000*/ 	.byte	0x04, 0x37
        /*0002*/ 	.short	(.L_2193 - .L_2192)
.L_2192:
        /*0004*/ 	.word	0x00000082


	//----- nvinfo : EIATTR_KPARAM_INFO
	.align		4
.L_2193:
        /*0008*/ 	.byte	0x04, 0x17
        /*000a*/ 	.short	(.L_2195 - .L_2194)
.L_2194:
        /*000c*/ 	.word	0x00000000
        /*0010*/ 	.short	0x0007
        /*0012*/ 	.short	0x0500
        /*0014*/ 	.byte	0x00, 0xf0, 0x05, 0x00


	//----- nvinfo : EIATTR_KPARAM_INFO
	.align		4
.L_2195:
        /*0018*/ 	.byte	0x04, 0x17
        /*001a*/ 	.short	(.L_2197 - .L_2196)
.L_2196:
        /*001c*/ 	.word	0x00000000
        /*0020*/ 	.short	0x0006
        /*0022*/ 	.short	0x04f8
        /*0024*/ 	.byte	0x00, 0xf0, 0x21, 0x00


	//----- nvinfo : EIATTR_KPARAM_INFO
	.align		4
.L_2197:
        /*0028*/ 	.byte	0x04, 0x17
        /*002a*/ 	.short	(.L_2199 - .L_2198)
.L_2198:
        /*002c*/ 	.word	0x00000000
        /*0030*/ 	.short	0x0005
        /*0032*/ 	.short	0x04f0
        /*0034*/ 	.byte	0x00, 0xf0, 0x21, 0x00


	//----- nvinfo : EIATTR_KPARAM_INFO
	.align		4
.L_2199:
        /*0038*/ 	.byte	0x04, 0x17
        /*003a*/ 	.short	(.L_2201 - .L_2200)
.L_2200:
        /*003c*/ 	.word	0x00000000
        /*0040*/ 	.short	0x0004
        /*0042*/ 	.short	0x04e8
        /*0044*/ 	.byte	0x00, 0xf0, 0x21, 0x00


	//----- nvinfo : EIATTR_KPARAM_INFO
	.align		4
.L_2201:
        /*0048*/ 	.byte	0x04, 0x17
        /*004a*/ 	.short	(.L_2203 - .L_2202)
.L_2202:
        /*004c*/ 	.word	0x00000000
        /*0050*/ 	.short	0x0003
        /*0052*/ 	.short	0x04e0
        /*0054*/ 	.byte	0x00, 0xf0, 0x21, 0x00


	//----- nvinfo : EIATTR_KPARAM_INFO
	.align		4
.L_2203:
        /*0058*/ 	.byte	0x04, 0x17
        /*005a*/ 	.short	(.L_2205 - .L_2204)
.L_2204:
        /*005c*/ 	.word	0x00000000
        /*0060*/ 	.short	0x0002
        /*0062*/ 	.short	0x0340
        /*0064*/ 	.byte	0x00, 0xf0, 0x81, 0x06


	//----- nvinfo : EIATTR_KPARAM_INFO
	.align		4
.L_2205:
        /*0068*/ 	.byte	0x04, 0x17
        /*006a*/ 	.short	(.L_2207 - .L_2206)
.L_2206:
        /*006c*/ 	.word	0x00000000
        /*0070*/ 	.short	0x0001
        /*0072*/ 	.short	0x01a0
        /*0074*/ 	.byte	0x00, 0xf0, 0x81, 0x06


	//----- nvinfo : EIATTR_KPARAM_INFO
	.align		4
.L_2207:
        /*0078*/ 	.byte	0x04, 0x17
        /*007a*/ 	.short	(.L_2209 - .L_2208)
.L_2208:
        /*007c*/ 	.word	0x00000000
        /*0080*/ 	.short	0x0000
        /*0082*/ 	.short	0x0000
        /*0084*/ 	.byte	0x00, 0xf0, 0x81, 0x06


	//----- nvinfo : EIATTR_SPARSE_MMA_MASK
	.align		4
.L_2209:
        /*0088*/ 	.byte	0x03, 0x50
        /*008a*/ 	.short	0x0000


	//----- nvinfo : EIATTR_MAXREG_COUNT
	.align		4
        /*008c*/ 	.byte	0x03, 0x1b
        /*008e*/ 	.short	0x0080


	//----- nvinfo : EIATTR_NUM_BARRIERS
	.align		4
        /*0090*/ 	.byte	0x02, 0x4c
        /*0092*/ 	.byte	0x01
	.zero		1


	//----- nvinfo : EIATTR_MERCURY_ISA_VERSION
	.align		4
        /*0094*/ 	.byte	0x03, 0x5f
        /*0096*/ 	.short	0x0101


	//----- nvinfo : EIATTR_EXIT_INSTR_OFFSETS
	.align		4
        /*0098*/ 	.byte	0x04, 0x1c
        /*009a*/ 	.short	(.L_2211 - .L_2210)


	//   ....[0]....
.L_2210:
        /*009c*/ 	.word	0x000024c0


	//   ....[1]....
        /*00a0*/ 	.word	0x00002610


	//----- nvinfo : EIATTR_MAX_THREADS
	.align		4
.L_2211:
        /*00a4*/ 	.byte	0x04, 0x05
        /*00a6*/ 	.short	(.L_2213 - .L_2212)
.L_2212:
        /*00a8*/ 	.word	0x00000200
        /*00ac*/ 	.word	0x00000001
        /*00b0*/ 	.word	0x00000001


	//----- nvinfo : EIATTR_CRS_STACK_SIZE
	.align		4
.L_2213:
        /*00b4*/ 	.byte	0x04, 0x1e
        /*00b6*/ 	.short	(.L_2215 - .L_2214)
.L_2214:
        /*00b8*/ 	.word	0x00000000


	//----- nvinfo : EIATTR_CBANK_PARAM_SIZE
	.align		4
.L_2215:
        /*00bc*/ 	.byte	0x03, 0x19
        /*00be*/ 	.short	0x0501


	//----- nvinfo : EIATTR_PARAM_CBANK
	.align		4
        /*00c0*/ 	.byte	0x04, 0x0a
        /*00c2*/ 	.short	(.L_2217 - .L_2216)
	.align		4
.L_2216:
        /*00c4*/ 	.word	index@(.nv.constant0._ZN2at4cuda17kernelHistogram1DIlilLi1ELi2ELin1ELNS0_23CUDAHistogramMemoryTypeE0EZNS0_21CUDA_tensor_histogramIliLb0EEEbNS_6TensorES4_S4_lNS_14AccumulateTypeIT0_Lb1EE4typeES8_NS0_13TensorArgTypeES9_S9_EUllE0_EEvNS0_6detail10TensorInfoIT_T1_EESF_NSC_IKS6_SE_EElS8_S8_SE_T6_)
        /*00c8*/ 	.short	0x0210
        /*00ca*/ 	.short	0x0501


	//----- nvinfo : EIATTR_SW_WAR
	.align		4
.L_2217:
        /*00cc*/ 	.byte	0x04, 0x36
        /*00ce*/ 	.short	(.L_2219 - .L_2218)
.L_2218:
        /*00d0*/ 	.word	0x00000008
.L_2219:


//--------------------- .nv.info._ZN2at4cuda17kernelHistogram1DIlilLi1ELi2ELin1ELNS0_23CUDAHistogramMemoryTypeE1EZNS0_21CUDA_tensor_histogramIliLb0EEEbNS_6TensorES4_S4_lNS_14AccumulateTypeIT0_Lb1EE4typeES8_NS0_13TensorArgTypeES9_S9_EUllE_EEvNS0_6detail10TensorInfoIT_T1_EESF_NSC_IKS6_SE_EElS8_S8_SE_T6_ --------------------------
	.section	.nv.info._ZN2at4cuda17kernelHistogram1DIlilLi1ELi2ELin1ELNS0_23CUDAHistogramMemoryTypeE1EZNS0_21CUDA_tensor_histogramIliLb0EEEbNS_6TensorES4_S4_lNS_14AccumulateTypeIT0_Lb1EE4typeES8_NS0_13TensorArgTypeES9_S9_EUllE_EEvNS0_6detail10TensorInfoIT_T1_EESF_NSC_IKS6_SE_EElS8_S8_SE_T6_,"",@"SHT_CUDA_INFO"
	.sectionflags	@""
	.align	4


	//----- nvinfo : EIATTR_CUDA_API_VERSION
	.align		4
        /*0000*/ 	.byte	0x04, 0x37
        /*0002*/ 	.short	(.L_2221 - .L_2220)
.L_2220:
        /*0004*/ 	.word	0x00000082


	//----- nvinfo : EIATTR_KPARAM_INFO
	.align		4
.L_2221:
        /*0008*/ 	.byte	0x04, 0x17
        /*000a*/ 	.short	(.L_2223 - .L_2222)
.L_2222:
        /*000c*/ 	.word	0x00000000
        /*0010*/ 	.short	0x0007
        /*0012*/ 	.short	0x0500
        /*0014*/ 	.byte	0x00, 0xf0, 0x81, 0x06


	//----- nvinfo : EIATTR_KPARAM_INFO
	.align		4
.L_2223:
        /*0018*/ 	.byte	0x04, 0x17
        /*001a*/ 	.short	(.L_2225 - .L_2224)
.L_2224:
        /*001c*/ 	.word	0x00000000
        /*0020*/ 	.short	0x0006
        /*0022*/ 	.short	0x04f8
        /*0024*/ 	.byte	0x00, 0xf0, 0x21, 0x00


	//----- nvinfo : EIATTR_KPARAM_INFO
	.align		4
.L_2225:
        /*0028*/ 	.byte	0x04, 0x17
        /*002a*/ 	.short	(.L_2227 - .L_2226)
.L_2226:
        /*002c*/ 	.word	0x00000000
        /*0030*/ 	.short	0x0005
        /*0032*/ 	.short	0x04f0
        /*0034*/ 	.byte	0x00, 0xf0, 0x21, 0x00


	//----- nvinfo : EIATTR_KPARAM_INFO
	.align		4
.L_2227:
        /*0038*/ 	.byte	0x04, 0x17
        /*003a*/ 	.short	(.L_2229 - .L_2228)
.L_2228:
        /*003c*/ 	.word	0x00000000
        /*0040*/ 	.short	0x0004
        /*0042*/ 	.short	0x04e8
        /*0044*/ 	.byte	0x00, 0xf0, 0x21, 0x00


	//----- nvinfo : EIATTR_KPARAM_INFO
	.align		4
.L_2229:
        /*0048*/ 	.byte	0x04, 0x17
        /*004a*/ 	.short	(.L_2231 - .L_2230)
.L_2230:
        /*004c*/ 	.word	0x00000000
        /*0050*/ 	.short	0x0003
        /*0052*/ 	.short	0x04e0
        /*0054*/ 	.byte	0x00, 0xf0, 0x21, 0x00


	//----- nvinfo : EIATTR_KPARAM_INFO
	.align		4
.L_2231:
        /*0058*/ 	.byte	0x04, 0x17
        /*005a*/ 	.short	(.L_2233 - .L_2232)
.L_2232:
        /*005c*/ 	.word	0x00000000
        /*0060*/ 	.short	0x0002
        /*0062*/ 	.short	0x0340
        /*0064*/ 	.byte	0x00, 0xf0, 0x81, 0x06


	//----- nvinfo : EIATTR_KPARAM_INFO
	.align		4
.L_2233:
        /*0068*/ 	.byte	0x04, 0x17
        /*006a*/ 	.short	(.L_2235 - .L_2234)
.L_2234:
        /*006c*/ 	.word	0x00000000
        /*0070*/ 	.short	0x0001
        /*0072*/ 	.short	0x01a0
        /*0074*/ 	.byte	0x00, 0xf0, 0x81, 0x06


	//----- nvinfo : EIATTR_KPARAM_INFO
	.align		4
.L_2235:
        /*0078*/ 	.byte	0x04, 0x17
        /*007a*/ 	.short	(.L_2237 - .L_2236)
.L_2236:
        /*007c*/ 	.word	0x00000000
        /*0080*/ 	.short	0x0000
        /*0082*/ 	.short	0x0000
        /*0084*/ 	.byte	0x00, 0xf0, 0x81, 0x06


	//----- nvinfo : EIATTR_SPARSE_MMA_MASK
	.align		4
.L_2237:
        /*0088*/ 	.byte	0x03, 0x50
        /*008a*/ 	.short	0x0000


	//----- nvinfo : EIATTR_MAXREG_COUNT
	.align		4
        /*008c*/ 	.byte	0x03, 0x1b
        /*008e*/ 	.short	0x0080


	//----- nvinfo : EIATTR_MERCURY_ISA_VERSION
	.align		4
        /*0090*/ 	.byte	0x03, 0x5f
        /*0092*/ 	.short	0x0101


	//----- nvinfo : EIATTR_EXIT_INSTR_OFFSETS
	.align		4
        /*0094*/ 	.byte	0x04, 0x1c
        /*0096*/ 	.short	(.L_2239 - .L_2238)


	//   ....[0]....
.L_2238:
        /*0098*/ 	.word	0x00000080


	//   ....[1]....
        /*009c*/ 	.word	0x000006b0


	//   ....[2]....
        /*00a0*/ 	.word	0x000024e0


	//----- nvinfo : EIATTR_MAX_THREADS
	.align		4
.L_2239:
        /*00a4*/ 	.byte	0x04, 0x05
        /*00a6*/ 	.short	(.L_2241 - .L_2240)
.L_2240:
        /*00a8*/ 	.word	0x00000200
        /*00ac*/ 	.word	0x00000001
        /*00b0*/ 	.word	0x00000001


	//----- nvinfo : EIATTR_CRS_STACK_SIZE
	.align		4
.L_2241:
        /*00b4*/ 	.byte	0x04, 0x1e
        /*00b6*/ 	.short	(.L_2243 - .L_2242)
.L_2242:
        /*00b8*/ 	.word	0x00000000


	//----- nvinfo : EIATTR_CBANK_PARAM_SIZE
	.align		4
.L_2243:
        /*00bc*/ 	.byte	0x03, 0x19
        /*00be*/ 	.short	0x06a0


	//----- nvinfo : EIATTR_PARAM_CBANK
	.align		4
        /*00c0*/ 	.byte	0x04, 0x0a
        /*00c2*/ 	.short	(.L_2245 - .L_2244)
	.align		4
.L_2244:
        /*00c4*/ 	.word	index@(.nv.constant0._ZN2at4cuda17kernelHistogram1DIlilLi1ELi2ELin1ELNS0_23CUDAHistogramMemoryTypeE1EZNS0_21CUDA_tensor_histogramIliLb0EEEbNS_6TensorES4_S4_lNS_14AccumulateTypeIT0_Lb1EE4typeES8_NS0_13TensorArgTypeES9_S9_EUllE_EEvNS0_6detail10TensorInfoIT_T1_EESF_NSC_IKS6_SE_EElS8_S8_SE_T6_)
        /*00c8*/ 	.short	0x0210
        /*00ca*/ 	.short	0x06a0


	//----- nvinfo : EIATTR_SW_WAR
	.align		4
.L_2245:
        /*00cc*/ 	.byte	0x04, 0x36
        /*00ce*/ 	.short	(.L_2247 - .L_2246)
.L_2246:
        /*00d0*/ 	.word	0x00000008
.L_2247:


//--------------------- .nv.info._ZN2at4cuda17kernelHistogram1DIlilLi1ELi2ELin1ELNS0_23CUDAHistogramMemoryTypeE0EZNS0_21CUDA_tensor_histogramIliLb0EEEbNS_6TensorES4_S4_lNS_14AccumulateTypeIT0_Lb1EE4typeES8_NS0_13TensorArgTypeES9_S9_EUllE_EEvNS0_6detail10TensorInfoIT_T1_EESF_NSC_IKS6_SE_EElS8_S8_SE_T6_ --------------------------
	.section	.nv.info._ZN2at4cuda17kernelHistogram1DIlilLi1ELi2ELin1ELNS0_23CUDAHistogramMemoryTypeE0EZNS0_21CUDA_tensor_histogramIliLb0EEEbNS_6TensorES4_S4_lNS_14AccumulateTypeIT0_Lb1EE4typeES8_NS0_13TensorArgTypeES9_S9_EUllE_EEvNS0_6detail10TensorInfoIT_T1_EESF_NSC_IKS6_SE_EElS8_S8_SE_T6_,"",@"SHT_CUDA_INFO"
	.sectionflags	@""
	.align	4


	//----- nvinfo : EIATTR_CUDA_API_VERSION
	.align		4
        /*0000*/ 	.byte	0x04, 0x37
        /*0002*/ 	.short	(.L_2249 - .L_2248)
.L_2248:
        /*0004*/ 	.word	0x00000082


	//----- nvinfo : EIATTR_KPARAM_INFO
	.align		4
.L_2249:
        /*0008*/ 	.byte	0x04, 0x17
        /*000a*/ 	.short	(.L_2251 - .L_2250)
.L_2250:
        /*000c*/ 	.word	0x00000000
        /*0010*/ 	.short	0x0007
        /*0012*/ 	.short	0x0500
        /*0014*/ 	.byte	0x00, 0xf0, 0x81, 0x06


	//----- nvinfo : EIATTR_KPARAM_INFO
	.align		4
.L_2251:
        /*0018*/ 	.byte	0x04, 0x17
        /*001a*/ 	.short	(.L_2253 - .L_2252)
.L_2252:
        /*001c*/ 	.word	0x00000000
        /*0020*/ 	.short	0x0006
        /*0022*/ 	.short	0x04f8
        /*0024*/ 	.byte	0x00, 0xf0, 0x21, 0x00


	//----- nvinfo : EIATTR_KPARAM_INFO
	.align		4
.L_2253:
        /*0028*/ 	.byte	0x04, 0x17
        /*002a*/ 	.short	(.L_2255 - .L_2254)
.L_2254:
        /*002c*/ 	.word	0x00000000
        /*0030*/ 	.short	0x0005
        /*0032*/ 	.short	0x04f0
        /*0034*/ 	.byte	0x00, 0xf0, 0x21, 0x00


	//----- nvinfo : EIATTR_KPARAM_INFO
	.align		4
.L_2255:
        /*0038*/ 	.byte	0x04, 0x17
        /*003a*/ 	.short	(.L_2257 - .L_2256)
.L_2256:
        /*003c*/ 	.word	0x00000000
        /*0040*/ 	.short	0x0004
        /*0042*/ 	.short	0x04e8
        /*0044*/ 	.byte	0x00, 0xf0, 0x21, 0x00


	//----- nvinfo : EIATTR_KPARAM_INFO
	.align		4
.L_2257:
        /*0048*/ 	.byte	0x04, 0x17
        /*004a*/ 	.short	(.L_2259 - .L_2258)
.L_2258:
        /*004c*/ 	.word	0x00000000
        /*0050*/ 	.short	0x0003
        /*0052*/ 	.short	0x04e0
        /*0054*/ 	.byte	0x00, 0xf0, 0x21, 0x00


	//----- nvinfo : EIATTR_KPARAM_INFO
	.align		4
.L_2259:
        /*0058*/ 	.byte	0x04, 0x17
        /*005a*/ 	.short	(.L_2261 - .L_2260)
.L_2260:
        /*005c*/ 	.word	0x00000000
        /*0060*/ 	.short	0x0002
        /*0062*/ 	.short	0x0340
        /*0064*/ 	.byte	0x00, 0xf0, 0x81, 0x06


	//----- nvinfo : EIATTR_KPARAM_INFO
	.align		4
.L_2261:
        /*0068*/ 	.byte	0x04, 0x17
        /*006a*/ 	.short	(.L_2263 - .L_2262)
.L_2262:
        /*006c*/ 	.word	0x00000000
        /*0070*/ 	.short	0x0001
        /*0072*/ 	.short	0x01a0
        /*0074*/ 	.byte	0x00, 0xf0, 0x81, 0x06


	//----- nvinfo : EIATTR_KPARAM_INFO
	.align		4
.L_2263:
        /*0078*/ 	.byte	0x04, 0x17
        /*007a*/ 	.short	(.L_2265 - .L_2264)
.L_2264:
        /*007c*/ 	.word	0x00000000
        /*0080*/ 	.short	0x0000
        /*0082*/ 	.short	0x0000
        /*0084*/ 	.byte	0x00, 0xf0, 0x81, 0x06


	//----- nvinfo : EIATTR_SPARSE_MMA_MASK
	.align		4
.L_2265:
        /*0088*/ 	.byte	0x03, 0x50
        /*008a*/ 	.short	0x0000


	//----- nvinfo : EIATTR_MAXREG_COUNT
	.align		4
        /*008c*/ 	.byte	0x03, 0x1b
        /*008e*/ 	.short	0x0080


	//----- nvinfo : EIATTR_NUM_BARRIERS
	.align		4
        /*0090*/ 	.byte	0x02, 0x4c
        /*0092*/ 	.byte	0x01
	.zero		1


	//----- nvinfo : EIATTR_MERCURY_ISA_VERSION
	.align		4
        /*0094*/ 	.byte	0x03, 0x5f
        /*0096*/ 	.short	0x0101


	//----- nvinfo : EIATTR_EXIT_INSTR_OFFSETS
	.align		4
        /*0098*/ 	.byte	0x04, 0x1c
        /*009a*/ 	.short	(.L_2267 - .L_2266)


	//   ....[0]....
.L_2266:
        /*009c*/ 	.word	0x000025e0


	//   ....[1]....
        /*00a0*/ 	.word	0x00002730


	//----- nvinfo : EIATTR_MAX_THREADS
	.align		4
.L_2267:
        /*00a4*/ 	.byte	0x04, 0x05
        /*00a6*/ 	.short	(.L_2269 - .L_2268)
.L_2268:
        /*00a8*/ 	.word	0x00000200
        /*00ac*/ 	.word	0x00000001
        /*00b0*/ 	.word	0x00000001


	//----- nvinfo : EIATTR_CRS_STACK_SIZE
	.align		4
.L_2269:
        /*00b4*/ 	.byte	0x04, 0x1e
        /*00b6*/ 	.short	(.L_2271 - .L_2270)
.L_2270:
        /*00b8*/ 	.word	0x00000000


	//----- nvinfo : EIATTR_CBANK_PARAM_SIZE
	.align		4
.L_2271:
        /*00bc*/ 	.byte	0x03, 0x19
        /*00be*/ 	.short	0x06a0


	//----- nvinfo : EIATTR_PARAM_CBANK
	.align		4
        /*00c0*/ 	.byte	0x04, 0x0a
        /*00c2*/ 	.short	(.L_2273 - .L_2272)
	.align		4
.L_2272:
        /*00c4*/ 	.word	index@(.nv.constant0._ZN2at4cuda17kernelHistogram1DIlilLi1ELi2ELin1ELNS0_23CUDAHistogramMemoryTypeE0EZNS0_21CUDA_tensor_histogramIliLb0EEEbNS_6TensorES4_S4_lNS_14AccumulateTypeIT0_Lb1EE4typeES8_NS0_13TensorArgTypeES9_S9_EUllE_EEvNS0_6detail10TensorInfoIT_T1_EESF_NSC_IKS6_SE_EElS8_S8_SE_T6_)
        /*00c8*/ 	.short	0x0210
        /*00ca*/ 	.short	0x06a0


	//----- nvinfo : EIATTR_SW_WAR
	.align		4
.L_2273:
        /*00cc*/ 	.byte	0x04, 0x36
        /*00ce*/ 	.short	(.L_2275 - .L_2274)
.L_2274:
        /*00d0*/ 	.word	0x00000008
.L_2275:


//--------------------- .nv.info._ZN2at4cuda17kernelHistogram1DIfilLi1ELi2ELin1ELNS0_23CUDAHistogramMemoryTypeE1EZNS0_21CUDA_tensor_histogramIfiLb1EEEbNS_6TensorES4_S4_lNS_14AccumulateTypeIT0_Lb1EE4typeES8_NS0_13TensorArgTypeES9_S9_EUllE0_EEvNS0_6detail10TensorInfoIT_T1_EESF_NSC_IKS6_SE_EElS8_S8_SE_T6_ --------------------------
	.section	.nv.info._ZN2at4cuda17kernelHistogram1DIfilLi1ELi2ELin1ELNS0_23CUDAHistogramMemoryTypeE1EZNS0_21CUDA_tensor_histogramIfiLb1EEEbNS_6TensorES4_S4_lNS_14AccumulateTypeIT0_Lb1EE4typeES8_NS0_13TensorArgTypeES9_S9_EUllE0_EEvNS0_6detail10TensorInfoIT_T1_EESF_NSC_IKS6_SE_EElS8_S8_SE_T6_,"",@"SHT_CUDA_INFO"
	.sectionflags	@""
	.align	4


	//----- nvinfo : EIATTR_CUDA_API_VERSION
	.align		4
        /*0000*/ 	.byte	0x04, 0x37
        /*0002*/ 	.short	(.L_2277 - .L_2276)
.L_2276:
        /*0004*/ 	.word	0x00000082


	//----- nvinfo : EIATTR_KPARAM_INFO
	.align		4
.L_2277:
        /*0008*/ 	.byte	0x04, 0x17
        /*000a*/ 	.short	(.L_2279 - .L_2278)
.L_2278:
        /*000c*/ 	.word	0x00000000
        /*0010*/ 	.short	0x0007
        /*0012*/ 	.short	0x0500
        /*0014*/ 	.byte	0x00, 0xf0, 0x05, 0x00


	//----- nvinfo : EIATTR_KPARAM_INFO
	.align		4
.L_2279:
        /*0018*/ 	.byte	0x04, 0x17
        /*001a*/ 	.short	(.L_2281 - .L_2280)
.L_2280:
        /*001c*/ 	.word	0x00000000
        /*0020*/ 	.short	0x0006
        /*0022*/ 	.short	0x04f8
        /*0024*/ 	.byte	0x00, 0xf0, 0x21, 0x00


	//----- nvinfo : EIATTR_KPARAM_INFO
	.align		4
.L_2281:
        /*0028*/ 	.byte	0x04, 0x17
        /*002a*/ 	.short	(.L_2283 - .L_2282)
.L_2282:
        /*002c*/ 	.word	0x00000000
        /*0030*/ 	.short	0x0005
        /*0032*/ 	.short	0x04f0
        /*0034*/ 	.byte	0x00, 0xf0, 0x21, 0x00


	//----- nvinfo : EIATTR_KPARAM_INFO
	.align		4
.L_2283:
        /*0038*/ 	.byte	0x04, 0x17
        /*003a*/ 	.short	(.L_2285 - .L_2284)
.L_2284:
        /*003c*/ 	.word	0x00000000
        /*0040*/ 	.short	0x0004
        /*0042*/ 	.short	0x04e8
        /*0044*/ 	.byte	0x00, 0xf0, 0x21, 0x00


	//----- nvinfo : EIATTR_KPARAM_INFO
	.align		4
.L_2285:
        /*0048*/ 	.byte	0x04, 0x17
        /*004a*/ 	.short	(.L_2287 - .L_2286)
.L_2286:
        /*004c*/ 	.word	0x00000000
        /*0050*/ 	.short	0x0003
        /*0052*/ 	.short	0x04e0
        /*0054*/ 	.byte	0x00, 0xf0, 0x21, 0x00


	//----- nvinfo : EIATTR_KPARAM_INFO
	.align		4
.L_2287:
        /*0058*/ 	.byte	0x04, 0x17
        /*005a*/ 	.short	(.L_2289 - .L_2288)
.L_2288:
        /*005c*/ 	.word	0x00000000
        /*0060*/ 	.short	0x0002
        /*0062*/ 	.short	0x0340
        /*0064*/ 	.byte	0x00, 0xf0, 0x81, 0x06


	//----- nvinfo : EIATTR_KPARAM_INFO
	.align		4
.L_2289:
        /*0068*/ 	.byte	0x04, 0x17
        /*006a*/ 	.short	(.L_2291 - .L_2290)
.L_2290:
        /*006c*/ 	.word	0x00000000
        /*0070*/ 	.short	0x0001
        /*0072*/ 	.short	0x01a0
        /*0074*/ 	.byte	0x00, 0xf0, 0x81, 0x06


	//----- nvinfo : EIATTR_KPARAM_INFO
	.align		4
.L_2291:
        /*0078*/ 	.byte	0x04, 0x17
        /*007a*/ 	.short	(.L_2293 - .L_2292)
.L_2292:
        /*007c*/ 	.word	0x00000000
        /*0080*/ 	.short	0x0000
        /*0082*/ 	.short	0x0000
        /*0084*/ 	.byte	0x00, 0xf0, 0x81, 0x06


	//----- nvinfo : EIATTR_SPARSE_MMA_MASK
	.align		4
.L_2293:
        /*0088*/ 	.byte	0x03, 0x50
        /*008a*/ 	.short	0x0000


	//----- nvinfo : EIATTR_MAXREG_COUNT
	.align		4
        /*008c*/ 	.byte	0x03, 0x1b
        /*008e*/ 	.short	0x0080


	//----- nvinfo : EIATTR_MERCURY_ISA_VERSION
	.align		4
        /*0090*/ 	.byte	0x03, 0x5f
        /*0092*/ 	.short	0x0101


	//----- nvinfo : EIATTR_EXIT_INSTR_OFFSETS
	.align		4
        /*0094*/ 	.byte	0x04, 0x1c
        /*0096*/ 	.short	(.L_2295 - .L_2294)


	//   ....[0]....
.L_2294:
        /*0098*/ 	.word	0x00000080


	//   ....[1]....
        /*009c*/ 	.word	0x00000630


	//   ....[2]....
        /*00a0*/ 	.word	0x000023e0


	//----- nvinfo : EIATTR_MAX_THREADS
	.align		4
.L_2295:
        /*00a4*/ 	.byte	0x04, 0x05
        /*00a6*/ 	.short	(.L_2297 - .L_2296)
.L_2296:
        /*00a8*/ 	.word	0x00000200
        /*00ac*/ 	.word	0x00000001
        /*00b0*/ 	.word	0x00000001


	//----- nvinfo : EIATTR_CRS_STACK_SIZE
	.align		4
.L_2297:
        /*00b4*/ 	.byte	0x04, 0x1e
        /*00b6*/ 	.short	(.L_2299 - .L_2298)
.L_2298:
        /*00b8*/ 	.word	0x00000000


	//----- nvinfo : EIATTR_CBANK_PARAM_SIZE
	.align		4
.L_2299:
        /*00bc*/ 	.byte	0x03, 0x19
        /*00be*/ 	.short	0x0501


	//----- nvinfo : EIATTR_PARAM_CBANK
	.align		4
        /*00c0*/ 	.byte	0x04, 0x0a
        /*00c2*/ 	.short	(.L_2301 - .L_2300)
	.align		4
.L_2300:
        /*00c4*/ 	.word	index@(.nv.constant0._ZN2at4cuda17kernelHistogram1DIfilLi1ELi2ELin1ELNS0_23CUDAHistogramMemoryTypeE1EZNS0_21CUDA_tensor_histogramIfiLb1EEEbNS_6TensorES4_S4_lNS_14AccumulateTypeIT0_Lb1EE4typeES8_NS0_13TensorArgTypeES9_S9_EUllE0_EEvNS0_6detail10TensorInfoIT_T1_EESF_NSC_IKS6_SE_EElS8_S8_SE_T6_)
        /*00c8*/ 	.short	0x0210
        /*00ca*/ 	.short	0x0501


	//----- nvinfo : EIATTR_SW_WAR
	.align		4
.L_2301:
        /*00cc*/ 	.byte	0x04, 0x36
        /*00ce*/ 	.short	(.L_2303 - .L_2302)
.L_2302:
        /*00d0*/ 	.word	0x00000008
.L_2303:


//--------------------- .nv.info._ZN2at4cuda17kernelHistogram1DIfilLi1ELi2ELin1ELNS0_23CUDAHistogramMemoryTypeE0EZNS0_21CUDA_tensor_histogramIfiLb1EEEbNS_6TensorES4_S4_lNS_14AccumulateTypeIT0_Lb1EE4typeES8_NS0_13TensorArgTypeES9_S9_EUllE0_EEvNS0_6detail10TensorInfoIT_T1_EESF_NSC_IKS6_SE_EElS8_S8_SE_T6_ --------------------------
	.section	.nv.info._ZN2at4cuda17kernelHistogram1DIfilLi1ELi2ELin1ELNS0_23CUDAHistogramMemoryTypeE0EZNS0_21CUDA_tensor_histogramIfiLb1EEEbNS_6TensorES4_S4_lNS_14AccumulateTypeIT0_Lb1EE4typeES8_NS0_13TensorArgTypeES9_S9_EUllE0_EEvNS0_6detail10TensorInfoIT_T1_EESF_NSC_IKS6_SE_EElS8_S8_SE_T6_,"",@"SHT_CUDA_INFO"
	.sectionflags	@""
	.align	4


	//----- nvinfo : EIATTR_CUDA_API_VERSION
	.align		4
        /*0000*/ 	.byte	0x04, 0x37
        /*0002*/ 	.short	(.L_2305 - .L_2304)
.L_2304:
        /*0004*/ 	.word	0x00000082


	//----- nvinfo : EIATTR_KPARAM_INFO
	.align		4
.L_2305:
        /*0008*/ 	.byte	0x04, 0x17
        /*000a*/ 	.short	(.L_2307 - .L_2306)
.L_2306:
        /*000c*/ 	.word	0x00000000
        /*0010*/ 	.short	0x0007
        /*0012*/ 	.short	0x0500
        /*0014*/ 	.byte	0x00, 0xf0, 0x05, 0x00


	//----- nvinfo : EIATTR_KPARAM_INFO
	.align		4
.L_2307:
        /*0018*/ 	.byte	0x04, 0x17
        /*001a*/ 	.short	(.L_2309 - .L_2308)
.L_2308:
        /*001c*/ 	.word	0x00000000
        /*0020*/ 	.short	0x0006
        /*0022*/ 	.short	0x04f8
        /*0024*/ 	.byte	0x00, 0xf0, 0x21, 0x00


	//----- nvinfo : EIATTR_KPARAM_INFO
	.align		4
.L_2309:
        /*0028*/ 	.byte	0x04, 0x17
        /*002a*/ 	.short	(.L_2311 - .L_2310)
.L_2310:
        /*002c*/ 	.word	0x00000000
        /*0030*/ 	.short	0x0005
        /*0032*/ 	.short	0x04f0
        /*0034*/ 	.byte	0x00, 0xf0, 0x21, 0x00


	//----- nvinfo : EIATTR_KPARAM_INFO
	.align		4
.L_2311:
        /*0038*/ 	.byte	0x04, 0x17
        /*003a*/ 	.short	(.L_2313 - .L_2312)
.L_2312:
        /*003c*/ 	.word	0x00000000
        /*0040*/ 	.short	0x0004
        /*0042*/ 	.short	0x04e8
        /*0044*/ 	.byte	0x00, 0xf0, 0x21, 0x00


	//----- nvinfo : EIATTR_KPARAM_INFO
	.align		4
.L_2313:
        /*0048*/ 	.byte	0x04, 0x17
        /*004a*/ 	.short	(.L_2315 - .L_2314)
.L_2314:
        /*004c*/ 	.word	0x00000000
        /*0050*/ 	.short	0x0003
        /*0052*/ 	.short	0x04e0
        /*0054*/ 	.byte	0x00, 0xf0, 0x21, 0x00


	//----- nvinfo : EIATTR_KPARAM_INFO
	.align		4
.L_2315:
        /*0058*/ 	.byte	0x04, 0x17
        /*005a*/ 	.short	(.L_2317 - .L_2316)
.L_2316:
        /*005c*/ 	.word	0x00000000
        /*0060*/ 	.short	0x0002
        /*0062*/ 	.short	0x0340
        /*0064*/ 	.byte	0x00, 0xf0, 0x81, 0x06


	//----- nvinfo : EIATTR_KPARAM_INFO
	.align		4
.L_2317:
        /*0068*/ 	.byte	0x04, 0x17
        /*006a*/ 	.short	(.L_2319 - .L_2318)
.L_2318:
        /*006c*/ 	.word	0x00000000
        /*0070*/ 	.short	0x0001
        /*0072*/ 	.short	0x01a0
        /*0074*/ 	.byte	0x00, 0xf0, 0x81, 0x06


	//----- nvinfo : EIATTR_KPARAM_INFO
	.align		4
.L_2319:
        /*0078*/ 	.byte	0x04, 0x17
        /*007a*/ 	.short	(.L_2321 - .L_2320)
.L_2320:
        /*007c*/ 	.word	0x00000000
        /*0080*/ 	.short	0x0000
        /*0082*/ 	.short	0x0000
        /*0084*/ 	.byte	0x00, 0xf0, 0x81, 0x06


	//----- nvinfo : EIATTR_SPARSE_MMA_MASK
	.align		4
.L_2321:
        /*0088*/ 	.byte	0x03, 0x50
        /*008a*/ 	.short	0x0000


	//----- nvinfo : EIATTR_MAXREG_COUNT
	.align		4
        /*008c*/ 	.byte	0x03, 0x1b
        /*008e*/ 	.short	0x0080


	//----- nvinfo : EIATTR_NUM_BARRIERS
	.align		4
        /*0090*/ 	.byte	0x02, 0x4c
        /*0092*/ 	.byte	0x01
	.zero		1


	//----- nvinfo : EIATTR_MERCURY_ISA_VERSION
	.align		4
        /*0094*/ 	.byte	0x03, 0x5f
        /*0096*/ 	.short	0x0101


	//----- nvinfo : EIATTR_EXIT_INSTR_OFFSETS
	.align		4
        /*0098*/ 	.byte	0x04, 0x1c
        /*009a*/ 	.short	(.L_2323 - .L_2322)


	//   ....[0]....
.L_2322:
        /*009c*/ 	.word	0x000024a0


	//   ....[1]....
        /*00a0*/ 	.word	0x000025f0


	//----- nvinfo : EIATTR_MAX_THREADS
	.align		4
.L_2323:
        /*00a4*/ 	.byte	0x04, 0x05
        /*00a6*/ 	.short	(.L_2325 - .L_2324)
.L_2324:
        /*00a8*/ 	.word	0x00000200
        /*00ac*/ 	.word	0x00000001
        /*00b0*/ 	.word	0x00000001


	//----- nvinfo : EIATTR_CRS_STACK_SIZE
	.align		4
.L_2325:
        /*00b4*/ 	.byte	0x04, 0x1e
        /*00b6*/ 	.short	(.L_2327 - .L_2326)
.L_2326:
        /*00b8*/ 	.word	0x00000000


	//----- nvinfo : EIATTR_CBANK_PARAM_SIZE
	.align		4
.L_2327:
        /*00bc*/ 	.byte	0x03, 0x19
        /*00be*/ 	.short	0x0501


	//----- nvinfo : EIATTR_PARAM_CBANK
	.align		4
        /*00c0*/ 	.byte	0x04, 0x0a
        /*00c2*/ 	.short	(.L_2329 - .L_2328)
	.align		4
.L_2328:
        /*00c4*/ 	.word	index@(.nv.constant0._ZN2at4cuda17kernelHistogram1DIfilLi1ELi2ELin1ELNS0_23CUDAHistogramMemoryTypeE0EZNS0_21CUDA_tensor_histogramIfiLb1EEEbNS_6TensorES4_S4_lNS_14AccumulateTypeIT0_Lb1EE4typeES8_NS0_13TensorArgTypeES9_S9_EUllE0_EEvNS0_6detail10TensorInfoIT_T1_EESF_NSC_IKS6_SE_EElS8_S8_SE_T6_)
        /*00c8*/ 	.short	0x0210
        /*00ca*/ 	.short	0x0501


	//----- nvinfo : EIATTR_SW_WAR
	.align		4
.L_2329:
        /*00cc*/ 	.byte	0x04, 0x36
        /*00ce*/ 	.short	(.L_2331 - .L_2330)
.L_2330:
        /*00d0*/ 	.word	0x00000008
.L_2331:


//--------------------- .nv.info._ZN2at4cuda17kernelHistogram1DIfilLi1ELi2ELin1ELNS0_23CUDAHistogramMemoryTypeE1EZNS0_21CUDA_tensor_histogramIfiLb1EEEbNS_6TensorES4_S4_lNS_14AccumulateTypeIT0_Lb1EE4typeES8_NS0_13TensorArgTypeES9_S9_EUllE_EEvNS0_6detail10TensorInfoIT_T1_EESF_NSC_IKS6_SE_EElS8_S8_SE_T6_ --------------------------
	.section	.nv.info._ZN2at4cuda17kernelHistogram1DIfilLi1ELi2ELin1ELNS0_23CUDAHistogramMemoryTypeE1EZNS0_21CUDA_tensor_histogramIfiLb1EEEbNS_6TensorES4_S4_lNS_14AccumulateTypeIT0_Lb1EE4typeES8_NS0_13TensorArgTypeES9_S9_EUllE_EEvNS0_6detail10TensorInfoIT_T1_EESF_NSC_IKS6_SE_EElS8_S8_SE_T6_,"",@"SHT_CUDA_INFO"
	.sectionflags	@""
	.align	4


	//----- nvinfo : EIATTR_CUDA_API_VERSION
	.align		4
        /*0000*/ 	.byte	0x04, 0x37
        /*0002*/ 	.short	(.L_2333 - .L_2332)
.L_2332:
        /*0004*/ 	.word	0x00000082


	//----- nvinfo : EIATTR_KPARAM_INFO
	.align		4
.L_2333:
        /*0008*/ 	.byte	0x04, 0x17
        /*000a*/ 	.short	(.L_2335 - .L_2334)
.L_2334:
        /*000c*/ 	.word	0x00000000
        /*0010*/ 	.short	0x0007
        /*0012*/ 	.short	0x0500
        /*0014*/ 	.byte	0x00, 0xf0, 0x81, 0x06


	//----- nvinfo : EIATTR_KPARAM_INFO
	.align		4
.L_2335:
        /*0018*/ 	.byte	0x04, 0x17
        /*001a*/ 	.short	(.L_2337 - .L_2336)
.L_2336:
        /*001c*/ 	.word	0x00000000
        /*0020*/ 	.short	0x0006
        /*0022*/ 	.short	0x04f8
        /*0024*/ 	.byte	0x00, 0xf0, 0x21, 0x00


	//----- nvinfo : EIATTR_KPARAM_INFO
	.align		4
.L_2337:
        /*0028*/ 	.byte	0x04, 0x17
        /*002a*/ 	.short	(.L_2339 - .L_2338)
.L_2338:
        /*002c*/ 	.word	0x00000000
        /*0030*/ 	.short	0x0005
        /*0032*/ 	.short	0x04f0
        /*0034*/ 	.byte	0x00, 0xf0, 0x21, 0x00


	//----- nvinfo : EIATTR_KPARAM_INFO
	.align		4
.L_2339:
        /*0038*/ 	.byte	0x04, 0x17
        /*003a*/ 	.short	(.L_2341 - .L_2340)
.L_2340:
        /*003c*/ 	.word	0x00000000
        /*0040*/ 	.short	0x0004
        /*0042*/ 	.short	0x04e8
        /*0044*/ 	.byte	0x00, 0xf0, 0x21, 0x00


	//----- nvinfo : EIATTR_KPARAM_INFO
	.align		4
.L_2341:
        /*0048*/ 	.byte	0x04, 0x17
        /*004a*/ 	.short	(.L_2343 - .L_2342)
.L_2342:
        /*004c*/ 	.word	0x00000000
        /*0050*/ 	.short	0x0003
        /*0052*/ 	.short	0x04e0
        /*0054*/ 	.byte	0x00, 0xf0, 0x21, 0x00


	//----- nvinfo : EIATTR_KPARAM_INFO
	.align		4
.L_2343:
        /*0058*/ 	.byte	0x04, 0x17
        /*005a*/ 	.short	(.L_2345 - .L_2344)
.L_2344:
        /*005c*/ 	.word	0x00000000
        /*0060*/ 	.short	0x0002
        /*0062*/ 	.short	0x0340
        /*0064*/ 	.byte	0x00, 0xf0, 0x81, 0x06


	//----- nvinfo : EIATTR_KPARAM_INFO
	.align		4
.L_2345:
        /*0068*/ 	.byte	0x04, 0x17
        /*006a*/ 	.short	(.L_2347 - .L_2346)
.L_2346:
        /*006c*/ 	.word	0x00000000
        /*0070*/ 	.short	0x0001
        /*0072*/ 	.short	0x01a0
        /*0074*/ 	.byte	0x00, 0xf0, 0x81, 0x06


	//----- nvinfo : EIATTR_KPARAM_INFO
	.align		4
.L_2347:
        /*0078*/ 	.byte	0x04, 0x17
        /*007a*/ 	.short	(.L_2349 - .L_2348)
.L_2348:
        /*007c*/ 	.word	0x00000000
        /*0080*/ 	.short	0x0000
        /*0082*/ 	.short	0x0000
        /*0084*/ 	.byte	0x00, 0xf0, 0x81, 0x06


	//----- nvinfo : EIATTR_SPARSE_MMA_MASK
	.align		4
.L_2349:
        /*0088*/ 	.byte	0x03, 0x50
        /*008a*/ 	.short	0x0000


	//----- nvinfo : EIATTR_MAXREG_COUNT
	.align		4
        /*008c*/ 	.byte	0x03, 0x1b
        /*008e*/ 	.short	0x0080


	//----- nvinfo : EIATTR_MERCURY_ISA_VERSION
	.align		4
        /*0090*/ 	.byte	0x03, 0x5f
        /*0092*/ 	.short	0x0101


	//----- nvinfo : EIATTR_EXIT_INSTR_OFFSETS
	.align		4
        /*0094*/ 	.byte	0x04, 0x1c
        /*0096*/ 	.short	(.L_2351 - .L_2350)


	//   ....[0]....
.L_2350:
        /*0098*/ 	.word	0x00000080


	//   ....[1]....
        /*009c*/ 	.word	0x000006c0


	//   ....[2]....
        /*00a0*/ 	.word	0x00002500


	//----- nvinfo : EIATTR_MAX_THREADS
	.align		4
.L_2351:
        /*00a4*/ 	.byte	0x04, 0x05
        /*00a6*/ 	.short	(.L_2353 - .L_2352)
.L_2352:
        /*00a8*/ 	.word	0x00000200
        /*00ac*/ 	.word	0x00000001
        /*00b0*/ 	.word	0x00000001


	//----- nvinfo : EIATTR_CRS_STACK_SIZE
	.align		4
.L_2353:
        /*00b4*/ 	.byte	0x04, 0x1e
        /*00b6*/ 	.short	(.L_2355 - .L_2354)
.L_2354:
        /*00b8*/ 	.word	0x00000000


	//----- nvinfo : EIATTR_CBANK_PARAM_SIZE
	.align		4
.L_2355:
        /*00bc*/ 	.byte	0x03, 0x19
        /*00be*/ 	.short	0x06a0


	//----- nvinfo : EIATTR_PARAM_CBANK
	.align		4
        /*00c0*/ 	.byte	0x04, 0x0a
        /*00c2*/ 	.short	(.L_2357 - .L_2356)
	.align		4
.L_2356:
        /*00c4*/ 	.word	index@(.nv.constant0._ZN2at4cuda17kernelHistogram1DIfilLi1ELi2ELin1ELNS0_23CUDAHistogramMemoryTypeE1EZNS0_21CUDA_tensor_histogramIfiLb1EEEbNS_6TensorES4_S4_lNS_14AccumulateTypeIT0_Lb1EE4typeES8_NS0_13TensorArgTypeES9_S9_EUllE_EEvNS0_6detail10TensorInfoIT_T1_EESF_NSC_IKS6_SE_EElS8_S8_SE_T6_)
        /*00c8*/ 	.short	0x0210
        /*00ca*/ 	.short	0x06a0


	//----- nvinfo : EIATTR_SW_WAR
	.align		4
.L_2357:
        /*00cc*/ 	.byte	0x04, 0x36
        /*00ce*/ 	.short	(.L_2359 - .L_2358)
.L_2358:
        /*00d0*/ 	.word	0x00000008
.L_2359:


//--------------------- .nv.info._ZN2at4cuda17kernelHistogram1DIfilLi1ELi2ELin1ELNS0_23CUDAHistogramMemoryTypeE0EZNS0_21CUDA_tensor_histogramIfiLb1EEEbNS_6TensorES4_S4_lNS_14AccumulateTypeIT0_Lb1EE4typeES8_NS0_13TensorArgTypeES9_S9_EUllE_EEvNS0_6detail10TensorInfoIT_T1_EESF_NSC_IKS6_SE_EElS8_S8_SE_T6_ --------------------------
	.section	.nv.info._ZN2at4cuda17kernelHistogram1DIfilLi1ELi2ELin1ELNS0_23CUDAHistogramMemoryTypeE0EZNS0_21CUDA_tensor_histogramIfiLb1EEEbNS_6TensorES4_S4_lNS_14AccumulateTypeIT0_Lb1EE4typeES8_NS0_13TensorArgTypeES9_S9_EUllE_EEvNS0_6detail10TensorInfoIT_T1_EESF_NSC_IKS6_SE_EElS8_S8_SE_T6_,"",@"SHT_CUDA_INFO"
	.sectionflags	@""
	.align	4


	//----- nvinfo : EIATTR_CUDA_API_VERSION
	.align		4
        /*0000*/ 	.byte	0x04, 0x37
        /*0002*/ 	.short	(.L_2361 - .L_2360)
.L_2360:
        /*0004*/ 	.word	0x00000082


	//----- nvinfo : EIATTR_KPARAM_INFO
	.align		4
.L_2361:
        /*0008*/ 	.byte	0x04, 0x17
        /*000a*/ 	.short	(.L_2363 - .L_2362)
.L_2362:
        /*000c*/ 	.word	0x00000000
        /*0010*/ 	.short	0x0007
        /*0012*/ 	.short	0x0500
        /*0014*/ 	.byte	0x00, 0xf0, 0x81, 0x06


	//----- nvinfo : EIATTR_KPARAM_INFO
	.align		4
.L_2363:
        /*0018*/ 	.byte	0x04, 0x17
        /*001a*/ 	.short	(.L_2365 - .L_2364)
.L_2364:
        /*001c*/ 	.word	0x00000000
        /*0020*/ 	.short	0x0006
        /*0022*/ 	.short	0x04f8
        /*0024*/ 	.byte	0x00, 0xf0, 0x21, 0x00


	//----- nvinfo : EIATTR_KPARAM_INFO
	.align		4
.L_2365:
        /*0028*/ 	.byte	0x04, 0x17
        /*002a*/ 	.short	(.L_2367 - .L_2366)
.L_2366:
        /*002c*/ 	.word	0x00000000
        /*0030*/ 	.short	0x0005
        /*0032*/ 	.short	0x04f0
        /*0034*/ 	.byte	0x00, 0xf0, 0x21, 0x00


	//----- nvinfo : EIATTR_KPARAM_INFO
	.align		4
.L_2367:
        /*0038*/ 	.byte	0x04, 0x17
        /*003a*/ 	.short	(.L_2369 - .L_2368)
.L_2368:
        /*003c*/ 	.word	0x00000000
        /*0040*/ 	.short	0x0004
        /*0042*/ 	.short	0x04e8
        /*0044*/ 	.byte	0x00, 0xf0, 0x21, 0x00


	//----- nvinfo : EIATTR_KPARAM_INFO
	.align		4
.L_2369:
        /*0048*/ 	.byte	0x04, 0x17
        /*004a*/ 	.short	(.L_2371 - .L_2370)
.L_2370:
        /*004c*/ 	.word	0x00000000
        /*0050*/ 	.short	0x0003
        /*0052*/ 	.short	0x04e0
        /*0054*/ 	.byte	0x00, 0xf0, 0x21, 0x00


	//----- nvinfo : EIATTR_KPARAM_INFO
	.align		4
.L_2371:
        /*0058*/ 	.byte	0x04, 0x17
        /*005a*/ 	.short	(.L_2373 - .L_2372)
.L_2372:
        /*005c*/ 	.word	0x00000000
        /*0060*/ 	.short	0x0002
        /*0062*/ 	.short	0x0340
        /*0064*/ 	.byte	0x00, 0xf0, 0x81, 0x06


	//----- nvinfo : EIATTR_KPARAM_INFO
	.align		4
.L_2373:
        /*0068*/ 	.byte	0x04, 0x17
        /*006a*/ 	.short	(.L_2375 - .L_2374)
.L_2374:
        /*006c*/ 	.word	0x00000000
        /*0070*/ 	.short	0x0001
        /*0072*/ 	.short	0x01a0
        /*0074*/ 	.byte	0x00, 0xf0, 0x81, 0x06


	//----- nvinfo : EIATTR_KPARAM_INFO
	.align		4
.L_2375:
        /*0078*/ 	.byte	0x04, 0x17
        /*007a*/ 	.short	(.L_2377 - .L_2376)
.L_2376:
        /*007c*/ 	.word	0x00000000
        /*0080*/ 	.short	0x0000
        /*0082*/ 	.short	0x0000
        /*0084*/ 	.byte	0x00, 0xf0, 0x81, 0x06


	//----- nvinfo : EIATTR_SPARSE_MMA_MASK
	.align		4
.L_2377:
        /*0088*/ 	.byte	0x03, 0x50
        /*008a*/ 	.short	0x0000


	//----- nvinfo : EIATTR_MAXREG_COUNT
	.align		4
        /*008c*/ 	.byte	0x03, 0x1b
        /*008e*/ 	.short	0x0080


	//----- nvinfo : EIATTR_NUM_BARRIERS
	.align		4
        /*0090*/ 	.byte	0x02, 0x4c
        /*0092*/ 	.byte	0x01
	.zero		1


	//----- nvinfo : EIATTR_MERCURY_ISA_VERSION
	.align		4
        /*0094*/ 	.byte	0x03, 0x5f
        /*0096*/ 	.short	0x0101


	//----- nvinfo : EIATTR_EXIT_INSTR_OFFSETS
	.align		4
        /*0098*/ 	.byte	0x04, 0x1c
        /*009a*/ 	.short	(.L_2379 - .L_2378)


	//   ....[0]....
.L_2378:
        /*009c*/ 	.word	0x000025b0


	//   ....[1]....
        /*00a0*/ 	.word	0x00002700


	//----- nvinfo : EIATTR_MAX_THREADS
	.align		4
.L_2379:
        /*00a4*/ 	.byte	0x04, 0x05
        /*00a6*/ 	.short	(.L_2381 - .L_2380)
.L_2380:
        /*00a8*/ 	.word	0x00000200
        /*00ac*/ 	.word	0x00000001
        /*00b0*/ 	.word	0x00000001


	//----- nvinfo : EIATTR_CRS_STACK_SIZE
	.align		4
.L_2381:
        /*00b4*/ 	.byte	0x04, 0x1e
        /*00b6*/ 	.short	(.L_2383 - .L_2382)
.L_2382:
        /*00b8*/ 	.word	0x00000000


	//----- nvinfo : EIATTR_CBANK_PARAM_SIZE
	.align		4
.L_2383:
        /*00bc*/ 	.byte	0x03, 0x19
        /*00be*/ 	.short	0x06a0


	//----- nvinfo : EIATTR_PARAM_CBANK
	.align		4
        /*00c0*/ 	.byte	0x04, 0x0a
        /*00c2*/ 	.short	(.L_2385 - .L_2384)
	.align		4
.L_2384:
        /*00c4*/ 	.word	index@(.nv.constant0._ZN2at4cuda17kernelHistogram1DIfilLi1ELi2ELin1ELNS0_23CUDAHistogramMemoryTypeE0EZNS0_21CUDA_tensor_histogramIfiLb1EEEbNS_6TensorES4_S4_lNS_14AccumulateTypeIT0_Lb1EE4typeES8_NS0_13TensorArgTypeES9_S9_EUllE_EEvNS0_6detail10TensorInfoIT_T1_EESF_NSC_IKS6_SE_EElS8_S8_SE_T6_)
        /*00c8*/ 	.short	0x0210
        /*00ca*/ 	.short	0x06a0


	//----- nvinfo : EIATTR_SW_WAR
	.align		4
.L_2385:
        /*00cc*/ 	.byte	0x04, 0x36
        /*00ce*/ 	.short	(.L_2387 - .L_2386)
.L_2386:
        /*00d0*/ 	.word	0x00000008
.L_2387:


//--------------------- .nv.info._ZN2at4cuda17kernelHistogram1DIdalLi1ELi2ELin1ELNS0_23CUDAHistogramMemoryTypeE1EZNS0_21CUDA_tensor_histogramIdaLb1EEEbNS_6TensorES4_S4_lNS_14AccumulateTypeIT0_Lb1EE4typeES8_NS0_13TensorArgTypeES9_S9_EUllE0_EEvNS0_6detail10TensorInfoIT_T1_EESF_NSC_IKS6_SE_EElS8_S8_SE_T6_ --------------------------
	.section	.nv.info._ZN2at4cuda17kernelHistogram1DIdalLi1ELi2ELin1ELNS0_23CUDAHistogramMemoryTypeE1EZNS0_21CUDA_tensor_histogramIdaLb1EEEbNS_6TensorES4_S4_lNS_14AccumulateTypeIT0_Lb1EE4typeES8_NS0_13TensorArgTypeES9_S9_EUllE0_EEvNS0_6detail10TensorInfoIT_T1_EESF_NSC_IKS6_SE_EElS8_S8_SE_T6_,"",@"SHT_CUDA_INFO"
	.sectionflags	@""
	.align	4


	//----- nvinfo : EIATTR_CUDA_API_VERSION
	.align		4
        /*0000*/ 	.byte	0x04, 0x37
        /*0002*/ 	.short	(.L_2389 - .L_2388)
.L_2388:
        /*0004*/ 	.word	0x00000082


	//----- nvinfo : EIATTR_KPARAM_INFO
	.align		4
.L_2389:
        /*0008*/ 	.byte	0x04, 0x17
        /*000a*/ 	.short	(.L_2391 - .L_2390)
.L_2390:
        /*000c*/ 	.word	0x00000000
        /*0010*/ 	.short	0x0007
        /*0012*/ 	.short	0x0500
        /*0014*/ 	.byte	0x00, 0xf0, 0x05, 0x00


	//----- nvinfo : EIATTR_KPARAM_INFO
	.align		4
.L_2391:
        /*0018*/ 	.byte	0x04, 0x17
        /*001a*/ 	.short	(.L_2393 - .L_2392)
.L_2392:
        /*001c*/ 	.word	0x00000000
        /*0020*/ 	.short	0x0006
        /*0022*/ 	.short	0x04f8
        /*0024*/ 	.byte	0x00, 0xf0, 0x21, 0x00


	//----- nvinfo : EIATTR_KPARAM_INFO
	.align		4
.L_2393:
        /*0028*/ 	.byte	0x04, 0x17
        /*002a*/ 	.short	(.L_2395 - .L_2394)
.L_2394:
        /*002c*/ 	.word	0x00000000
        /*0030*/ 	.short	0x0005
        /*0032*/ 	.short	0x04f0
        /*0034*/ 	.byte	0x00, 0xf0, 0x21, 0x00


	//----- nvinfo : EIATTR_KPARAM_INFO
	.align		4
.L_2395:
        /*0038*/ 	.byte	0x04, 0x17
        /*003a*/ 	.short	(.L_2397 - .L_2396)
.L_2396:
        /*003c*/ 	.word	0x00000000
        /*0040*/ 	.short	0x0004
        /*0042*/ 	.short	0x04e8
        /*0044*/ 	.byte	0x00, 0xf0, 0x21, 0x00


	//----- nvinfo : EIATTR_KPARAM_INFO
	.align		4
.L_2397:
        /*0048*/ 	.byte	0x04, 0x17
        /*004a*/ 	.short	(.L_2399 - .L_2398)
.L_2398:
        /*004c*/ 	.word	0x00000000
        /*0050*/ 	.short	0x0003
        /*0052*/ 	.short	0x04e0
        /*0054*/ 	.byte	0x00, 0xf0, 0x21, 0x00


	//----- nvinfo : EIATTR_KPARAM_INFO
	.align		4
.L_2399:
        /*0058*/ 	.byte	0x04, 0x17
        /*005a*/ 	.short	(.L_2401 - .L_2400)
.L_2400:
        /*005c*/ 	.word	0x00000000
        /*0060*/ 	.short	0x0002
        /*0062*/ 	.short	0x0340
        /*0064*/ 	.byte	0x00, 0xf0, 0x81, 0x06


	//----- nvinfo : EIATTR_KPARAM_INFO
	.align		4
.L_2401:
        /*0068*/ 	.byte	0x04, 0x17
        /*006a*/ 	.short	(.L_2403 - .L_2402)
.L_2402:
        /*006c*/ 	.word	0x00000000
        /*0070*/ 	.short	0x0001
        /*0072*/ 	.short	0x01a0
        /*0074*/ 	.byte	0x00, 0xf0, 0x81, 0x06


	//----- nvinfo : EIATTR_KPARAM_INFO
	.align		4
.L_2403:
        /*0078*/ 	.byte	0x04, 0x17
        /*007a*/ 	.short	(.L_2405 - .L_2404)
.L_2404:
        /*007c*/ 	.word	0x00000000
        /*0080*/ 	.short	0x0000
        /*0082*/ 	.short	0x0000
        /*0084*/ 	.byte	0x00, 0xf0, 0x81, 0x06


	//----- nvinfo : EIATTR_SPARSE_MMA_MASK
	.align		4
.L_2405:
        /*0088*/ 	.byte	0x03, 0x50
        /*008a*/ 	.short	0x0000


	//----- nvinfo : EIATTR_MAXREG_COUNT
	.align		4
        /*008c*/ 	.byte	0x03, 0x1b
        /*008e*/ 	.short	0x0080


	//----- nvinfo : EIATTR_MERCURY_ISA_VERSION
	.align		4
        /*0090*/ 	.byte	0x03, 0x5f
        /*0092*/ 	.short	0x0101


	//----- nvinfo : EIATTR_EXIT_INSTR_OFFSETS
	.align		4
        /*0094*/ 	.byte	0x04, 0x1c
        /*0096*/ 	.short	(.L_2407 - .L_2406)


	//   ....[0]....
.L_2406:
        /*0098*/ 	.word	0x00000080


	//   ....[1]....
        /*009c*/ 	.word	0x00000620


	//   ....[2]....
        /*00a0*/ 	.word	0x000023d0


	//----- nvinfo : EIATTR_MAX_THREADS
	.align		4
.L_2407:
        /*00a4*/ 	.byte	0x04, 0x05
        /*00a6*/ 	.short	(.L_2409 - .L_2408)
.L_2408:
        /*00a8*/ 	.word	0x00000200
        /*00ac*/ 	.word	0x00000001
        /*00b0*/ 	.word	0x00000001


	//----- nvinfo : EIATTR_CRS_STACK_SIZE
	.align		4
.L_2409:
        /*00b4*/ 	.byte	0x04, 0x1e
        /*00b6*/ 	.short	(.L_2411 - .L_2410)
.L_2410:
        /*00b8*/ 	.word	0x00000000


	//----- nvinfo : EIATTR_CBANK_PARAM_SIZE
	.align		4
.L_2411:
        /*00bc*/ 	.byte	0x03, 0x19
        /*00be*/ 	.short	0x0501


	//----- nvinfo : EIATTR_PARAM_CBANK
	.align		4
        /*00c0*/ 	.byte	0x04, 0x0a
        /*00c2*/ 	.short	(.L_2413 - .L_2412)
	.align		4
.L_2412:
        /*00c4*/ 	.word	index@(.nv.constant0._ZN2at4cuda17kernelHistogram1DIdalLi1ELi2ELin1ELNS0_23CUDAHistogramMemoryTypeE1EZNS0_21CUDA_tensor_histogramIdaLb1EEEbNS_6TensorES4_S4_lNS_14AccumulateTypeIT0_Lb1EE4typeES8_NS0_13TensorArgTypeES9_S9_EUllE0_EEvNS0_6detail10TensorInfoIT_T1_EESF_NSC_IKS6_SE_EElS8_S8_SE_T6_)
        /*00c8*/ 	.short	0x0210
        /*00ca*/ 	.short	0x0501


	//----- nvinfo : EIATTR_SW_WAR
	.align		4
.L_2413:
        /*00cc*/ 	.byte	0x04, 0x36
        /*00ce*/ 	.short	(.L_2415 - .L_2414)
.L_2414:
        /*00d0*/ 	.word	0x00000008
.L_2415:


//--------------------- .nv.info._ZN2at4cuda17kernelHistogram1DIdalLi1ELi2ELin1ELNS0_23CUDAHistogramMemoryTypeE0EZNS0_21CUDA_tensor_histogramIdaLb1EEEbNS_6TensorES4_S4_lNS_14AccumulateTypeIT0_Lb1EE4typeES8_NS0_13TensorArgTypeES9_S9_EUllE0_EEvNS0_6detail10TensorInfoIT_T1_EESF_NSC_IKS6_SE_EElS8_S8_SE_T6_ --------------------------
	.section	.nv.info._ZN2at4cuda17kernelHistogram1DIdalLi1ELi2ELin1ELNS0_23CUDAHistogramMemoryTypeE0EZNS0_21CUDA_tensor_histogramIdaLb1EEEbNS_6TensorES4_S4_lNS_14AccumulateTypeIT0_Lb1EE4typeES8_NS0_13TensorArgTypeES9_S9_EUllE0_EEvNS0_6detail10TensorInfoIT_T1_EESF_NSC_IKS6_SE_EElS8_S8_SE_T6_,"",@"SHT_CUDA_INFO"
	.sectionflags	@""
	.align	4


	//----- nvinfo : EIATTR_CUDA_API_VERSION
	.align		4
        /*0000*/ 	.byte	0x04, 0x37
        /*0002*/ 	.short	(.L_2417 - .L_2416)
.L_2416:
        /*0004*/ 	.word	0x00000082


	//----- nvinfo : EIATTR_KPARAM_INFO
	.align		4
.L_2417:
        /*0008*/ 	.byte	0x04, 0x17
        /*000a*/ 	.short	(.L_2419 - .L_2418)
.L_2418:
        /*000c*/ 	.word	0x00000000
        /*0010*/ 	.short	0x0007
        /*0012*/ 	.short	0x0500
        /*0014*/ 	.byte	0x00, 0xf0, 0x05, 0x00


	//----- nvinfo : EIATTR_KPARAM_INFO
	.align		4
.L_2419:
        /*0018*/ 	.byte	0x04, 0x17
        /*001a*/ 	.short	(.L_2421 - .L_2420)
.L_2420:
        /*001c*/ 	.word	0x00000000
        /*0020*/ 	.short	0x0006
        /*0022*/ 	.short	0x04f8
        /*0024*/ 	.byte	0x00, 0xf0, 0x21, 0x00


	//----- nvinfo : EIATTR_KPARAM_INFO
	.align		4
.L_2421:
        /*0028*/ 	.byte	0x04, 0x17
        /*002a*/ 	.short	(.L_2423 - .L_2422)
.L_2422:
        /*002c*/ 	.word	0x00000000
        /*0030*/ 	.short	0x0005
        /*0032*/ 	.short	0x04f0
        /*0034*/ 	.byte	0x00, 0xf0, 0x21, 0x00


	//----- nvinfo : EIATTR_KPARAM_INFO
	.align		4
.L_2423:
        /*0038*/ 	.byte	0x04, 0x17
        /*003a*/ 	.short	(.L_2425 - .L_2424)
.L_2424:
        /*003c*/ 	.word	0x00000000
        /*0040*/ 	.short	0x0004
        /*0042*/ 	.short	0x04e8
        /*0044*/ 	.byte	0x00, 0xf0, 0x21, 0x00


	//----- nvinfo : EIATTR_KPARAM_INFO
	.align		4
.L_2425:
        /*0048*/ 	.byte	0x04, 0x17
        /*004a*/ 	.short	(.L_2427 - .L_2426)
.L_2426:
        /*004c*/ 	.word	0x00000000
        /*0050*/ 	.short	0x0003
        /*0052*/ 	.short	0x04e0
        /*0054*/ 	.byte	0x00, 0xf0, 0x21, 0x00


	//----- nvinfo : EIATTR_KPARAM_INFO
	.align		4
.L_2427:
        /*0058*/ 	.byte	0x04, 0x17
        /*005a*/ 	.short	(.L_2429 - .L_2428)
.L_2428:
        /*005c*/ 	.word	0x00000000
        /*0060*/ 	.short	0x0002
        /*0062*/ 	.short	0x0340
        /*0064*/ 	.byte	0x00, 0xf0, 0x81, 0x06


	//----- nvinfo : EIATTR_KPARAM_INFO
	.align		4
.L_2429:
        /*0068*/ 	.byte	0x04, 0x17
        /*006a*/ 	.short	(.L_2431 - .L_2430)
.L_2430:
        /*006c*/ 	.word	0x00000000
        /*0070*/ 	.short	0x0001
        /*0072*/ 	.short	0x01a0
        /*0074*/ 	.byte	0x00, 0xf0, 0x81, 0x06


	//----- nvinfo : EIATTR_KPARAM_INFO
	.align		4
.L_2431:
        /*0078*/ 	.byte	0x04, 0x17
        /*007a*/ 	.short	(.L_2433 - .L_2432)
.L_2432:
        /*007c*/ 	.word	0x00000000
        /*0080*/ 	.short	0x0000
        /*0082*/ 	.short	0x0000
        /*0084*/ 	.byte	0x00, 0xf0, 0x81, 0x06


	//----- nvinfo : EIATTR_SPARSE_MMA_MASK
	.align		4
.L_2433:
        /*0088*/ 	.byte	0x03, 0x50
        /*008a*/ 	.short	0x0000


	//----- nvinfo : EIATTR_MAXREG_COUNT
	.align		4
        /*008c*/ 	.byte	0x03, 0x1b
        /*008e*/ 	.short	0x0080


	//----- nvinfo : EIATTR_NUM_BARRIERS
	.align		4
        /*0090*/ 	.byte	0x02, 0x4c
        /*0092*/ 	.byte	0x01
	.zero		1


	//----- nvinfo : EIATTR_MERCURY_ISA_VERSION
	.align		4
        /*0094*/ 	.byte	0x03, 0x5f
        /*0096*/ 	.short	0x0101


	//----- nvinfo : EIATTR_EXIT_INSTR_OFFSETS
	.align		4
        /*0098*/ 	.byte	0x04, 0x1c
        /*009a*/ 	.short	(.L_2435 - .L_2434)


	//   ....[0]....
.L_2434:
        /*009c*/ 	.word	0x00002470


	//   ....[1]....
        /*00a0*/ 	.word	0x000025c0


	//----- nvinfo : EIATTR_MAX_THREADS
	.align		4
.L_2435:
        /*00a4*/ 	.byte	0x04, 0x05
        /*00a6*/ 	.short	(.L_2437 - .L_2436)
.L_2436:
        /*00a8*/ 	.word	0x00000200
        /*00ac*/ 	.word	0x00000001
        /*00b0*/ 	.word	0x00000001


	//----- nvinfo : EIATTR_CRS_STACK_SIZE
	.align		4
.L_2437:
        /*00b4*/ 	.byte	0x04, 0x1e
        /*00b6*/ 	.short	(.L_2439 - .L_2438)
.L_2438:
        /*00b8*/ 	.word	0x00000000


	//----- nvinfo : EIATTR_CBANK_PARAM_SIZE
	.align		4
.L_2439:
        /*00bc*/ 	.byte	0x03, 0x19
        /*00be*/ 	.short	0x0501


	//----- nvinfo : EIATTR_PARAM_CBANK
	.align		4
        /*00c0*/ 	.byte	0x04, 0x0a
        /*00c2*/ 	.short	(.L_2441 - .L_2440)
	.align		4
.L_2440:
        /*00c4*/ 	.word	index@(.nv.constant0._ZN2at4cuda17kernelHistogram1DIdalLi1ELi2ELin1ELNS0_23CUDAHistogramMemoryTypeE0EZNS0_21CUDA_tensor_histogramIdaLb1EEEbNS_6TensorES4_S4_lNS_14AccumulateTypeIT0_Lb1EE4typeES8_NS0_13TensorArgTypeES9_S9_EUllE0_EEvNS0_6detail10TensorInfoIT_T1_EESF_NSC_IKS6_SE_EElS8_S8_SE_T6_)
        /*00c8*/ 	.short	0x0210
        /*00ca*/ 	.short	0x0501


	//----- nvinfo : EIATTR_SW_WAR
	.align		4
.L_2441:
        /*00cc*/ 	.byte	0x04, 0x36
        /*00ce*/ 	.short	(.L_2443 - .L_2442)
.L_2442:
        /*00d0*/ 	.word	0x00000008
.L_2443:


//--------------------- .nv.info._ZN2at4cuda17kernelHistogram1DIdalLi1ELi2ELin1ELNS0_23CUDAHistogramMemoryTypeE1EZNS0_21CUDA_tensor_histogramIdaLb1EEEbNS_6TensorES4_S4_lNS_14AccumulateTypeIT0_Lb1EE4typeES8_NS0_13TensorArgTypeES9_S9_EUllE_EEvNS0_6detail10TensorInfoIT_T1_EESF_NSC_IKS6_SE_EElS8_S8_SE_T6_ --------------------------
	.section	.nv.info._ZN2at4cuda17kernelHistogram1DIdalLi1ELi2ELin1ELNS0_23CUDAHistogramMemoryTypeE1EZNS0_21CUDA_tensor_histogramIdaLb1EEEbNS_6TensorES4_S4_lNS_14AccumulateTypeIT0_Lb1EE4typeES8_NS0_13TensorArgTypeES9_S9_EUllE_EEvNS0_6detail10TensorInfoIT_T1_EESF_NSC_IKS6_SE_EElS8_S8_SE_T6_,"",@"SHT_CUDA_INFO"
	.sectionflags	@""
	.align	4


	//----- nvinfo : EIATTR_CUDA_API_VERSION
	.align		4
        /*0000*/ 	.byte	0x04, 0x37
        /*0002*/ 	.short	(.L_2445 - .L_2444)
.L_2444:
        /*0004*/ 	.word	0x00000082


	//----- nvinfo : EIATTR_KPARAM_INFO
	.align		4
.L_2445:
        /*0008*/ 	.byte	0x04, 0x17
        /*000a*/ 	.short	(.L_2447 - .L_2446)
.L_2446:
        /*000c*/ 	.word	0x00000000
        /*0010*/ 	.short	0x0007
        /*0012*/ 	.short	0x0500
        /*0014*/ 	.byte	0x00, 0xf0, 0x81, 0x06


	//----- nvinfo : EIATTR_KPARAM_INFO
	.align		4
.L_2447:
        /*0018*/ 	.byte	0x04, 0x17
        /*001a*/ 	.short	(.L_2449 - .L_2448)
.L_2448:
        /*001c*/ 	.word	0x00000000
        /*0020*/ 	.short	0x0006
        /*0022*/ 	.short	0x04f8
        /*0024*/ 	.byte	0x00, 0xf0, 0x21, 0x00


	//----- nvinfo : EIATTR_KPARAM_INFO
	.align		4
.L_2449:
        /*0028*/ 	.byte	0x04, 0x17
        /*002a*/ 	.short	(.L_2451 - .L_2450)
.L_2450:
        /*002c*/ 	.word	0x00000000
        /*0030*/ 	.short	0x0005
        /*0032*/ 	.short	0x04f0
        /*0034*/ 	.byte	0x00, 0xf0, 0x21, 0x00


	//----- nvinfo : EIATTR_KPARAM_INFO
	.align		4
.L_2451:
        /*0038*/ 	.byte	0x04, 0x17
        /*003a*/ 	.short	(.L_2453 - .L_2452)
.L_2452:
        /*003c*/ 	.word	0x00000000
        /*0040*/ 	.short	0x0004
        /*0042*/ 	.short	0x04e8
        /*0044*/ 	.byte	0x00, 0xf0, 0x21, 0x00


	//----- nvinfo : EIATTR_KPARAM_INFO
	.align		4
.L_2453:
        /*0048*/ 	.byte	0x04, 0x17
        /*004a*/ 	.short	(.L_2455 - .L_2454)
.L_2454:
        /*004c*/ 	.word	0x00000000
        /*0050*/ 	.short	0x0003
        /*0052*/ 	.short	0x04e0
        /*0054*/ 	.byte	0x00, 0xf0, 0x21, 0x00


	//----- nvinfo : EIATTR_KPARAM_INFO
	.align		4
.L_2455:
        /*0058*/ 	.byte	0x04, 0x17
        /*005a*/ 	.short	(.L_2457 - .L_2456)
.L_2456:
        /*005c*/ 	.word	0x00000000
        /*0060*/ 	.short	0x0002
        /*0062*/ 	.short	0x0340
        /*0064*/ 	.byte	0x00, 0xf0, 0x81, 0x06


	//----- nvinfo : EIATTR_KPARAM_INFO
	.align		4
.L_2457:
        /*0068*/ 	.byte	0x04, 0x17
        /*006a*/ 	.short	(.L_2459 - .L_2458)
.L_2458:
        /*006c*/ 	.word	0x00000000
        /*0070*/ 	.short	0x0001
        /*0072*/ 	.short	0x01a0
        /*0074*/ 	.byte	0x00, 0xf0, 0x81, 0x06


	//----- nvinfo : EIATTR_KPARAM_INFO
	.align		4
.L_2459:
        /*0078*/ 	.byte	0x04, 0x17
        /*007a*/ 	.short	(.L_2461 - .L_2460)
.L_2460:
        /*007c*/ 	.word	0x00000000
        /*0080*/ 	.short	0x0000
        /*0082*/ 	.short	0x0000
        /*0084*/ 	.byte	0x00, 0xf0, 0x81, 0x06


	//----- nvinfo : EIATTR_SPARSE_MMA_MASK
	.align		4
.L_2461:
        /*0088*/ 	.byte	0x03, 0x50
        /*008a*/ 	.short	0x0000


	//----- nvinfo : EIATTR_MAXREG_COUNT
	.align		4
        /*008c*/ 	.byte	0x03, 0x1b
        /*008e*/ 	.short	0x0080


	//----- nvinfo : EIATTR_MERCURY_ISA_VERSION
	.align		4
        /*0090*/ 	.byte	0x03, 0x5f
        /*0092*/ 	.short	0x0101


	//----- nvinfo : EIATTR_EXIT_INSTR_OFFSETS
	.align		4
        /*0094*/ 	.byte	0x04, 0x1c
        /*0096*/ 	.short	(.L_2463 - .L_2462)


	//   ....[0]....
.L_2462:
        /*0098*/ 	.word	0x00000080


	//   ....[1]....
        /*009c*/ 	.word	0x00000690


	//   ....[2]....
        /*00a0*/ 	.word	0x000024b0


	//----- nvinfo : EIATTR_MAX_THREADS
	.align		4
.L_2463:
        /*00a4*/ 	.byte	0x04, 0x05
        /*00a6*/ 	.short	(.L_2465 - .L_2464)
.L_2464:
        /*00a8*/ 	.word	0x00000200
        /*00ac*/ 	.word	0x00000001
        /*00b0*/ 	.word	0x00000001


	//----- nvinfo : EIATTR_CRS_STACK_SIZE
	.align		4
.L_2465:
        /*00b4*/ 	.byte	0x04, 0x1e
        /*00b6*/ 	.short	(.L_2467 - .L_2466)
.L_2466:
        /*00b8*/ 	.word	0x00000000


	//----- nvinfo : EIATTR_CBANK_PARAM_SIZE
	.align		4
.L_2467:
        /*00bc*/ 	.byte	0x03, 0x19
        /*00be*/ 	.short	0x06a0


	//----- nvinfo : EIATTR_PARAM_CBANK
	.align		4
        /*00c0*/ 	.byte	0x04, 0x0a
        /*00c2*/ 	.short	(.L_2469 - .L_2468)
	.align		4
.L_2468:
        /*00c4*/ 	.word	index@(.nv.constant0._ZN2at4cuda17kernelHistogram1DIdalLi1ELi2ELin1ELNS0_23CUDAHistogramMemoryTypeE1EZNS0_21CUDA_tensor_histogramIdaLb1EEEbNS_6TensorES4_S4_lNS_14AccumulateTypeIT0_Lb1EE4typeES8_NS0_13TensorArgTypeES9_S9_EUllE_EEvNS0_6detail10TensorInfoIT_T1_EESF_NSC_IKS6_SE_EElS8_S8_SE_T6_)
        /*00c8*/ 	.short	0x0210
        /*00ca*/ 	.short	0x06a0


	//----- nvinfo : EIATTR_SW_WAR
	.align		4
.L_2469:
        /*00cc*/ 	.byte	0x04, 0x36
        /*00ce*/ 	.short	(.L_2471 - .L_2470)
.L_2470:
        /*00d0*/ 	.word	0x00000008
.L_2471:


//--------------------- .nv.info._ZN2at4cuda17kernelHistogram1DIdalLi1ELi2ELin1ELNS0_23CUDAHistogramMemoryTypeE0EZNS0_21CUDA_tensor_histogramIdaLb1EEEbNS_6TensorES4_S4_lNS_14AccumulateTypeIT0_Lb1EE4typeES8_NS0_13TensorArgTypeES9_S9_EUllE_EEvNS0_6detail10TensorInfoIT_T1_EESF_NSC_IKS6_SE_EElS8_S8_SE_T6_ --------------------------
	.section	.nv.info._ZN2at4cuda17kernelHistogram1DIdalLi1ELi2ELin1ELNS0_23CUDAHistogramMemoryTypeE0EZNS0_21CUDA_tensor_histogramIdaLb1EEEbNS_6TensorES4_S4_lNS_14AccumulateTypeIT0_Lb1EE4typeES8_NS0_13TensorArgTypeES9_S9_EUllE_EEvNS0_6detail10TensorInfoIT_T1_EESF_NSC_IKS6_SE_EElS8_S8_SE_T6_,"",@"SHT_CUDA_INFO"
	.sectionflags	@""
	.align	4


	//----- nvinfo : EIATTR_CUDA_API_VERSION
	.align		4
        /*0000*/ 	.byte	0x04, 0x37
        /*0002*/ 	.short	(.L_2473 - .L_2472)
.L_2472:
        /*0004*/ 	.word	0x00000082


	//----- nvinfo : EIATTR_KPARAM_INFO
	.align		4
.L_2473:
        /*0008*/ 	.byte	0x04, 0x17
        /*000a*/ 	.short	(.L_2475 - .L_2474)
.L_2474:
        /*000c*/ 	.word	0x00000000
        /*0010*/ 	.short	0x0007
        /*0012*/ 	.short	0x0500
        /*0014*/ 	.byte	0x00, 0xf0, 0x81, 0x06


	//----- nvinfo : EIATTR_KPARAM_INFO
	.align		4
.L_2475:
        /*0018*/ 	.byte	0x04, 0x17
        /*001a*/ 	.short	(.L_2477 - .L_2476)
.L_2476:
        /*001c*/ 	.word	0x00000000
        /*0020*/ 	.short	0x0006
        /*0022*/ 	.short	0x04f8
        /*0024*/ 	.byte	0x00, 0xf0, 0x21, 0x00


	//----- nvinfo : EIATTR_KPARAM_INFO
	.align		4
.L_2477:
        /*0028*/ 	.byte	0x04, 0x17
        /*002a*/ 	.short	(.L_2479 - .L_2478)
.L_2478:
        /*002c*/ 	.word	0x00000000
        /*0030*/ 	.short	0x0005
        /*0032*/ 	.short	0x04f0
        /*0034*/ 	.byte	0x00, 0xf0, 0x21, 0x00


	//----- nvinfo : EIATTR_KPARAM_INFO
	.align		4
.L_2479:
        /*0038*/ 	.byte	0x04, 0x17
        /*003a*/ 	.short	(.L_2481 - .L_2480)
.L_2480:
        /*003c*/ 	.word	0x00000000
        /*0040*/ 	.short	0x0004
        /*0042*/ 	.short	0x04e8
        /*0044*/ 	.byte	0x00, 0xf0, 0x21, 0x00


	//----- nvinfo : EIATTR_KPARAM_INFO
	.align		4
.L_2481:
        /*0048*/ 	.byte	0x04, 0x17
        /*004a*/ 	.short	(.L_2483 - .L_2482)
.L_2482:
        /*004c*/ 	.word	0x00000000
        /*0050*/ 	.short	0x0003
        /*0052*/ 	.short	0x04e0
        /*0054*/ 	.byte	0x00, 0xf0, 0x21, 0x00


	//----- nvinfo : EIATTR_KPARAM_INFO
	.align		4
.L_2483:
        /*0058*/ 	.byte	0x04, 0x17
        /*005a*/ 	.short	(.L_2485 - .L_2484)
.L_2484:
        /*005c*/ 	.word	0x00000000
        /*0060*/ 	.short	0x0002
        /*0062*/ 	.short	0x0340
        /*0064*/ 	.byte	0x00, 0xf0, 0x81, 0x06


	//----- nvinfo : EIATTR_KPARAM_INFO
	.align		4
.L_2485:
        /*0068*/ 	.byte	0x04, 0x17
        /*006a*/ 	.short	(.L_2487 - .L_2486)
.L_2486:
        /*006c*/ 	.word	0x00000000
        /*0070*/ 	.short	0x0001
        /*0072*/ 	.short	0x01a0
        /*0074*/ 	.byte	0x00, 0xf0, 0x81, 0x06


	//----- nvinfo : EIATTR_KPARAM_INFO
	.align		4
.L_2487:
        /*0078*/ 	.byte	0x04, 0x17
        /*007a*/ 	.short	(.L_2489 - .L_2488)
.L_2488:
        /*007c*/ 	.word	0x00000000
        /*0080*/ 	.short	0x0000
        /*0082*/ 	.short	0x0000
        /*0084*/ 	.byte	0x00, 0xf0, 0x81, 0x06


	//----- nvinfo : EIATTR_SPARSE_MMA_MASK
	.align		4
.L_2489:
        /*0088*/ 	.byte	0x03, 0x50
        /*008a*/ 	.short	0x0000


	//----- nvinfo : EIATTR_MAXREG_COUNT
	.align		4
        /*008c*/ 	.byte	0x03, 0x1b
        /*008e*/ 	.short	0x0080


	//----- nvinfo : EIATTR_NUM_BARRIERS
	.align		4
        /*0090*/ 	.byte	0x02, 0x4c
        /*0092*/ 	.byte	0x01
	.zero		1


	//----- nvinfo : EIATTR_MERCURY_ISA_VERSION
	.align		4
        /*0094*/ 	.byte	0x03, 0x5f
        /*0096*/ 	.short	0x0101


	//----- nvinfo : EIATTR_EXIT_INSTR_OFFSETS
	.align		4
        /*0098*/ 	.byte	0x04, 0x1c
        /*009a*/ 	.short	(.L_2491 - .L_2490)


	//   ....[0]....
.L_2490:
        /*009c*/ 	.word	0x00002590


	//   ....[1]....
        /*00a0*/ 	.word	0x000026e0


	//----- nvinfo : EIATTR_MAX_THREADS
	.align		4
.L_2491:
        /*00a4*/ 	.byte	0x04, 0x05
        /*00a6*/ 	.short	(.L_2493 - .L_2492)
.L_2492:
        /*00a8*/ 	.word	0x00000200
        /*00ac*/ 	.word	0x00000001
        /*00b0*/ 	.word	0x00000001


	//----- nvinfo : EIATTR_CRS_STACK_SIZE
	.align		4
.L_2493:
        /*00b4*/ 	.byte	0x04, 0x1e
        /*00b6*/ 	.short	(.L_2495 - .L_2494)
.L_2494:
        /*00b8*/ 	.word	0x00000000


	//----- nvinfo : EIATTR_CBANK_PARAM_SIZE
	.align		4
.L_2495:
        /*00bc*/ 	.byte	0x03, 0x19
        /*00be*/ 	.short	0x06a0


	//----- nvinfo : EIATTR_PARAM_CBANK
	.align		4
        /*00c0*/ 	.byte	0x04, 0x0a
        /*00c2*/ 	.short	(.L_2497 - .L_2496)
	.align		4
.L_2496:
        /*00c4*/ 	.word	index@(.nv.constant0._ZN2at4cuda17kernelHistogram1DIdalLi1ELi2ELin1ELNS0_23CUDAHistogramMemoryTypeE0EZNS0_21CUDA_tensor_histogramIdaLb1EEEbNS_6TensorES4_S4_lNS_14AccumulateTypeIT0_Lb1EE4typeES8_NS0_13TensorArgTypeES9_S9_EUllE_EEvNS0_6detail10TensorInfoIT_T1_EESF_NSC_IKS6_SE_EElS8_S8_SE_T6_)
        /*00c8*/ 	.short	0x0210
        /*00ca*/ 	.short	0x06a0


	//----- nvinfo : EIATTR_SW_WAR
	.align		4
.L_2497:
        /*00cc*/ 	.byte	0x04, 0x36
        /*00ce*/ 	.short	(.L_2499 - .L_2498)
.L_2498:
        /*00d0*/ 	.word	0x00000008
.L_2499:


//--------------------- .nv.info._ZN2at4cuda17kernelHistogram1DIlalLi1ELi2ELin1ELNS0_23CUDAHistogramMemoryTypeE1EZNS0_21CUDA_tensor_histogramIlaLb0EEEbNS_6TensorES4_S4_lNS_14AccumulateTypeIT0_Lb1EE4typeES8_NS0_13TensorArgTypeES9_S9_EUllE0_EEvNS0_6detail10TensorInfoIT_T1_EESF_NSC_IKS6_SE_EElS8_S8_SE_T6_ --------------------------
	.section	.nv.info._ZN2at4cuda17kernelHistogram1DIlalLi1ELi2ELin1ELNS0_23CUDAHistogramMemoryTypeE1EZNS0_21CUDA_tensor_histogramIlaLb0EEEbNS_6TensorES4_S4_lNS_14AccumulateTypeIT0_Lb1EE4typeES8_NS0_13TensorArgTypeES9_S9_EUllE0_EEvNS0_6detail10TensorInfoIT_T1_EESF_NSC_IKS6_SE_EElS8_S8_SE_T6_,"",@"SHT_CUDA_INFO"
	.sectionflags	@""
	.align	4


	//----- nvinfo : EIATTR_CUDA_API_VERSION
	.align		4
        /*0000*/ 	.byte	0x04, 0x37
        /*0002*/ 	.short	(.L_2501 - .L_2500)
.L_2500:
        /*0004*/ 	.word	0x00000082


	//----- nvinfo : EIATTR_KPARAM_INFO
	.align		4
.L_2501:
        /*0008*/ 	.byte	0x04, 0x17
        /*000a*/ 	.short	(.L_2503 - .L_2502)
.L_2502:
        /*000c*/ 	.word	0x00000000
        /*0010*/ 	.short	0x0007
        /*0012*/ 	.short	0x0500
        /*0014*/ 	.byte	0x00, 0xf0, 0x05, 0x00


	//----- nvinfo : EIATTR_KPARAM_INFO
	.align		4
.L_2503:
        /*0018*/ 	.byte	0x04, 0x17
        /*001a*/ 	.short	(.L_2505 - .L_2504)
.L_2504:
        /*001c*/ 	.word	0x00000000
        /*0020*/ 	.short	0x0006
        /*0022*/ 	.short	0x04f8
        /*0024*/ 	.byte	0x00, 0xf0, 0x21, 0x00


	//----- nvinfo : EIATTR_KPARAM_INFO
	.align		4
.L_2505:
        /*0028*/ 	.byte	0x04, 0x17
        /*002a*/ 	.short	(.L_2507 - .L_2506)
.L_2506:
        /*002c*/ 	.word	0x00000000
        /*0030*/ 	.short	0x0005
        /*0032*/ 	.short	0x04f0
        /*0034*/ 	.byte	0x00, 0xf0, 0x21, 0x00


	//----- nvinfo : EIATTR_KPARAM_INFO
	.align		4
.L_2507:
        /*0038*/ 	.byte	0x04, 0x17
        /*003a*/ 	.short	(.L_2509 - .L_2508)
.L_2508:
        /*003c*/ 	.word	0x00000000
        /*0040*/ 	.short	0x0004
        /*0042*/ 	.short	0x04e8
        /*0044*/ 	.byte	0x00, 0xf0, 0x21, 0x00


	//----- nvinfo : EIATTR_KPARAM_INFO
	.align		4
.L_2509:
        /*0048*/ 	.byte	0x04, 0x17
        /*004a*/ 	.short	(.L_2511 - .L_2510)
.L_2510:
        /*004c*/ 	.word	0x00000000
        /*0050*/ 	.short	0x0003
        /*0052*/ 	.short	0x04e0
        /*0054*/ 	.byte	0x00, 0xf0, 0x21, 0x00


	//----- nvinfo : EIATTR_KPARAM_INFO
	.align		4
.L_2511:
        /*0058*/ 	.byte	0x04, 0x17
        /*005a*/ 	.short	(.L_2513 - .L_2512)
.L_2512:
        /*005c*/ 	.word	0x00000000
        /*0060*/ 	.short	0x0002
        /*0062*/ 	.short	0x0340
        /*0064*/ 	.byte	0x00, 0xf0, 0x81, 0x06


	//----- nvinfo : EIATTR_KPARAM_INFO
	.align		4
.L_2513:
        /*0068*/ 	.byte	0x04, 0x17
        /*006a*/ 	.short	(.L_2515 - .L_2514)
.L_2514:
        /*006c*/ 	.word	0x00000000
        /*0070*/ 	.short	0x0001
        /*0072*/ 	.short	0x01a0
        /*0074*/ 	.byte	0x00, 0xf0, 0x81, 0x06


	//----- nvinfo : EIATTR_KPARAM_INFO
	.align		4
.L_2515:
        /*0078*/ 	.byte	0x04, 0x17
        /*007a*/ 	.short	(.L_2517 - .L_2516)
.L_2516:
        /*007c*/ 	.word	0x00000000
        /*0080*/ 	.short	0x0000
        /*0082*/ 	.short	0x0000
        /*0084*/ 	.byte	0x00, 0xf0, 0x81, 0x06


	//----- nvinfo : EIATTR_SPARSE_MMA_MASK
	.align		4
.L_2517:
        /*0088*/ 	.byte	0x03, 0x50
        /*008a*/ 	.short	0x0000


	//----- nvinfo : EIATTR_MAXREG_COUNT
	.align		4
        /*008c*/ 	.byte	0x03, 0x1b
        /*008e*/ 	.short	0x0080


	//----- nvinfo : EIATTR_MERCURY_ISA_VERSION
	.align		4
        /*0090*/ 	.byte	0x03, 0x5f
        /*0092*/ 	.short	0x0101


	//----- nvinfo : EIATTR_EXIT_INSTR_OFFSETS
	.align		4
        /*0094*/ 	.byte	0x04, 0x1c
        /*0096*/ 	.short	(.L_2519 - .L_2518)


	//   ....[0]....
.L_2518:
        /*0098*/ 	.word	0x00000080


	//   ....[1]....
        /*009c*/ 	.word	0x00000620


	//   ....[2]....
        /*00a0*/ 	.word	0x000023d0


	//----- nvinfo : EIATTR_MAX_THREADS
	.align		4
.L_2519:
        /*00a4*/ 	.byte	0x04, 0x05
        /*00a6*/ 	.short	(.L_2521 - .L_2520)
.L_2520:
        /*00a8*/ 	.word	0x00000200
        /*00ac*/ 	.word	0x00000001
        /*00b0*/ 	.word	0x00000001


	//----- nvinfo : EIATTR_CRS_STACK_SIZE
	.align		4
.L_2521:
        /*00b4*/ 	.byte	0x04, 0x1e
        /*00b6*/ 	.short	(.L_2523 - .L_2522)
.L_2522:
        /*00b8*/ 	.word	0x00000000


	//----- nvinfo : EIATTR_CBANK_PARAM_SIZE
	.align		4
.L_2523:
        /*00bc*/ 	.byte	0x03, 0x19
        /*00be*/ 	.short	0x0501


	//----- nvinfo : EIATTR_PARAM_CBANK
	.align		4
        /*00c0*/ 	.byte	0x04, 0x0a
        /*00c2*/ 	.short	(.L_2525 - .L_2524)
	.align		4
.L_2524:
        /*00c4*/ 	.word	index@(.nv.constant0._ZN2at4cuda17kernelHistogram1DIlalLi1ELi2ELin1ELNS0_23CUDAHistogramMemoryTypeE1EZNS0_21CUDA_tensor_histogramIlaLb0EEEbNS_6TensorES4_S4_lNS_14AccumulateTypeIT0_Lb1EE4typeES8_NS0_13TensorArgTypeES9_S9_EUllE0_EEvNS0_6detail10TensorInfoIT_T1_EESF_NSC_IKS6_SE_EElS8_S8_SE_T6_)
        /*00c8*/ 	.short	0x0210
        /*00ca*/ 	.short	0x0501


	//----- nvinfo : EIATTR_SW_WAR
	.align		4
.L_2525:
        /*00cc*/ 	.byte	0x04, 0x36
        /*00ce*/ 	.short	(.L_2527 - .L_2526)
.L_2526:
        /*00d0*/ 	.word	0x00000008
.L_2527:


//--------------------- .nv.info._ZN2at4cuda17kernelHistogram1DIlalLi1ELi2ELin1ELNS0_23CUDAHistogramMemoryTypeE0EZNS0_21CUDA_tensor_histogramIlaLb0EEEbNS_6TensorES4_S4_lNS_14AccumulateTypeIT0_Lb1EE4typeES8_NS0_13TensorArgTypeES9_S9_EUllE0_EEvNS0_6detail10TensorInfoIT_T1_EESF_NSC_IKS6_SE_EElS8_S8_SE_T6_ --------------------------
	.section	.nv.info._ZN2at4cuda17kernelHistogram1DIlalLi1ELi2ELin1ELNS0_23CUDAHistogramMemoryTypeE0EZNS0_21CUDA_tensor_histogramIlaLb0EEEbNS_6TensorES4_S4_lNS_14AccumulateTypeIT0_Lb1EE4typeES8_NS0_13TensorArgTypeES9_S9_EUllE0_EEvNS0_6detail10TensorInfoIT_T1_EESF_NSC_IKS6_SE_EElS8_S8_SE_T6_,"",@"SHT_CUDA_INFO"
	.sectionflags	@""
	.align	4


	//----- nvinfo : EIATTR_CUDA_API_VERSION
	.align		4
        /*0000*/ 	.byte	0x04, 0x37
        /*0002*/ 	.short	(.L_2529 - .L_2528)
.L_2528:
        /*0004*/ 	.word	0x00000082


	//----- nvinfo : EIATTR_KPARAM_INFO
	.align		4
.L_2529:
        /*0008*/ 	.byte	0x04, 0x17
        /*000a*/ 	.short	(.L_2531 - .L_2530)
.L_2530:
        /*000c*/ 	.word	0x00000000
        /*0010*/ 	.short	0x0007
        /*0012*/ 	.short	0x0500
        /*0014*/ 	.byte	0x00, 0xf0, 0x05, 0x00


	//----- nvinfo : EIATTR_KPARAM_INFO
	.align		4
.L_2531:
        /*0018*/ 	.byte	0x04, 0x17
        /*001a*/ 	.short	(.L_2533 - .L_2532)
.L_2532:
        /*001c*/ 	.word	0x00000000
        /*0020*/ 	.short	0x0006
        /*0022*/ 	.short	0x04f8
        /*0024*/ 	.byte	0x00, 0xf0, 0x21, 0x00


	//----- nvinfo : EIATTR_KPARAM_INFO
	.align		4
.L_2533:
        /*0028*/ 	.byte	0x04, 0x17
        /*002a*/ 	.short	(.L_2535 - .L_2534)
.L_2534:
        /*002c*/ 	.word	0x00000000
        /*0030*/ 	.short	0x0005
        /*0032*/ 	.short	0x04f0
        /*0034*/ 	.byte	0x00, 0xf0, 0x21, 0x00


	//----- nvinfo : EIATTR_KPARAM_INFO
	.align		4
.L_2535:
        /*0038*/ 	.byte	0x04, 0x17
        /*003a*/ 	.short	(.L_2537 - .L_2536)
.L_2536:
        /*003c*/ 	.word	0x00000000
        /*0040*/ 	.short	0x0004
        /*0042*/ 	.short	0x04e8
        /*0044*/ 	.byte	0x00, 0xf0, 0x21, 0x00


	//----- nvinfo : EIATTR_KPARAM_INFO
	.align		4
.L_2537:
        /*0048*/ 	.byte	0x04, 0x17
        /*004a*/ 	.short	(.L_2539 - .L_2538)
.L_2538:
        /*004c*/ 	.word	0x00000000
        /*0050*/ 	.short	0x0003
        /*0052*/ 	.short	0x04e0
        /*0054*/ 	.byte	0x00, 0xf0, 0x21, 0x00


	//----- nvinfo : EIATTR_KPARAM_INFO
	.align		4
.L_2539:
        /*0058*/ 	.byte	0x04, 0x17
        /*005a*/ 	.short	(.L_2541 - .L_2540)
.L_2540:
        /*005c*/ 	.word	0x00000000
        /*0060*/ 	.short	0x0002
        /*0062*/ 	.short	0x0340
        /*0064*/ 	.byte	0x00, 0xf0, 0x81, 0x06


	//----- nvinfo : EIATTR_KPARAM_INFO
	.align		4
.L_2541:
        /*0068*/ 	.byte	0x04, 0x17
        /*006a*/ 	.short	(.L_2543 - .L_2542)
.L_2542:
        /*006c*/ 	.word	0x00000000
        /*0070*/ 	.short	0x0001
        /*0072*/ 	.short	0x01a0
        /*0074*/ 	.byte	0x00, 0xf0, 0x81, 0x06


	//----- nvinfo : EIATTR_KPARAM_INFO
	.align		4
.L_2543:
        /*0078*/ 	.byte	0x04, 0x17
        /*007a*/ 	.short	(.L_2545 - .L_2544)
.L_2544:
        /*007c*/ 	.word	0x00000000
        /*0080*/ 	.short	0x0000
        /*0082*/ 	.short	0x0000
        /*0084*/ 	.byte	0x00, 0xf0, 0x81, 0x06


	//----- nvinfo : EIATTR_SPARSE_MMA_MASK
	.align		4
.L_2545:
        /*0088*/ 	.byte	0x03, 0x50
        /*008a*/ 	.short	0x0000


	//----- nvinfo : EIATTR_MAXREG_COUNT
	.align		4
        /*008c*/ 	.byte	0x03, 0x1b
        /*008e*/ 	.short	0x0080


	//----- nvinfo : EIATTR_NUM_BARRIERS
	.align		4
        /*0090*/ 	.byte	0x02, 0x4c
        /*0092*/ 	.byte	0x01
	.zero		1


	//----- nvinfo : EIATTR_MERCURY_ISA_VERSION
	.align		4
        /*0094*/ 	.byte	0x03, 0x5f
        /*0096*/ 	.short	0x0101


	//----- nvinfo : EIATTR_EXIT_INSTR_OFFSETS
	.align		4
        /*0098*/ 	.byte	0x04, 0x1c
        /*009a*/ 	.short	(.L_2547 - .L_2546)


	//   ....[0]....
.L_2546:
        /*009c*/ 	.word	0x00002490


	//   ....[1]....
        /*00a0*/ 	.word	0x000025e0


	//----- nvinfo : EIATTR_MAX_THREADS
	.align		4
.L_2547:
        /*00a4*/ 	.byte	0x04, 0x05
        /*00a6*/ 	.short	(.L_2549 - .L_2548)
.L_2548:
        /*00a8*/ 	.word	0x00000200
        /*00ac*/ 	.word	0x00000001
        /*00b0*/ 	.word	0x00000001


	//----- nvinfo : EIATTR_CRS_STACK_SIZE
	.align		4
.L_2549:
        /*00b4*/ 	.byte	0x04, 0x1e
        /*00b6*/ 	.short	(.L_2551 - .L_2550)
.L_2550:
        /*00b8*/ 	.word	0x00000000


	//----- nvinfo : EIATTR_CBANK_PARAM_SIZE
	.align		4
.L_2551:
        /*00bc*/ 	.byte	0x03, 0x19
        /*00be*/ 	.short	0x0501


	//----- nvinfo : EIATTR_PARAM_CBANK
	.align		4
        /*00c0*/ 	.byte	0x04, 0x0a
        /*00c2*/ 	.short	(.L_2553 - .L_2552)
	.align		4
.L_2552:
        /*00c4*/ 	.word	index@(.nv.constant0._ZN2at4cuda17kernelHistogram1DIlalLi1ELi2ELin1ELNS0_23CUDAHistogramMemoryTypeE0EZNS0_21CUDA_tensor_histogramIlaLb0EEEbNS_6TensorES4_S4_lNS_14AccumulateTypeIT0_Lb1EE4typeES8_NS0_13TensorArgTypeES9_S9_EUllE0_EEvNS0_6detail10TensorInfoIT_T1_EESF_NSC_IKS6_SE_EElS8_S8_SE_T6_)
        /*00c8*/ 	.short	0x0210
        /*00ca*/ 	.short	0x0501


	//----- nvinfo : EIATTR_SW_WAR
	.align		4
.L_2553:
        /*00cc*/ 	.byte	0x04, 0x36
        /*00ce*/ 	.short	(.L_2555 - .L_2554)
.L_2554:
        /*00d0*/ 	.word	0x00000008
.L_2555:


//--------------------- .nv.info._ZN2at4cuda17kernelHistogram1DIlalLi1ELi2ELin1ELNS0_23CUDAHistogramMemoryTypeE1EZNS0_21CUDA_tensor_histogramIlaLb0EEEbNS_6TensorES4_S4_lNS_14AccumulateTypeIT0_Lb1EE4typeES8_NS0_13TensorArgTypeES9_S9_EUllE_EEvNS0_6detail10TensorInfoIT_T1_EESF_NSC_IKS6_SE_EElS8_S8_SE_T6_ --------------------------
	.section	.nv.info._ZN2at4cuda17kernelHistogram1DIlalLi1ELi2ELin1ELNS0_23CUDAHistogramMemoryTypeE1EZNS0_21CUDA_tensor_histogramIlaLb0EEEbNS_6TensorES4_S4_lNS_14AccumulateTypeIT0_Lb1EE4typeES8_NS0_13TensorArgTypeES9_S9_EUllE_EEvNS0_6detail10TensorInfoIT_T1_EESF_NSC_IKS6_SE_EElS8_S8_SE_T6_,"",@"SHT_CUDA_INFO"
	.sectionflags	@""
	.align	4


	//----- nvinfo : EIATTR_CUDA_API_VERSION
	.align		4
        /*0000*/ 	.byte	0x04, 0x37
        /*0002*/ 	.short	(.L_2557 - .L_2556)
.L_2556:
        /*0004*/ 	.word	0x00000082


	//----- nvinfo : EIATTR_KPARAM_INFO
	.align		4
.L_2557:
        /*0008*/ 	.byte	0x04, 0x17
        /*000a*/ 	.short	(.L_2559 - .L_2558)
.L_2558:
        /*000c*/ 	.word	0x00000000
        /*0010*/ 	.short	0x0007
        /*0012*/ 	.short	0x0500
        /*0014*/ 	.byte	0x00, 0xf0, 0x81, 0x06


	//----- nvinfo : EIATTR_KPARAM_INFO
	.align		4
.L_2559:
        /*0018*/ 	.byte	0x04, 0x17
        /*001a*/ 	.short	(.L_2561 - .L_2560)
.L_2560:
        /*001c*/ 	.word	0x00000000
        /*0020*/ 	.short	0x0006
        /*0022*/ 	.short	0x04f8
        /*0024*/ 	.byte	0x00, 0xf0, 0x21, 0x00


	//----- nvinfo : EIATTR_KPARAM_INFO
	.align		4
.L_2561:
        /*0028*/ 	.byte	0x04, 0x17
        /*002a*/ 	.short	(.L_2563 - .L_2562)
.L_2562:
        /*002c*/ 	.word	0x00000000
        /*0030*/ 	.short	0x0005
        /*0032*/ 	.short	0x04f0
        /*0034*/ 	.byte	0x00, 0xf0, 0x21, 0x00


	//----- nvinfo : EIATTR_KPARAM_INFO
	.align		4
.L_2563:
        /*0038*/ 	.byte	0x04, 0x17
        /*003a*/ 	.short	(.L_2565 - .L_2564)
.L_2564:
        /*003c*/ 	.word	0x00000000
        /*0040*/ 	.short	0x0004
        /*0042*/ 	.short	0x04e8
        /*0044*/ 	.byte	0x00, 0xf0, 0x21, 0x00


	//----- nvinfo : EIATTR_KPARAM_INFO
	.align		4
.L_2565:
        /*0048*/ 	.byte	0x04, 0x17
        /*004a*/ 	.short	(.L_2567 - .L_2566)
.L_2566:
        /*004c*/ 	.word	0x00000000
        /*0050*/ 	.short	0x0003
        /*0052*/ 	.short	0x04e0
        /*0054*/ 	.byte	0x00, 0xf0, 0x21, 0x00


	//----- nvinfo : EIATTR_KPARAM_INFO
	.align		4
.L_2567:
        /*0058*/ 	.byte	0x04, 0x17
        /*005a*/ 	.short	(.L_2569 - .L_2568)
.L_2568:
        /*005c*/ 	.word	0x00000000
        /*0060*/ 	.short	0x0002
        /*0062*/ 	.short	0x0340
        /*0064*/ 	.byte	0x00, 0xf0, 0x81, 0x06


	//----- nvinfo : EIATTR_KPARAM_INFO
	.align		4
.L_2569:
        /*0068*/ 	.byte	0x04, 0x17
        /*006a*/ 	.short	(.L_2571 - .L_2570)
.L_2570:
        /*006c*/ 	.word	0x00000000
        /*0070*/ 	.short	0x0001
        /*0072*/ 	.short	0x01a0
        /*0074*/ 	.byte	0x00, 0xf0, 0x81, 0x06


	//----- nvinfo : EIATTR_KPARAM_INFO
	.align		4
.L_2571:
        /*0078*/ 	.byte	0x04, 0x17
        /*007a*/ 	.short	(.L_2573 - .L_2572)
.L_2572:
        /*007c*/ 	.word	0x00000000
        /*0080*/ 	.short	0x0000
        /*0082*/ 	.short	0x0000
        /*0084*/ 	.byte	0x00, 0xf0, 0x81, 0x06


	//----- nvinfo : EIATTR_SPARSE_MMA_MASK
	.align		4
.L_2573:
        /*0088*/ 	.byte	0x03, 0x50
        /*008a*/ 	.short	0x0000


	//----- nvinfo : EIATTR_MAXREG_COUNT
	.align		4
        /*008c*/ 	.byte	0x03, 0x1b
        /*008e*/ 	.short	0x0080


	//----- nvinfo : EIATTR_MERCURY_ISA_VERSION
	.align		4
        /*0090*/ 	.byte	0x03, 0x5f
        /*0092*/ 	.short	0x0101


	//----- nvinfo : EIATTR_EXIT_INSTR_OFFSETS
	.align		4
        /*0094*/ 	.byte	0x04, 0x1c
        /*0096*/ 	.short	(.L_2575 - .L_2574)


	//   ....[0]....
.L_2574:
        /*0098*/ 	.word	0x00000080


	//   ....[1]....
        /*009c*/ 	.word	0x00000690


	//   ....[2]....
        /*00a0*/ 	.word	0x000024b0


	//----- nvinfo : EIATTR_MAX_THREADS
	.align		4
.L_2575:
        /*00a4*/ 	.byte	0x04, 0x05
        /*00a6*/ 	.short	(.L_2577 - .L_2576)
.L_2576:
        /*00a8*/ 	.word	0x00000200
        /*00ac*/ 	.word	0x00000001
        /*00b0*/ 	.word	0x00000001


	//----- nvinfo : EIATTR_CRS_STACK_SIZE
	.align		4
.L_2577:
        /*00b4*/ 	.byte	0x04, 0x1e
        /*00b6*/ 	.short	(.L_2579 - .L_2578)
.L_2578:
        /*00b8*/ 	.word	0x00000000


	//----- nvinfo : EIATTR_CBANK_PARAM_SIZE
	.align		4
.L_2579:
        /*00bc*/ 	.byte	0x03, 0x19
        /*00be*/ 	.short	0x06a0


	//----- nvinfo : EIATTR_PARAM_CBANK
	.align		4
        /*00c0*/ 	.byte	0x04, 0x0a
        /*00c2*/ 	.short	(.L_2581 - .L_2580)
	.align		4
.L_2580:
        /*00c4*/ 	.word	index@(.nv.constant0._ZN2at4cuda17kernelHistogram1DIlalLi1ELi2ELin1ELNS0_23CUDAHistogramMemoryTypeE1EZNS0_21CUDA_tensor_histogramIlaLb0EEEbNS_6TensorES4_S4_lNS_14AccumulateTypeIT0_Lb1EE4typeES8_NS0_13TensorArgTypeES9_S9_EUllE_EEvNS0_6detail10TensorInfoIT_T1_EESF_NSC_IKS6_SE_EElS8_S8_SE_T6_)
        /*00c8*/ 	.short	0x0210
        /*00ca*/ 	.short	0x06a0


	//----- nvinfo : EIATTR_SW_WAR
	.align		4
.L_2581:
        /*00cc*/ 	.byte	0x04, 0x36
        /*00ce*/ 	.short	(.L_2583 - .L_2582)
.L_2582:
        /*00d0*/ 	.word	0x00000008
.L_2583:


//--------------------- .nv.info._ZN2at4cuda17kernelHistogram1DIlalLi1ELi2ELin1ELNS0_23CUDAHistogramMemoryTypeE0EZNS0_21CUDA_tensor_histogramIlaLb0EEEbNS_6TensorES4_S4_lNS_14AccumulateTypeIT0_Lb1EE4typeES8_NS0_13TensorArgTypeES9_S9_EUllE_EEvNS0_6detail10TensorInfoIT_T1_EESF_NSC_IKS6_SE_EElS8_S8_SE_T6_ --------------------------
	.section	.nv.info._ZN2at4cuda17kernelHistogram1DIlalLi1ELi2ELin1ELNS0_23CUDAHistogramMemoryTypeE0EZNS0_21CUDA_tensor_histogramIlaLb0EEEbNS_6TensorES4_S4_lNS_14AccumulateTypeIT0_Lb1EE4typeES8_NS0_13TensorArgTypeES9_S9_EUllE_EEvNS0_6detail10TensorInfoIT_T1_EESF_NSC_IKS6_SE_EElS8_S8_SE_T6_,"",@"SHT_CUDA_INFO"
	.sectionflags	@""
	.align	4


	//----- nvinfo : EIATTR_CUDA_API_VERSION
	.align		4
        /*0000*/ 	.byte	0x04, 0x37
        /*0002*/ 	.short	(.L_2585 - .L_2584)
.L_2584:
        /*0004*/ 	.word	0x00000082


	//----- nvinfo : EIATTR_KPARAM_INFO
	.align		4
.L_2585:
        /*0008*/ 	.byte	0x04, 0x17
        /*000a*/ 	.short	(.L_2587 - .L_2586)
.L_2586:
        /*000c*/ 	.word	0x00000000
        /*0010*/ 	.short	0x0007
        /*0012*/ 	.short	0x0500
        /*0014*/ 	.byte	0x00, 0xf0, 0x81, 0x06


	//----- nvinfo : EIATTR_KPARAM_INFO
	.align		4
.L_2587:
        /*0018*/ 	.byte	0x04, 0x17
        /*001a*/ 	.short	(.L_2589 - .L_2588)
.L_2588:
        /*001c*/ 	.word	0x00000000
        /*0020*/ 	.short	0x0006
        /*0022*/ 	.short	0x04f8
        /*0024*/ 	.byte	0x00, 0xf0, 0x21, 0x00


	//----- nvinfo : EIATTR_KPARAM_INFO
	.align		4
.L_2589:
        /*0028*/ 	.byte	0x04, 0x17
        /*002a*/ 	.short	(.L_2591 - .L_2590)
.L_2590:
        /*002c*/ 	.word	0x00000000
        /*0030*/ 	.short	0x0005
        /*0032*/ 	.short	0x04f0
        /*0034*/ 	.byte	0x00, 0xf0, 0x21, 0x00


	//----- nvinfo : EIATTR_KPARAM_INFO
	.align		4
.L_2591:
        /*0038*/ 	.byte	0x04, 0x17
        /*003a*/ 	.short	(.L_2593 - .L_2592)
.L_2592:
        /*003c*/ 	.word	0x00000000
        /*0040*/ 	.short	0x0004
        /*0042*/ 	.short	0x04e8
        /*0044*/ 	.byte	0x00, 0xf0, 0x21, 0x00


	//----- nvinfo : EIATTR_KPARAM_INFO
	.align		4
.L_2593:
        /*0048*/ 	.byte	0x04, 0x17
        /*004a*/ 	.short	(.L_2595 - .L_2594)
.L_2594:
        /*004c*/ 	.word	0x00000000
        /*0050*/ 	.short	0x0003
        /*0052*/ 	.short	0x04e0
        /*0054*/ 	.byte	0x00, 0xf0, 0x21, 0x00


	//----- nvinfo : EIATTR_KPARAM_INFO
	.align		4
.L_2595:
        /*0058*/ 	.byte	0x04, 0x17
        /*005a*/ 	.short	(.L_2597 - .L_2596)
.L_2596:
        /*005c*/ 	.word	0x00000000
        /*0060*/ 	.short	0x0002
        /*0062*/ 	.short	0x0340
        /*0064*/ 	.byte	0x00, 0xf0, 0x81, 0x06


	//----- nvinfo : EIATTR_KPARAM_INFO
	.align		4
.L_2597:
        /*0068*/ 	.byte	0x04, 0x17
        /*006a*/ 	.short	(.L_2599 - .L_2598)
.L_2598:
        /*006c*/ 	.word	0x00000000
        /*0070*/ 	.short	0x0001
        /*0072*/ 	.short	0x01a0
        /*0074*/ 	.byte	0x00, 0xf0, 0x81, 0x06


	//----- nvinfo : EIATTR_KPARAM_INFO
	.align		4
.L_2599:
        /*0078*/ 	.byte	0x04, 0x17
        /*007a*/ 	.short	(.L_2601 - .L_2600)
.L_2600:
        /*007c*/ 	.word	0x00000000
        /*0080*/ 	.short	0x0000
        /*0082*/ 	.short	0x0000
        /*0084*/ 	.byte	0x00, 0xf0, 0x81, 0x06


	//----- nvinfo : EIATTR_SPARSE_MMA_MASK
	.align		4
.L_2601:
        /*0088*/ 	.byte	0x03, 0x50
        /*008a*/ 	.short	0x0000


	//----- nvinfo : EIATTR_MAXREG_COUNT
	.align		4
        /*008c*/ 	.byte	0x03, 0x1b
        /*008e*/ 	.short	0x0080


	//----- nvinfo : EIATTR_NUM_BARRIERS
	.align		4
        /*0090*/ 	.byte	0x02, 0x4c
        /*0092*/ 	.byte	0x01
	.zero		1


	//----- nvinfo : EIATTR_MERCURY_ISA_VERSION
	.align		4
        /*0094*/ 	.byte	0x03, 0x5f
        /*0096*/ 	.short	0x0101


	//----- nvinfo : EIATTR_EXIT_INSTR_OFFSETS
	.align		4
        /*0098*/ 	.byte	0x04, 0x1c
        /*009a*/ 	.short	(.L_2603 - .L_2602)


	//   ....[0]....
.L_2602:
        /*009c*/ 	.word	0x000025b0


	//   ....[1]....
        /*00a0*/ 	.word	0x00002700


	//----- nvinfo : EIATTR_MAX_THREADS
	.align		4
.L_2603:
        /*00a4*/ 	.byte	0x04, 0x05
        /*00a6*/ 	.short	(.L_2605 - .L_2604)
.L_2604:
        /*00a8*/ 	.word	0x00000200
        /*00ac*/ 	.word	0x00000001
        /*00b0*/ 	.word	0x00000001


	//----- nvinfo : EIATTR_CRS_STACK_SIZE
	.align		4
.L_2605:
        /*00b4*/ 	.byte	0x04, 0x1e
        /*00b6*/ 	.short	(.L_2607 - .L_2606)
.L_2606:
        /*00b8*/ 	.word	0x00000000


	//----- nvinfo : EIATTR_CBANK_PARAM_SIZE
	.align		4
.L_2607:
        /*00bc*/ 	.byte	0x03, 0x19
        /*00be*/ 	.short	0x06a0


	//----- nvinfo : EIATTR_PARAM_CBANK
	.align		4
        /*00c0*/ 	.byte	0x04, 0x0a
        /*00c2*/ 	.short	(.L_2609 - .L_2608)
	.align		4
.L_2608:
        /*00c4*/ 	.word	index@(.nv.constant0._ZN2at4cuda17kernelHistogram1DIlalLi1ELi2ELin1ELNS0_23CUDAHistogramMemoryTypeE0EZNS0_21CUDA_tensor_histogramIlaLb0EEEbNS_6TensorES4_S4_lNS_14AccumulateTypeIT0_Lb1EE4typeES8_NS0_13TensorArgTypeES9_S9_EUllE_EEvNS0_6detail10TensorInfoIT_T1_EESF_NSC_IKS6_SE_EElS8_S8_SE_T6_)
        /*00c8*/ 	.short	0x0210
        /*00ca*/ 	.short	0x06a0


	//----- nvinfo : EIATTR_SW_WAR
	.align		4
.L_2609:
        /*00cc*/ 	.byte	0x04, 0x36
        /*00ce*/ 	.short	(.L_2611 - .L_2610)
.L_2610:
        /*00d0*/ 	.word	0x00000008
.L_2611:


//--------------------- .nv.info._ZN2at4cuda17kernelHistogram1DIfalLi1ELi2ELin1ELNS0_23CUDAHistogramMemoryTypeE1EZNS0_21CUDA_tensor_histogramIfaLb1EEEbNS_6TensorES4_S4_lNS_14AccumulateTypeIT0_Lb1EE4typeES8_NS0_13TensorArgTypeES9_S9_EUllE0_EEvNS0_6detail10TensorInfoIT_T1_EESF_NSC_IKS6_SE_EElS8_S8_SE_T6_ --------------------------
	.section	.nv.info._ZN2at4cuda17kernelHistogram1DIfalLi1ELi2ELin1ELNS0_23CUDAHistogramMemoryTypeE1EZNS0_21CUDA_tensor_histogramIfaLb1EEEbNS_6TensorES4_S4_lNS_14AccumulateTypeIT0_Lb1EE4typeES8_NS0_13TensorArgTypeES9_S9_EUllE0_EEvNS0_6detail10TensorInfoIT_T1_EESF_NSC_IKS6_SE_EElS8_S8_SE_T6_,"",@"SHT_CUDA_INFO"
	.sectionflags	@""
	.align	4


	//----- nvinfo : EIATTR_CUDA_API_VERSION
	.align		4
        /*0000*/ 	.byte	0x04, 0x37
        /*0002*/ 	.short	(.L_2613 - .L_2612)
.L_2612:
        /*0004*/ 	.word	0x00000082


	//----- nvinfo : EIATTR_KPARAM_INFO
	.align		4
.L_2613:
        /*0008*/ 	.byte	0x04, 0x17
        /*000a*/ 	.short	(.L_2615 - .L_2614)
.L_2614:
        /*000c*/ 	.word	0x00000000
        /*0010*/ 	.short	0x0007
        /*0012*/ 	.short	0x0500
        /*0014*/ 	.byte	0x00, 0xf0, 0x05, 0x00


	//----- nvinfo : EIATTR_KPARAM_INFO
	.align		4
.L_2615:
        /*0018*/ 	.byte	0x04, 0x17
        /*001a*/ 	.short	(.L_2617 - .L_2616)
.L_2616:
        /*001c*/ 	.word	0x00000000
        /*0020*/ 	.short	0x0006
        /*0022*/ 	.short	0x04f8
        /*0024*/ 	.byte	0x00, 0xf0, 0x21, 0x00


	//----- nvinfo : EIATTR_KPARAM_INFO
	.align		4
.L_2617:
        /*0028*/ 	.byte	0x04, 0x17
        /*002a*/ 	.short	(.L_2619 - .L_2618)
.L_2618:
        /*002c*/ 	.word	0x00000000
        /*0030*/ 	.short	0x0005
        /*0032*/ 	.short	0x04f0
        /*0034*/ 	.byte	0x00, 0xf0, 0x21, 0x00


	//----- nvinfo : EIATTR_KPARAM_INFO
	.align		4
.L_2619:
        /*0038*/ 	.byte	0x04, 0x17
        /*003a*/ 	.short	(.L_2621 - .L_2620)
.L_2620:
        /*003c*/ 	.word	0x00000000
        /*0040*/ 	.short	0x0004
        /*0042*/ 	.short	0x04e8
        /*0044*/ 	.byte	0x00, 0xf0, 0x21, 0x00


	//----- nvinfo : EIATTR_KPARAM_INFO
	.align		4
.L_2621:
        /*0048*/ 	.byte	0x04, 0x17
        /*004a*/ 	.short	(.L_2623 - .L_2622)
.L_2622:
        /*004c*/ 	.word	0x00000000
        /*0050*/ 	.short	0x0003
        /*0052*/ 	.short	0x04e0
        /*0054*/ 	.byte	0x00, 0xf0, 0x21, 0x00


	//----- nvinfo : EIATTR_KPARAM_INFO
	.align		4
.L_2623:
        /*0058*/ 	.byte	0x04, 0x17
        /*005a*/ 	.short	(.L_2625 - .L_2624)
.L_2624:
        /*005c*/ 	.word	0x00000000
        /*0060*/ 	.short	0x0002
        /*0062*/ 	.short	0x0340
        /*0064*/ 	.byte	0x00, 0xf0, 0x81, 0x06


	//----- nvinfo : EIATTR_KPARAM_INFO
	.align		4
.L_2625:
        /*0068*/ 	.byte	0x04, 0x17
        /*006a*/ 	.short	(.L_2627 - .L_2626)
.L_2626:
        /*006c*/ 	.word	0x00000000
        /*0070*/ 	.short	0x0001
        /*0072*/ 	.short	0x01a0
        /*0074*/ 	.byte	0x00, 0xf0, 0x81, 0x06


	//----- nvinfo : EIATTR_KPARAM_INFO
	.align		4
.L_2627:
        /*0078*/ 	.byte	0x04, 0x17
        /*007a*/ 	.short	(.L_2629 - .L_2628)
.L_2628:
        /*007c*/ 	.word	0x00000000
        /*0080*/ 	.short	0x0000
        /*0082*/ 	.short	0x0000
        /*0084*/ 	.byte	0x00, 0xf0, 0x81, 0x06


	//----- nvinfo : EIATTR_SPARSE_MMA_MASK
	.align		4
.L_2629:
        /*0088*/ 	.byte	0x03, 0x50
        /*008a*/ 	.short	0x0000


	//----- nvinfo : EIATTR_MAXREG_COUNT
	.align		4
        /*008c*/ 	.byte	0x03, 0x1b
        /*008e*/ 	.short	0x0080


	//----- nvinfo : EIATTR_MERCURY_ISA_VERSION
	.align		4
        /*0090*/ 	.byte	0x03, 0x5f
        /*0092*/ 	.short	0x0101


	//----- nvinfo : EIATTR_EXIT_INSTR_OFFSETS
	.align		4
        /*0094*/ 	.byte	0x04, 0x1c
        /*0096*/ 	.short	(.L_2631 - .L_2630)


	//   ....[0]....
.L_2630:
        /*0098*/ 	.word	0x00000080


	//   ....[1]....
        /*009c*/ 	.word	0x00000610


	//   ....[2]....
        /*00a0*/ 	.word	0x000023b0


	//----- nvinfo : EIATTR_MAX_THREADS
	.align		4
.L_2631:
        /*00a4*/ 	.byte	0x04, 0x05
        /*00a6*/ 	.short	(.L_2633 - .L_2632)
.L_2632:
        /*00a8*/ 	.word	0x00000200
        /*00ac*/ 	.word	0x00000001
        /*00b0*/ 	.word	0x00000001


	//----- nvinfo : EIATTR_CRS_STACK_SIZE
	.align		4
.L_2633:
        /*00b4*/ 	.byte	0x04, 0x1e
        /*00b6*/ 	.short	(.L_2635 - .L_2634)
.L_2634:
        /*00b8*/ 	.word	0x00000000


	//----- nvinfo : EIATTR_CBANK_PARAM_SIZE
	.align		4
.L_2635:
        /*00bc*/ 	.byte	0x03, 0x19
        /*00be*/ 	.short	0x0501


	//----- nvinfo : EIATTR_PARAM_CBANK
	.align		4
        /*00c0*/ 	.byte	0x04, 0x0a
        /*00c2*/ 	.short	(.L_2637 - .L_2636)
	.align		4
.L_2636:
        /*00c4*/ 	.word	index@(.nv.constant0._ZN2at4cuda17kernelHistogram1DIfalLi1ELi2ELin1ELNS0_23CUDAHistogramMemoryTypeE1EZNS0_21CUDA_tensor_histogramIfaLb1EEEbNS_6TensorES4_S4_lNS_14AccumulateTypeIT0_Lb1EE4typeES8_NS0_13TensorArgTypeES9_S9_EUllE0_EEvNS0_6detail10TensorInfoIT_T1_EESF_NSC_IKS6_SE_EElS8_S8_SE_T6_)
        /*00c8*/ 	.short	0x0210
        /*00ca*/ 	.short	0x0501


	//----- nvinfo : EIATTR_SW_WAR
	.align		4
.L_2637:
        /*00cc*/ 	.byte	0x04, 0x36
        /*00ce*/ 	.short	(.L_2639 - .L_2638)
.L_2638:
        /*00d0*/ 	.word	0x00000008
.L_2639:


//--------------------- .nv.info._ZN2at4cuda17kernelHistogram1DIfalLi1ELi2ELin1ELNS0_23CUDAHistogramMemoryTypeE0EZNS0_21CUDA_tensor_histogramIfaLb1EEEbNS_6TensorES4_S4_lNS_14AccumulateTypeIT0_Lb1EE4typeES8_NS0_13TensorArgTypeES9_S9_EUllE0_EEvNS0_6detail10TensorInfoIT_T1_EESF_NSC_IKS6_SE_EElS8_S8_SE_T6_ --------------------------
	.section	.nv.info._ZN2at4cuda17kernelHistogram1DIfalLi1ELi2ELin1ELNS0_23CUDAHistogramMemoryTypeE0EZNS0_21CUDA_tensor_histogramIfaLb1EEEbNS_6TensorES4_S4_lNS_14AccumulateTypeIT0_Lb1EE4typeES8_NS0_13TensorArgTypeES9_S9_EUllE0_EEvNS0_6detail10TensorInfoIT_T1_EESF_NSC_IKS6_SE_EElS8_S8_SE_T6_,"",@"SHT_CUDA_INFO"
	.sectionflags	@""
	.align	4


	//----- nvinfo : EIATTR_CUDA_API_VERSION
	.align		4
        /*0000*/ 	.byte	0x04, 0x37
        /*0002*/ 	.short	(.L_2641 - .L_2640)
.L_2640:
        /*0004*/ 	.word	0x00000082


	//----- nvinfo : EIATTR_KPARAM_INFO
	.align		4
.L_2641:
        /*0008*/ 	.byte	0x04, 0x17
        /*000a*/ 	.short	(.L_2643 - .L_2642)
.L_2642:
        /*000c*/ 	.word	0x00000000
        /*0010*/ 	.short	0x0007
        /*0012*/ 	.short	0x0500
        /*0014*/ 	.byte	0x00, 0xf0, 0x05, 0x00


	//----- nvinfo : EIATTR_KPARAM_INFO
	.align		4
.L_2643:
        /*0018*/ 	.byte	0x04, 0x17
        /*001a*/ 	.short	(.L_2645 - .L_2644)
.L_2644:
        /*001c*/ 	.word	0x00000000
        /*0020*/ 	.short	0x0006
        /*0022*/ 	.short	0x04f8
        /*0024*/ 	.byte	0x00, 0xf0, 0x21, 0x00


	//----- nvinfo : EIATTR_KPARAM_INFO
	.align		4
.L_2645:
        /*0028*/ 	.byte	0x04, 0x17
        /*002a*/ 	.short	(.L_2647 - .L_2646)
.L_2646:
        /*002c*/ 	.word	0x00000000
        /*0030*/ 	.short	0x0005
        /*0032*/ 	.short	0x04f0
        /*0034*/ 	.byte	0x00, 0xf0, 0x21, 0x00


	//----- nvinfo : EIATTR_KPARAM_INFO
	.align		4
.L_2647:
        /*0038*/ 	.byte	0x04, 0x17
        /*003a*/ 	.short	(.L_2649 - .L_2648)
.L_2648:
        /*003c*/ 	.word	0x00000000
        /*0040*/ 	.short	0x0004
        /*0042*/ 	.short	0x04e8
        /*0044*/ 	.byte	0x00, 0xf0, 0x21, 0x00


	//----- nvinfo : EIATTR_KPARAM_INFO
	.align		4
.L_2649:
        /*0048*/ 	.byte	0x04, 0x17
        /*004a*/ 	.short	(.L_2651 - .L_2650)
.L_2650:
        /*004c*/ 	.word	0x00000000
        /*0050*/ 	.short	0x0003
        /*0052*/ 	.short	0x04e0
        /*0054*/ 	.byte	0x00, 0xf0, 0x21, 0x00


	//----- nvinfo : EIATTR_KPARAM_INFO
	.align		4
.L_2651:
        /*0058*/ 	.byte	0x04, 0x17
        /*005a*/ 	.short	(.L_2653 - .L_2652)
.L_2652:
        /*005c*/ 	.word	0x00000000
        /*0060*/ 	.short	0x0002
        /*0062*/ 	.short	0x0340
        /*0064*/ 	.byte	0x00, 0xf0, 0x81, 0x06


	//----- nvinfo : EIATTR_KPARAM_INFO
	.align		4
.L_2653:
        /*0068*/ 	.byte	0x04, 0x17
        /*006a*/ 	.short	(.L_2655 - .L_2654)
.L_2654:
        /*006c*/ 	.word	0x00000000
        /*0070*/ 	.short	0x0001
        /*0072*/ 	.short	0x01a0
        /*0074*/ 	.byte	0x00, 0xf0, 0x81, 0x06


	//----- nvinfo : EIATTR_KPARAM_INFO
	.align		4
.L_2655:
        /*0078*/ 	.byte	0x04, 0x17
        /*007a*/ 	.short	(.L_2657 - .L_2656)
.L_2656:
        /*007c*/ 	.word	0x00000000
        /*0080*/ 	.short	0x0000
        /*0082*/ 	.short	0x0000
        /*0084*/ 	.byte	0x00, 0xf0, 0x81, 0x06


	//----- nvinfo : EIATTR_SPARSE_MMA_MASK
	.align		4
.L_2657:
        /*0088*/ 	.byte	0x03, 0x50
        /*008a*/ 	.short	0x0000


	//----- nvinfo : EIATTR_MAXREG_COUNT
	.align		4
        /*008c*/ 	.byte	0x03, 0x1b
        /*008e*/ 	.short	0x0080


	//----- nvinfo : EIATTR_NUM_BARRIERS
	.align		4
        /*0090*/ 	.byte	0x02, 0x4c
        /*0092*/ 	.byte	0x01
	.zero		1


	//----- nvinfo : EIATTR_MERCURY_ISA_VERSION
	.align		4
        /*0094*/ 	.byte	0x03, 0x5f
        /*0096*/ 	.short	0x0101


	//----- nvinfo : EIATTR_EXIT_INSTR_OFFSETS
	.align		4
        /*0098*/ 	.byte	0x04, 0x1c
        /*009a*/ 	.short	(.L_2659 - .L_2658)


	//   ....[0]....
.L_2658:
        /*009c*/ 	.word	0x00002470


	//   ....[1]....
        /*00a0*/ 	.word	0x000025c0


	//----- nvinfo : EIATTR_MAX_THREADS
	.align		4
.L_2659:
        /*00a4*/ 	.byte	0x04, 0x05
        /*00a6*/ 	.short	(.L_2661 - .L_2660)
.L_2660:
        /*00a8*/ 	.word	0x00000200
        /*00ac*/ 	.word	0x00000001
        /*00b0*/ 	.word	0x00000001


	//----- nvinfo : EIATTR_CRS_STACK_SIZE
	.align		4
.L_2661:
        /*00b4*/ 	.byte	0x04, 0x1e
        /*00b6*/ 	.short	(.L_2663 - .L_2662)
.L_2662:
        /*00b8*/ 	.word	0x00000000


	//----- nvinfo : EIATTR_CBANK_PARAM_SIZE
	.align		4
.L_2663:
        /*00bc*/ 	.byte	0x03, 0x19
        /*00be*/ 	.short	0x0501


	//----- nvinfo : EIATTR_PARAM_CBANK
	.align		4
        /*00c0*/ 	.byte	0x04, 0x0a
        /*00c2*/ 	.short	(.L_2665 - .L_2664)
	.align		4
.L_2664:
        /*00c4*/ 	.word	index@(.nv.constant0._ZN2at4cuda17kernelHistogram1DIfalLi1ELi2ELin1ELNS0_23CUDAHistogramMemoryTypeE0EZNS0_21CUDA_tensor_histogramIfaLb1EEEbNS_6TensorES4_S4_lNS_14AccumulateTypeIT0_Lb1EE4typeES8_NS0_13TensorArgTypeES9_S9_EUllE0_EEvNS0_6detail10TensorInfoIT_T1_EESF_NSC_IKS6_SE_EElS8_S8_SE_T6_)
        /*00c8*/ 	.short	0x0210
        /*00ca*/ 	.short	0x0501


	//----- nvinfo : EIATTR_SW_WAR
	.align		4
.L_2665:
        /*00cc*/ 	.byte	0x04, 0x36
        /*00ce*/ 	.short	(.L_2667 - .L_2666)
.L_2666:
        /*00d0*/ 	.word	0x00000008
.L_2667:


//--------------------- .nv.info._ZN2at4cuda17kernelHistogram1DIfalLi1ELi2ELin1ELNS0_23CUDAHistogramMemoryTypeE1EZNS0_21CUDA_tensor_histogramIfaLb1EEEbNS_6TensorES4_S4_lNS_14AccumulateTypeIT0_Lb1EE4typeES8_NS0_13TensorArgTypeES9_S9_EUllE_EEvNS0_6detail10TensorInfoIT_T1_EESF_NSC_IKS6_SE_EElS8_S8_SE_T6_ --------------------------
	.section	.nv.info._ZN2at4cuda17kernelHistogram1DIfalLi1ELi2ELin1ELNS0_23CUDAHistogramMemoryTypeE1EZNS0_21CUDA_tensor_histogramIfaLb1EEEbNS_6TensorES4_S4_lNS_14AccumulateTypeIT0_Lb1EE4typeES8_NS0_13TensorArgTypeES9_S9_EUllE_EEvNS0_6detail10TensorInfoIT_T1_EESF_NSC_IKS6_SE_EElS8_S8_SE_T6_,"",@"SHT_CUDA_INFO"
	.sectionflags	@""
	.align	4


	//----- nvinfo : EIATTR_CUDA_API_VERSION
	.align		4
        /*0000*/ 	.byte	0x04, 0x37
        /*0002*/ 	.short	(.L_2669 - .L_2668)
.L_2668:
        /*0004*/ 	.word	0x00000082


	//----- nvinfo : EIATTR_KPARAM_INFO
	.align		4
.L_2669:
        /*0008*/ 	.byte	0x04, 0x17
        /*000a*/ 	.short	(.L_2671 - .L_2670)
.L_2670:
        /*000c*/ 	.word	0x00000000
        /*0010*/ 	.short	0x0007
        /*0012*/ 	.short	0x0500
        /*0014*/ 	.byte	0x00, 0xf0, 0x81, 0x06


	//----- nvinfo : EIATTR_KPARAM_INFO
	.align		4
.L_2671:
        /*0018*/ 	.byte	0x04, 0x17
        /*001a*/ 	.short	(.L_2673 - .L_2672)
.L_2672:
        /*001c*/ 	.word	0x00000000
        /*0020*/ 	.short	0x0006
        /*0022*/ 	.short	0x04f8
        /*0024*/ 	.byte	0x00, 0xf0, 0x21, 0x00


	//----- nvinfo : EIATTR_KPARAM_INFO
	.align		4
.L_2673:
        /*0028*/ 	.byte	0x04, 0x17
        /*002a*/ 	.short	(.L_2675 - .L_2674)
.L_2674:
        /*002c*/ 	.word	0x00000000
        /*0030*/ 	.short	0x0005
        /*0032*/ 	.short	0x04f0
        /*0034*/ 	.byte	0x00, 0xf0, 0x21, 0x00


	//----- nvinfo : EIATTR_KPARAM_INFO
	.align		4
.L_2675:
        /*0038*/ 	.byte	0x04, 0x17
        /*003a*/ 	.short	(.L_2677 - .L_2676)
.L_2676:
        /*003c*/ 	.word	0x00000000
        /*0040*/ 	.short	0x0004
        /*0042*/ 	.short	0x04e8
        /*0044*/ 	.byte	0x00, 0xf0, 0x21, 0x00


	//----- nvinfo : EIATTR_KPARAM_INFO
	.align		4
.L_2677:
        /*0048*/ 	.byte	0x04, 0x17
        /*004a*/ 	.short	(.L_2679 - .L_2678)
.L_2678:
        /*004c*/ 	.word	0x00000000
        /*0050*/ 	.short	0x0003
        /*0052*/ 	.short	0x04e0
        /*0054*/ 	.byte	0x00, 0xf0, 0x21, 0x00


	//----- nvinfo : EIATTR_KPARAM_INFO
	.align		4
.L_2679:
        /*0058*/ 	.byte	0x04, 0x17
        /*005a*/ 	.short	(.L_2681 - .L_2680)
.L_2680:
        /*005c*/ 	.word	0x00000000
        /*0060*/ 	.short	0x0002
        /*0062*/ 	.short	0x0340
        /*0064*/ 	.byte	0x00, 0xf0, 0x81, 0x06


	//----- nvinfo : EIATTR_KPARAM_INFO
	.align		4
.L_2681:
        /*0068*/ 	.byte	0x04, 0x17
        /*006a*/ 	.short	(.L_2683 - .L_2682)
.L_2682:
        /*006c*/ 	.word	0x00000000
        /*0070*/ 	.short	0x0001
        /*0072*/ 	.short	0x01a0
        /*0074*/ 	.byte	0x00, 0xf0, 0x81, 0x06


	//----- nvinfo : EIATTR_KPARAM_INFO
	.align		4
.L_2683:
        /*0078*/ 	.byte	0x04, 0x17
        /*007a*/ 	.short	(.L_2685 - .L_2684)
.L_2684:
        /*007c*/ 	.word	0x00000000
        /*0080*/ 	.short	0x0000
        /*0082*/ 	.short	0x0000
        /*0084*/ 	.byte	0x00, 0xf0, 0x81, 0x06


	//----- nvinfo : EIATTR_SPARSE_MMA_MASK
	.align		4
.L_2685:
        /*0088*/ 	.byte	0x03, 0x50
        /*008a*/ 	.short	0x0000


	//----- nvinfo : EIATTR_MAXREG_COUNT
	.align		4
        /*008c*/ 	.byte	0x03, 0x1b
        /*008e*/ 	.short	0x0080


	//----- nvinfo : EIATTR_MERCURY_ISA_VERSION
	.align		4
        /*0090*/ 	.byte	0x03, 0x5f
        /*0092*/ 	.short	0x0101


	//----- nvinfo : EIATTR_EXIT_INSTR_OFFSETS
	.align		4
        /*0094*/ 	.byte	0x04, 0x1c
        /*0096*/ 	.short	(.L_2687 - .L_2686)


	//   ....[0]....
.L_2686:
        /*0098*/ 	.word	0x00000080


	//   ....[1]....
        /*009c*/ 	.word	0x000006a0


	//   ....[2]....
        /*00a0*/ 	.word	0x000024d0


	//----- nvinfo : EIATTR_MAX_THREADS
	.align		4
.L_2687:
        /*00a4*/ 	.byte	0x04, 0x05
        /*00a6*/ 	.short	(.L_2689 - .L_2688)
.L_2688:
        /*00a8*/ 	.word	0x00000200
        /*00ac*/ 	.word	0x00000001
        /*00b0*/ 	.word	0x00000001


	//----- nvinfo : EIATTR_CRS_STACK_SIZE
	.align		4
.L_2689:
        /*00b4*/ 	.byte	0x04, 0x1e
        /*00b6*/ 	.short	(.L_2691 - .L_2690)
.L_2690:
        /*00b8*/ 	.word	0x00000000


	//----- nvinfo : EIATTR_CBANK_PARAM_SIZE
	.align		4
.L_2691:
        /*00bc*/ 	.byte	0x03, 0x19
        /*00be*/ 	.short	0x06a0


	//----- nvinfo : EIATTR_PARAM_CBANK
	.align		4
        /*00c0*/ 	.byte	0x04, 0x0a
        /*00c2*/ 	.short	(.L_2693 - .L_2692)
	.align		4
.L_2692:
        /*00c4*/ 	.word	index@(.nv.constant0._ZN2at4cuda17kernelHistogram1DIfalLi1ELi2ELin1ELNS0_23CUDAHistogramMemoryTypeE1EZNS0_21CUDA_tensor_histogramIfaLb1EEEbNS_6TensorES4_S4_lNS_14AccumulateTypeIT0_Lb1EE4typeES8_NS0_13TensorArgTypeES9_S9_EUllE_EEvNS0_6detail10TensorInfoIT_T1_EESF_NSC_IKS6_SE_EElS8_S8_SE_T6_)
        /*00c8*/ 	.short	0x0210
        /*00ca*/ 	.short	0x06a0


	//----- nvinfo : EIATTR_SW_WAR
	.align		4
.L_2693:
        /*00cc*/ 	.byte	0x04, 0x36
        /*00ce*/ 	.short	(.L_2695 - .L_2694)
.L_2694:
        /*00d0*/ 	.word	0x00000008
.L_2695:


//--------------------- .nv.info._ZN2at4cuda17kernelHistogram1DIfalLi1ELi2ELin1ELNS0_23CUDAHistogramMemoryTypeE0EZNS0_21CUDA_tensor_histogramIfaLb1EEEbNS_6TensorES4_S4_lNS_14AccumulateTypeIT0_Lb1EE4typeES8_NS0_13TensorArgTypeES9_S9_EUllE_EEvNS0_6detail10TensorInfoIT_T1_EESF_NSC_IKS6_SE_EElS8_S8_SE_T6_ --------------------------
	.section	.nv.info._ZN2at4cuda17kernelHistogram1DIfalLi1ELi2ELin1ELNS0_23CUDAHistogramMemoryTypeE0EZNS0_21CUDA_tensor_histogramIfaLb1EEEbNS_6TensorES4_S4_lNS_14AccumulateTypeIT0_Lb1EE4typeES8_NS0_13TensorArgTypeES9_S9_EUllE_EEvNS0_6detail10TensorInfoIT_T1_EESF_NSC_IKS6_SE_EElS8_S8_SE_T6_,"",@"SHT_CUDA_INFO"
	.sectionflags	@""
	.align	4


	//----- nvinfo : EIATTR_CUDA_API_VERSION
	.align		4
        /*0000*/ 	.byte	0x04, 0x37
        /*0002*/ 	.short	(.L_2697 - .L_2696)
.L_2696:
        /*0004*/ 	.word	0x00000082


	//----- nvinfo : EIATTR_KPARAM_INFO
	.align		4
.L_2697:
        /*0008*/ 	.byte	0x04, 0x17
        /*000a*/ 	.short	(.L_2699 - .L_2698)
.L_2698:
        /*000c*/ 	.word	0x00000000
        /*0010*/ 	.short	0x0007
        /*0012*/ 	.short	0x0500
        /*0014*/ 	.byte	0x00, 0xf0, 0x81, 0x06


	//----- nvinfo : EIATTR_KPARAM_INFO
	.align		4
.L_2699:
        /*0018*/ 	.byte	0x04, 0x17
        /*001a*/ 	.short	(.L_2701 - .L_2700)
.L_2700:
        /*001c*/ 	.word	0x00000000
        /*0020*/ 	.short	0x0006
        /*0022*/ 	.short	0x04f8
        /*0024*/ 	.byte	0x00, 0xf0, 0x21, 0x00


	//----- nvinfo : EIATTR_KPARAM_INFO
	.align		4
.L_2701:
        /*0028*/ 	.byte	0x04, 0x17
        /*002a*/ 	.short	(.L_2703 - .L_2702)
.L_2702:
        /*002c*/ 	.word	0x00000000
        /*0030*/ 	.short	0x0005
        /*0032*/ 	.short	0x04f0
        /*0034*/ 	.byte	0x00, 0xf0, 0x21, 0x00


	//----- nvinfo : EIATTR_KPARAM_INFO
	.align		4
.L_2703:
        /*0038*/ 	.byte	0x04, 0x17
        /*003a*/ 	.short	(.L_2705 - .L_2704)
.L_2704:
        /*003c*/ 	.word	0x00000000
        /*0040*/ 	.short	0x0004
        /*0042*/ 	.short	0x04e8
        /*0044*/ 	.byte	0x00, 0xf0, 0x21, 0x00


	//----- nvinfo : EIATTR_KPARAM_INFO
	.align		4
.L_2705:
        /*0048*/ 	.byte	0x04, 0x17
        /*004a*/ 	.short	(.L_2707 - .L_2706)
.L_2706:
        /*004c*/ 	.word	0x00000000
        /*0050*/ 	.short	0x0003
        /*0052*/ 	.short	0x04e0
        /*0054*/ 	.byte	0x00, 0xf0, 0x21, 0x00


	//----- nvinfo : EIATTR_KPARAM_INFO
	.align		4
.L_2707:
        /*0058*/ 	.byte	0x04, 0x17
        /*005a*/ 	.short	(.L_2709 - .L_2708)
.L_2708:
        /*005c*/ 	.word	0x00000000
        /*0060*/ 	.short	0x0002
        /*0062*/ 	.short	0x0340
        /*0064*/ 	.byte	0x00, 0xf0, 0x81, 0x06


	//----- nvinfo : EIATTR_KPARAM_INFO
	.align		4
.L_2709:
        /*0068*/ 	.byte	0x04, 0x17
        /*006a*/ 	.short	(.L_2711 - .L_2710)
.L_2710:
        /*006c*/ 	.word	0x00000000
        /*0070*/ 	.short	0x0001
        /*0072*/ 	.short	0x01a0
        /*0074*/ 	.byte	0x00, 0xf0, 0x81, 0x06


	//----- nvinfo : EIATTR_KPARAM_INFO
	.align		4
.L_2711:
        /*0078*/ 	.byte	0x04, 0x17
        /*007a*/ 	.short	(.L_2713 - .L_2712)
.L_2712:
        /*007c*/ 	.word	0x00000000
        /*0080*/ 	.short	0x0000
        /*0082*/ 	.short	0x0000
        /*0084*/ 	.byte	0x00, 0xf0, 0x81, 0x06


	//----- nvinfo : EIATTR_SPARSE_MMA_MASK
	.align		4
.L_2713:
        /*0088*/ 	.byte	0x03, 0x50
        /*008a*/ 	.short	0x0000


	//----- nvinfo : EIATTR_MAXREG_COUNT
	.align		4
        /*008c*/ 	.byte	0x03, 0x1b
        /*008e*/ 	.short	0x0080


	//----- nvinfo : EIATTR_NUM_BARRIERS
	.align		4
        /*0090*/ 	.byte	0x02, 0x4c
        /*0092*/ 	.byte	0x01
	.zero		1


	//----- nvinfo : EIATTR_MERCURY_ISA_VERSION
	.align		4
        /*0094*/ 	.byte	0x03, 0x5f
        /*0096*/ 	.short	0x0101


	//----- nvinfo : EIATTR_EXIT_INSTR_OFFSETS
	.align		4
        /*0098*/ 	.byte	0x04, 0x1c
        /*009a*/ 	.short	(.L_2715 - .L_2714)


	//   ....[0]....
.L_2714:
        /*009c*/ 	.word	0x00002580


	//   ....[1]....
        /*00a0*/ 	.word	0x000026d0


	//----- nvinfo : EIATTR_MAX_THREADS
	.align		4
.L_2715:
        /*00a4*/ 	.byte	0x04, 0x05
        /*00a6*/ 	.short	(.L_2717 - .L_2716)
.L_2716:
        /*00a8*/ 	.word	0x00000200
        /*00ac*/ 	.word	0x00000001
        /*00b0*/ 	.word	0x00000001


	//----- nvinfo : EIATTR_CRS_STACK_SIZE
	.align		4
.L_2717:
        /*00b4*/ 	.byte	0x04, 0x1e
        /*00b6*/ 	.short	(.L_2719 - .L_2718)
.L_2718:
        /*00b8*/ 	.word	0x00000000


	//----- nvinfo : EIATTR_CBANK_PARAM_SIZE
	.align		4
.L_2719:
        /*00bc*/ 	.byte	0x03, 0x19
        /*00be*/ 	.short	0x06a0


	//----- nvinfo : EIATTR_PARAM_CBANK
	.align		4
        /*00c0*/ 	.byte	0x04, 0x0a
        /*00c2*/ 	.short	(.L_2721 - .L_2720)
	.align		4
.L_2720:
        /*00c4*/ 	.word	index@(.nv.constant0._ZN2at4cuda17kernelHistogram1DIfalLi1ELi2ELin1ELNS0_23CUDAHistogramMemoryTypeE0EZNS0_21CUDA_tensor_histogramIfaLb1EEEbNS_6TensorES4_S4_lNS_14AccumulateTypeIT0_Lb1EE4typeES8_NS0_13TensorArgTypeES9_S9_EUllE_EEvNS0_6detail10TensorInfoIT_T1_EESF_NSC_IKS6_SE_EElS8_S8_SE_T6_)
        /*00c8*/ 	.short	0x0210
        /*00ca*/ 	.short	0x06a0


	//----- nvinfo : EIATTR_SW_WAR
	.align		4
.L_2721:
        /*00cc*/ 	.byte	0x04, 0x36
        /*00ce*/ 	.short	(.L_2723 - .L_2722)
.L_2722:
        /*00d0*/ 	.word	0x00000008
.L_2723:


//--------------------- .nv.info._ZN2at4cuda17kernelHistogram1DIdhlLi1ELi2ELin1ELNS0_23CUDAHistogramMemoryTypeE1EZNS0_21CUDA_tensor_histogramIdhLb1EEEbNS_6TensorES4_S4_lNS_14AccumulateTypeIT0_Lb1EE4typeES8_NS0_13TensorArgTypeES9_S9_EUllE0_EEvNS0_6detail10TensorInfoIT_T1_EESF_NSC_IKS6_SE_EElS8_S8_SE_T6_ --------------------------
	.section	.nv.info._ZN2at4cuda17kernelHistogram1DIdhlLi1ELi2ELin1ELNS0_23CUDAHistogramMemoryTypeE1EZNS0_21CUDA_tensor_histogramIdhLb1EEEbNS_6TensorES4_S4_lNS_14AccumulateTypeIT0_Lb1EE4typeES8_NS0_13TensorArgTypeES9_S9_EUllE0_EEvNS0_6detail10TensorInfoIT_T1_EESF_NSC_IKS6_SE_EElS8_S8_SE_T6_,"",@"SHT_CUDA_INFO"
	.sectionflags	@""
	.align	4


	//----- nvinfo : EIATTR_CUDA_API_VERSION
	.align		4
        /*0000*/ 	.byte	0x04, 0x37
        /*0002*/ 	.short	(.L_2725 - .L_2724)
.L_2724:
        /*0004*/ 	.word	0x00000082


	//----- nvinfo : EIATTR_KPARAM_INFO
	.align		4
.L_2725:
        /*0008*/ 	.byte	0x04, 0x17
        /*000a*/ 	.short	(.L_2727 - .L_2726)
.L_2726:
        /*000c*/ 	.word	0x00000000
        /*0010*/ 	.short	0x0007
        /*0012*/ 	.short	0x0500
        /*0014*/ 	.byte	0x00, 0xf0, 0x05, 0x00


	//----- nvinfo : EIATTR_KPARAM_INFO
	.align		4
.L_2727:
        /*0018*/ 	.byte	0x04, 0x17
        /*001a*/ 	.short	(.L_2729 - .L_2728)
.L_2728:
        /*001c*/ 	.word	0x00000000
        /*0020*/ 	.short	0x0006
        /*0022*/ 	.short	0x04f8
        /*0024*/ 	.byte	0x00, 0xf0, 0x21, 0x00


	//----- nvinfo : EIATTR_KPARAM_INFO
	.align		4
.L_2729:
        /*0028*/ 	.byte	0x04, 0x17
        /*002a*/ 	.short	(.L_2731 - .L_2730)
.L_2730:
        /*002c*/ 	.word	0x00000000
        /*0030*/ 	.short	0x0005
        /*0032*/ 	.short	0x04f0
        /*0034*/ 	.byte	0x00, 0xf0, 0x21, 0x00


	//----- nvinfo : EIATTR_KPARAM_INFO
	.align		4
.L_2731:
        /*0038*/ 	.byte	0x04, 0x17
        /*003a*/ 	.short	(.L_2733 - .L_2732)
.L_2732:
        /*003c*/ 	.word	0x00000000
        /*0040*/ 	.short	0x0004
        /*0042*/ 	.short	0x04e8
        /*0044*/ 	.byte	0x00, 0xf0, 0x21, 0x00


	//----- nvinfo : EIATTR_KPARAM_INFO
	.align		4
.L_2733:
        /*0048*/ 	.byte	0x04, 0x17
        /*004a*/ 	.short	(.L_2735 - .L_2734)
.L_2734:
        /*004c*/ 	.word	0x00000000
        /*0050*/ 	.short	0x0003
        /*0052*/ 	.short	0x04e0
        /*0054*/ 	.byte	0x00, 0xf0, 0x21, 0x00


	//----- nvinfo : EIATTR_KPARAM_INFO
	.align		4
.L_2735:
        /*0058*/ 	.byte	0x04, 0x17
        /*005a*/ 	.short	(.L_2737 - .L_2736)
.L_2736:
        /*005c*/ 	.word	0x00000000
        /*0060*/ 	.short	0x0002
        /*0062*/ 	.short	0x0340
        /*0064*/ 	.byte	0x00, 0xf0, 0x81, 0x06


	//----- nvinfo : EIATTR_KPARAM_INFO
	.align		4
.L_2737:
        /*0068*/ 	.byte	0x04, 0x17
        /*006a*/ 	.short	(.L_2739 - .L_2738)
.L_2738:
        /*006c*/ 	.word	0x00000000
        /*0070*/ 	.short	0x0001
        /*0072*/ 	.short	0x01a0
        /*0074*/ 	.byte	0x00, 0xf0, 0x81, 0x06


	//----- nvinfo : EIATTR_KPARAM_INFO
	.align		4
.L_2739:
        /*0078*/ 	.byte	0x04, 0x17
        /*007a*/ 	.short	(.L_2741 - .L_2740)
.L_2740:
        /*007c*/ 	.word	0x00000000
        /*0080*/ 	.short	0x0000
        /*0082*/ 	.short	0x0000
        /*0084*/ 	.byte	0x00, 0xf0, 0x81, 0x06


	//----- nvinfo : EIATTR_SPARSE_MMA_MASK
	.align		4
.L_2741:
        /*0088*/ 	.byte	0x03, 0x50
        /*008a*/ 	.short	0x0000


	//----- nvinfo : EIATTR_MAXREG_COUNT
	.align		4
        /*008c*/ 	.byte	0x03, 0x1b
        /*008e*/ 	.short	0x0080


	//----- nvinfo : EIATTR_MERCURY_ISA_VERSION
	.align		4
        /*0090*/ 	.byte	0x03, 0x5f
        /*0092*/ 	.short	0x0101


	//----- nvinfo : EIATTR_EXIT_INSTR_OFFSETS
	.align		4
        /*0094*/ 	.byte	0x04, 0x1c
        /*0096*/ 	.short	(.L_2743 - .L_2742)


	//   ....[0]....
.L_2742:
        /*0098*/ 	.word	0x00000080


	//   ....[1]....
        /*009c*/ 	.word	0x00000610


	//   ....[2]....
        /*00a0*/ 	.word	0x000023b0


	//----- nvinfo : EIATTR_MAX_THREADS
	.align		4
.L_2743:
        /*00a4*/ 	.byte	0x04, 0x05
        /*00a6*/ 	.short	(.L_2745 - .L_2744)
.L_2744:
        /*00a8*/ 	.word	0x00000200
        /*00ac*/ 	.word	0x00000001
        /*00b0*/ 	.word	0x00000001


	//----- nvinfo : EIATTR_CRS_STACK_SIZE
	.align		4
.L_2745:
        /*00b4*/ 	.byte	0x04, 0x1e
        /*00b6*/ 	.short	(.L_2747 - .L_2746)
.L_2746:
        /*00b8*/ 	.word	0x00000000


	//----- nvinfo : EIATTR_CBANK_PARAM_SIZE
	.align		4
.L_2747:
        /*00bc*/ 	.byte	0x03, 0x19
        /*00be*/ 	.short	0x0501


	//----- nvinfo : EIATTR_PARAM_CBANK
	.align		4
        /*00c0*/ 	.byte	0x04, 0x0a
        /*00c2*/ 	.short	(.L_2749 - .L_2748)
	.align		4
.L_2748:
        /*00c4*/ 	.word	index@(.nv.constant0._ZN2at4cuda17kernelHistogram1DIdhlLi1ELi2ELin1ELNS0_23CUDAHistogramMemoryTypeE1EZNS0_21CUDA_tensor_histogramIdhLb1EEEbNS_6TensorES4_S4_lNS_14AccumulateTypeIT0_Lb1EE4typeES8_NS0_13TensorArgTypeES9_S9_EUllE0_EEvNS0_6detail10TensorInfoIT_T1_EESF_NSC_IKS6_SE_EElS8_S8_SE_T6_)
        /*00c8*/ 	.short	0x0210
        /*00ca*/ 	.short	0x0501


	//----- nvinfo : EIATTR_SW_WAR
	.align		4
.L_2749:
        /*00cc*/ 	.byte	0x04, 0x36
        /*00ce*/ 	.short	(.L_2751 - .L_2750)
.L_2750:
        /*00d0*/ 	.word	0x00000008
.L_2751:


//--------------------- .nv.info._ZN2at4cuda17kernelHistogram1DIdhlLi1ELi2ELin1ELNS0_23CUDAHistogramMemoryTypeE0EZNS0_21CUDA_tensor_histogramIdhLb1EEEbNS_6TensorES4_S4_lNS_14AccumulateTypeIT0_Lb1EE4typeES8_NS0_13TensorArgTypeES9_S9_EUllE0_EEvNS0_6detail10TensorInfoIT_T1_EESF_NSC_IKS6_SE_EElS8_S8_SE_T6_ --------------------------
	.section	.nv.info._ZN2at4cuda17kernelHistogram1DIdhlLi1ELi2ELin1ELNS0_23CUDAHistogramMemoryTypeE0EZNS0_21CUDA_tensor_histogramIdhLb1EEEbNS_6TensorES4_S4_lNS_14AccumulateTypeIT0_Lb1EE4typeES8_NS0_13TensorArgTypeES9_S9_EUllE0_EEvNS0_6detail10TensorInfoIT_T1_EESF_NSC_IKS6_SE_EElS8_S8_SE_T6_,"",@"SHT_CUDA_INFO"
	.sectionflags	@""
	.align	4


	//----- nvinfo : EIATTR_CUDA_API_VERSION
	.align		4
        /*0000*/ 	.byte	0x04, 0x37
        /*0002*/ 	.short	(.L_2753 - .L_2752)
.L_2752:
        /*0004*/ 	.word	0x00000082


	//----- nvinfo : EIATTR_KPARAM_INFO
	.align		4
.L_2753:
        /*0008*/ 	.byte	0x04, 0x17
        /*000a*/ 	.short	(.L_2755 - .L_2754)
.L_2754:
        /*000c*/ 	.word	0x00000000
        /*0010*/ 	.short	0x0007
        /*0012*/ 	.short	0x0500
        /*0014*/ 	.byte	0x00, 0xf0, 0x05, 0x00


	//----- nvinfo : EIATTR_KPARAM_INFO
	.align		4
.L_2755:
        /*0018*/ 	.byte	0x04, 0x17
        /*001a*/ 	.short	(.L_2757 - .L_2756)
.L_2756:
        /*001c*/ 	.word	0x00000000
        /*0020*/ 	.short	0x0006
        /*0022*/ 	.short	0x04f8
        /*0024*/ 	.byte	0x00, 0xf0, 0x21, 0x00


	//----- nvinfo : EIATTR_KPARAM_INFO
	.align		4
.L_2757:
        /*0028*/ 	.byte	0x04, 0x17
        /*002a*/ 	.short	(.L_2759 - .L_2758)
.L_2758:
        /*002c*/ 	.word	0x00000000
        /*0030*/ 	.short	0x0005
        /*0032*/ 	.short	0x04f0
        /*0034*/ 	.byte	0x00, 0xf0, 0x21, 0x00


	//----- nvinfo : EIATTR_KPARAM_INFO
	.align		4
.L_2759:
        /*0038*/ 	.byte	0x04, 0x17
        /*003a*/ 	.short	(.L_2761 - .L_2760)
.L_2760:
        /*003c*/ 	.word	0x00000000
        /*0040*/ 	.short	0x0004
        /*0042*/ 	.short	0x04e8
        /*0044*/ 	.byte	0x00, 0xf0, 0x21, 0x00


	//----- nvinfo : EIATTR_KPARAM_INFO
	.align		4
.L_2761:
        /*0048*/ 	.byte	0x04, 0x17
        /*004a*/ 	.short	(.L_2763 - .L_2762)
.L_2762:
        /*004c*/ 	.word	0x00000000
        /*0050*/ 	.short	0x0003
        /*0052*/ 	.short	0x04e0
        /*0054*/ 	.byte	0x00, 0xf0, 0x21, 0x00


	//----- nvinfo : EIATTR_KPARAM_INFO
	.align		4
.L_2763:
        /*0058*/ 	.byte	0x04, 0x17
        /*005a*/ 	.short	(.L_2765 - .L_2764)
.L_2764:
        /*005c*/ 	.word	0x00000000
        /*0060*/ 	.short	0x0002
        /*0062*/ 	.short	0x0340
        /*0064*/ 	.byte	0x00, 0xf0, 0x81, 0x06


	//----- nvinfo : EIATTR_KPARAM_INFO
	.align		4
.L_2765:
        /*0068*/ 	.byte	0x04, 0x17
        /*006a*/ 	.short	(.L_2767 - .L_2766)
.L_2766:
        /*006c*/ 	.word	0x00000000
        /*0070*/ 	.short	0x0001
        /*0072*/ 	.short	0x01a0
        /*0074*/ 	.byte	0x00, 0xf0, 0x81, 0x06


	//----- nvinfo : EIATTR_KPARAM_INFO
	.align		4
.L_2767:
        /*0078*/ 	.byte	0x04, 0x17
        /*007a*/ 	.short	(.L_2769 - .L_2768)
.L_2768:
        /*007c*/ 	.word	0x00000000
        /*0080*/ 	.short	0x0000
        /*0082*/ 	.short	0x0000
        /*0084*/ 	.byte	0x00, 0xf0, 0x81, 0x06


	//----- nvinfo : EIATTR_SPARSE_MMA_MASK
	.align		4
.L_2769:
        /*0088*/ 	.byte	0x03, 0x50
        /*008a*/ 	.short	0x0000


	//----- nvinfo : EIATTR_MAXREG_COUNT
	.align		4
        /*008c*/ 	.byte	0x03, 0x1b
        /*008e*/ 	.short	0x0080


	//----- nvinfo : EIATTR_NUM_BARRIERS
	.align		4
        /*0090*/ 	.byte	0x02, 0x4c
        /*0092*/ 	.byte	0x01
	.zero		1


	//----- nvinfo : EIATTR_MERCURY_ISA_VERSION
	.align		4
        /*0094*/ 	.byte	0x03, 0x5f
        /*0096*/ 	.short	0x0101


	//----- nvinfo : EIATTR_EXIT_INSTR_OFFSETS
	.align		4
        /*0098*/ 	.byte	0x04, 0x1c
        /*009a*/ 	.short	(.L_2771 - .L_2770)


	//   ....[0]....
.L_2770:
        /*009c*/ 	.word	0x00002450


	//   ....[1]....
        /*00a0*/ 	.word	0x000025a0


	//----- nvinfo : EIATTR_MAX_THREADS
	.align		4
.L_2771:
        /*00a4*/ 	.byte	0x04, 0x05
        /*00a6*/ 	.short	(.L_2773 - .L_2772)
.L_2772:
        /*00a8*/ 	.word	0x00000200
        /*00ac*/ 	.word	0x00000001
        /*00b0*/ 	.word	0x00000001


	//----- nvinfo : EIATTR_CRS_STACK_SIZE
	.align		4
.L_2773:
        /*00b4*/ 	.byte	0x04, 0x1e
        /*00b6*/ 	.short	(.L_2775 - .L_2774)
.L_2774:
        /*00b8*/ 	.word	0x00000000


	//----- nvinfo : EIATTR_CBANK_PARAM_SIZE
	.align		4
.L_2775:
        /*00bc*/ 	.byte	0x03, 0x19
        /*00be*/ 	.short	0x0501


	//----- nvinfo : EIATTR_PARAM_CBANK
	.align		4
        /*00c0*/ 	.byte	0x04, 0x0a
        /*00c2*/ 	.short	(.L_2777 - .L_2776)
	.align		4
.L_2776:
        /*00c4*/ 	.word	index@(.nv.constant0._ZN2at4cuda17kernelHistogram1DIdhlLi1ELi2ELin1ELNS0_23CUDAHistogramMemoryTypeE0EZNS0_21CUDA_tensor_histogramIdhLb1EEEbNS_6TensorES4_S4_lNS_14AccumulateTypeIT0_Lb1EE4typeES8_NS0_13TensorArgTypeES9_S9_EUllE0_EEvNS0_6detail10TensorInfoIT_T1_EESF_NSC_IKS6_SE_EElS8_S8_SE_T6_)
        /*00c8*/ 	.short	0x0210
        /*00ca*/ 	.short	0x0501


	//----- nvinfo : EIATTR_SW_WAR
	.align		4
.L_2777:
        /*00cc*/ 	.byte	0x04, 0x36
        /*00ce*/ 	.short	(.L_2779 - .L_2778)
.L_2778:
        /*00d0*/ 	.word	0x00000008
.L_2779:


//--------------------- .nv.info._ZN2at4cuda17kernelHistogram1DIdhlLi1ELi2ELin1ELNS0_23CUDAHistogramMemoryTypeE1EZNS0_21CUDA_tensor_histogramIdhLb1EEEbNS_6TensorES4_S4_lNS_14AccumulateTypeIT0_Lb1EE4typeES8_NS0_13TensorArgTypeES9_S9_EUllE_EEvNS0_6detail10TensorInfoIT_T1_EESF_NSC_IKS6_SE_EElS8_S8_SE_T6_ --------------------------
	.section	.nv.info._ZN2at4cuda17kernelHistogram1DIdhlLi1ELi2ELin1ELNS0_23CUDAHistogramMemoryTypeE1EZNS0_21CUDA_tensor_histogramIdhLb1EEEbNS_6TensorES4_S4_lNS_14AccumulateTypeIT0_Lb1EE4typeES8_NS0_13TensorArgTypeES9_S9_EUllE_EEvNS0_6detail10TensorInfoIT_T1_EESF_NSC_IKS6_SE_EElS8_S8_SE_T6_,"",@"SHT_CUDA_INFO"
	.sectionflags	@""
	.align	4


	//----- nvinfo : EIATTR_CUDA_API_VERSION
	.align		4
        /*0000*/ 	.byte	0x04, 0x37
        /*0002*/ 	.short	(.L_2781 - .L_2780)
.L_2780:
        /*0004*/ 	.word	0x00000082


	//----- nvinfo : EIATTR_KPARAM_INFO
	.align		4
.L_2781:
        /*0008*/ 	.byte	0x04, 0x17
        /*000a*/ 	.short	(.L_2783 - .L_2782)
.L_2782:
        /*000c*/ 	.word	0x00000000
        /*0010*/ 	.short	0x0007
        /*0012*/ 	.short	0x0500
        /*0014*/ 	.byte	0x00, 0xf0, 0x81, 0x06


	//----- nvinfo : EIATTR_KPARAM_INFO
	.align		4
.L_2783:
        /*0018*/ 	.byte	0x04, 0x17
        /*001a*/ 	.short	(.L_2785 - .L_2784)
.L_2784:
        /*001c*/ 	.word	0x00000000
        /*0020*/ 	.short	0x0006
        /*0022*/ 	.short	0x04f8
        /*0024*/ 	.byte	0x00, 0xf0, 0x21, 0x00


	//----- nvinfo : EIATTR_KPARAM_INFO
	.align		4
.L_2785:
        /*0028*/ 	.byte	0x04, 0x17
        /*002a*/ 	.short	(.L_2787 - .L_2786)
.L_2786:
        /*002c*/ 	.word	0x00000000
        /*0030*/ 	.short	0x0005
        /*0032*/ 	.short	0x04f0
        /*0034*/ 	.byte	0x00, 0xf0, 0x21, 0x00


	//----- nvinfo : EIATTR_KPARAM_INFO
	.align		4
.L_2787:
        /*0038*/ 	.byte	0x04, 0x17
        /*003a*/ 	.short	(.L_2789 - .L_2788)
.L_2788:
        /*003c*/ 	.word	0x00000000
        /*0040*/ 	.short	0x0004
        /*0042*/ 	.short	0x04e8
        /*0044*/ 	.byte	0x00, 0xf0, 0x21, 0x00


	//----- nvinfo : EIATTR_KPARAM_INFO
	.align		4
.L_2789:
        /*0048*/ 	.byte	0x04, 0x17
        /*004a*/ 	.short	(.L_2791 - .L_2790)
.L_2790:
        /*004c*/ 	.word	0x00000000
        /*0050*/ 	.short	0x0003
        /*0052*/ 	.short	0x04e0
        /*0054*/ 	.byte	0x00, 0xf0, 0x21, 0x00


	//----- nvinfo : EIATTR_KPARAM_INFO
	.align		4
.L_2791:
        /*0058*/ 	.byte	0x04, 0x17
        /*005a*/ 	.short	(.L_2793 - .L_2792)
.L_2792:
        /*005c*/ 	.word	0x00000000
        /*0060*/ 	.short	0x0002
        /*0062*/ 	.short	0x0340
        /*0064*/ 	.byte	0x00, 0xf0, 0x81, 0x06


	//----- nvinfo : EIATTR_KPARAM_INFO
	.align		4
.L_2793:
        /*0068*/ 	.byte	0x04, 0x17
        /*006a*/ 	.short	(.L_2795 - .L_2794)
.L_2794:
        /*006c*/ 	.word	0x00000000
        /*0070*/ 	.short	0x0001
        /*0072*/ 	.short	0x01a0
        /*0074*/ 	.byte	0x00, 0xf0, 0x81, 0x06


	//----- nvinfo : EIATTR_KPARAM_INFO
	.align		4
.L_2795:
        /*0078*/ 	.byte	0x04, 0x17
        /*007a*/ 	.short	(.L_2797 - .L_2796)
.L_2796:
        /*007c*/ 	.word	0x00000000
        /*0080*/ 	.short	0x0000
        /*0082*/ 	.short	0x0000
        /*0084*/ 	.byte	0x00, 0xf0, 0x81, 0x06


	//----- nvinfo : EIATTR_SPARSE_MMA_MASK
	.align		4
.L_2797:
        /*0088*/ 	.byte	0x03, 0x50
        /*008a*/ 	.short	0x0000


	//----- nvinfo : EIATTR_MAXREG_COUNT
	.align		4
        /*008c*/ 	.byte	0x03, 0x1b
        /*008e*/ 	.short	0x0080


	//----- nvinfo : EIATTR_MERCURY_ISA_VERSION
	.align		4
        /*0090*/ 	.byte	0x03, 0x5f
        /*0092*/ 	.short	0x0101


	//----- nvinfo : EIATTR_EXIT_INSTR_OFFSETS
	.align		4
        /*0094*/ 	.byte	0x04, 0x1c
        /*0096*/ 	.short	(.L_2799 - .L_2798)


	//   ....[0]....
.L_2798:
        /*0098*/ 	.word	0x00000080


	//   ....[1]....
        /*009c*/ 	.word	0x00000680


	//   ....[2]....
        /*00a0*/ 	.word	0x00002490


	//----- nvinfo : EIATTR_MAX_THREADS
	.align		4
.L_2799:
        /*00a4*/ 	.byte	0x04, 0x05
        /*00a6*/ 	.short	(.L_2801 - .L_2800)
.L_2800:
        /*00a8*/ 	.word	0x00000200
        /*00ac*/ 	.word	0x00000001
        /*00b0*/ 	.word	0x00000001


	//----- nvinfo : EIATTR_CRS_STACK_SIZE
	.align		4
.L_2801:
        /*00b4*/ 	.byte	0x04, 0x1e
        /*00b6*/ 	.short	(.L_2803 - .L_2802)
.L_2802:
        /*00b8*/ 	.word	0x00000000


	//----- nvinfo : EIATTR_CBANK_PARAM_SIZE
	.align		4
.L_2803:
        /*00bc*/ 	.byte	0x03, 0x19
        /*00be*/ 	.short	0x06a0


	//----- nvinfo : EIATTR_PARAM_CBANK
	.align		4
        /*00c0*/ 	.byte	0x04, 0x0a
        /*00c2*/ 	.short	(.L_2805 - .L_2804)
	.align		4
.L_2804:
        /*00c4*/ 	.word	index@(.nv.constant0._ZN2at4cuda17kernelHistogram1DIdhlLi1ELi2ELin1ELNS0_23CUDAHistogramMemoryTypeE1EZNS0_21CUDA_tensor_histogramIdhLb1EEEbNS_6TensorES4_S4_lNS_14AccumulateTypeIT0_Lb1EE4typeES8_NS0_13TensorArgTypeES9_S9_EUllE_EEvNS0_6detail10TensorInfoIT_T1_EESF_NSC_IKS6_SE_EElS8_S8_SE_T6_)
        /*00c8*/ 	.short	0x0210
        /*00ca*/ 	.short	0x06a0


	//----- nvinfo : EIATTR_SW_WAR
	.align		4
.L_2805:
        /*00cc*/ 	.byte	0x04, 0x36
        /*00ce*/ 	.short	(.L_2807 - .L_2806)
.L_2806:
        /*00d0*/ 	.word	0x00000008
.L_2807:


//--------------------- .nv.info._ZN2at4cuda17kernelHistogram1DIdhlLi1ELi2ELin1ELNS0_23CUDAHistogramMemoryTypeE0EZNS0_21CUDA_tensor_histogramIdhLb1EEEbNS_6TensorES4_S4_lNS_14AccumulateTypeIT0_Lb1EE4typeES8_NS0_13TensorArgTypeES9_S9_EUllE_EEvNS0_6detail10TensorInfoIT_T1_EESF_NSC_IKS6_SE_EElS8_S8_SE_T6_ --------------------------
	.section	.nv.info._ZN2at4cuda17kernelHistogram1DIdhlLi1ELi2ELin1ELNS0_23CUDAHistogramMemoryTypeE0EZNS0_21CUDA_tensor_histogramIdhLb1EEEbNS_6TensorES4_S4_lNS_14AccumulateTypeIT0_Lb1EE4typeES8_NS0_13TensorArgTypeES9_S9_EUllE_EEvNS0_6detail10TensorInfoIT_T1_EESF_NSC_IKS6_SE_EElS8_S8_SE_T6_,"",@"SHT_CUDA_INFO"
	.sectionflags	@""
	.align	4


	//----- nvinfo : EIATTR_CUDA_API_VERSION
	.align		4
        /*0000*/ 	.byte	0x04, 0x37
        /*0002*/ 	.short	(.L_2809 - .L_2808)
.L_2808:
        /*0004*/ 	.word	0x00000082


	//----- nvinfo : EIATTR_KPARAM_INFO
	.align		4
.L_2809:
        /*0008*/ 	.byte	0x04, 0x17
        /*000a*/ 	.short	(.L_2811 - .L_2810)
.L_2810:
        /*000c*/ 	.word	0x00000000
        /*0010*/ 	.short	0x0007
        /*0012*/ 	.short	0x0500
        /*0014*/ 	.byte	0x00, 0xf0, 0x81, 0x06


	//----- nvinfo : EIATTR_KPARAM_INFO
	.align		4
.L_2811:
        /*0018*/ 	.byte	0x04, 0x17
        /*001a*/ 	.short	(.L_2813 - .L_2812)
.L_2812:
        /*001c*/ 	.word	0x00000000
        /*0020*/ 	.short	0x0006
        /*0022*/ 	.short	0x04f8
        /*0024*/ 	.byte	0x00, 0xf0, 0x21, 0x00


	//----- nvinfo : EIATTR_KPARAM_INFO
	.align		4
.L_2813:
        /*0028*/ 	.byte	0x04, 0x17
        /*002a*/ 	.short	(.L_2815 - .L_2814)
.L_2814:
        /*002c*/ 	.word	0x00000000
        /*0030*/ 	.short	0x0005
        /*0032*/ 	.short	0x04f0
        /*0034*/ 	.byte	0x00, 0xf0, 0x21, 0x00


	//----- nvinfo : EIATTR_KPARAM_INFO
	.align		4
.L_2815:
        /*0038*/ 	.byte	0x04, 0x17
        /*003a*/ 	.short	(.L_2817 - .L_2816)
.L_2816:
        /*003c*/ 	.word	0x00000000
        /*0040*/ 	.short	0x0004
        /*0042*/ 	.short	0x04e8
        /*0044*/ 	.byte	0x00, 0xf0, 0x21, 0x00


	//----- nvinfo : EIATTR_KPARAM_INFO
	.align		4
.L_2817:
        /*0048*/ 	.byte	0x04, 0x17
        /*004a*/ 	.short	(.L_2819 - .L_2818)
.L_2818:
        /*004c*/ 	.word	0x00000000
        /*0050*/ 	.short	0x0003
        /*0052*/ 	.short	0x04e0
        /*0054*/ 	.byte	0x00, 0xf0, 0x21, 0x00


	//----- nvinfo : EIATTR_KPARAM_INFO
	.align		4
.L_2819:
        /*0058*/ 	.byte	0x04, 0x17
        /*005a*/ 	.short	(.L_2821 - .L_2820)
.L_2820:
        /*005c*/ 	.word	0x00000000
        /*0060*/ 	.short	0x0002
        /*0062*/ 	.short	0x0340
        /*0064*/ 	.byte	0x00, 0xf0, 0x81, 0x06


	//----- nvinfo : EIATTR_KPARAM_INFO
	.align		4
.L_2821:
        /*0068*/ 	.byte	0x04, 0x17
        /*006a*/ 	.short	(.L_2823 - .L_2822)
.L_2822:
        /*006c*/ 	.word	0x00000000
        /*0070*/ 	.short	0x0001
        /*0072*/ 	.short	0x01a0
        /*0074*/ 	.byte	0x00, 0xf0, 0x81, 0x06


	//----- nvinfo : EIATTR_KPARAM_INFO
	.align		4
.L_2823:
        /*0078*/ 	.byte	0x04, 0x17
        /*007a*/ 	.short	(.L_2825 - .L_2824)
.L_2824:
        /*007c*/ 	.word	0x00000000
        /*0080*/ 	.short	0x0000
        /*0082*/ 	.short	0x0000
        /*0084*/ 	.byte	0x00, 0xf0, 0x81, 0x06


	//----- nvinfo : EIATTR_SPARSE_MMA_MASK
	.align		4
.L_2825:
        /*0088*/ 	.byte	0x03, 0x50
        /*008a*/ 	.short	0x0000


	//----- nvinfo : EIATTR_MAXREG_COUNT
	.align		4
        /*008c*/ 	.byte	0x03, 0x1b
        /*008e*/ 	.short	0x0080


	//----- nvinfo : EIATTR_NUM_BARRIERS
	.align		4
        /*0090*/ 	.byte	0x02, 0x4c
        /*0092*/ 	.byte	0x01
	.zero		1


	//----- nvinfo : EIATTR_MERCURY_ISA_VERSION
	.align		4
        /*0094*/ 	.byte	0x03, 0x5f
        /*0096*/ 	.short	0x0101


	//----- nvinfo : EIATTR_EXIT_INSTR_OFFSETS
	.align		4
        /*0098*/ 	.byte	0x04, 0x1c
        /*009a*/ 	.short	(.L_2827 - .L_2826)


	//   ....[0]....
.L_2826:
        /*009c*/ 	.word	0x00002570


	//   ....[1]....
        /*00a0*/ 	.word	0x000026c0


	//----- nvinfo : EIATTR_MAX_THREADS
	.align		4
.L_2827:
        /*00a4*/ 	.byte	0x04, 0x05
        /*00a6*/ 	.short	(.L_2829 - .L_2828)
.L_2828:
        /*00a8*/ 	.word	0x00000200
        /*00ac*/ 	.word	0x00000001
        /*00b0*/ 	.word	0x00000001


	//----- nvinfo : EIATTR_CRS_STACK_SIZE
	.align		4
.L_2829:
        /*00b4*/ 	.byte	0x04, 0x1e
        /*00b6*/ 	.short	(.L_2831 - .L_2830)
.L_2830:
        /*00b8*/ 	.word	0x00000000


	//----- nvinfo : EIATTR_CBANK_PARAM_SIZE
	.align		4
.L_2831:
        /*00bc*/ 	.byte	0x03, 0x19
        /*00be*/ 	.short	0x06a0


	//----- nvinfo : EIATTR_PARAM_CBANK
	.align		4
        /*00c0*/ 	.byte	0x04, 0x0a
        /*00c2*/ 	.short	(.L_2833 - .L_2832)
	.align		4
.L_2832:
        /*00c4*/ 	.word	index@(.nv.constant0._ZN2at4cuda17kernelHistogram1DIdhlLi1ELi2ELin1ELNS0_23CUDAHistogramMemoryTypeE0EZNS0_21CUDA_tensor_histogramIdhLb1EEEbNS_6TensorES4_S4_lNS_14AccumulateTypeIT0_Lb1EE4typeES8_NS0_13TensorArgTypeES9_S9_EUllE_EEvNS0_6detail10TensorInfoIT_T1_EESF_NSC_IKS6_SE_EElS8_S8_SE_T6_)
        /*00c8*/ 	.short	0x0210
        /*00ca*/ 	.short	0x06a0


	//----- nvinfo : EIATTR_SW_WAR
	.align		4
.L_2833:
        /*00cc*/ 	.byte	0x04, 0x36
        /*00ce*/ 	.short	(.L_2835 - .L_2834)
.L_2834:
        /*00d0*/ 	.word	0x00000008
.L_2835:


//--------------------- .nv.info._ZN2at4cuda17kernelHistogram1DIlhlLi1ELi2ELin1ELNS0_23CUDAHistogramMemoryTypeE1EZNS0_21CUDA_tensor_histogramIlhLb0EEEbNS_6TensorES4_S4_lNS_14AccumulateTypeIT0_Lb1EE4typeES8_NS0_13TensorArgTypeES9_S9_EUllE0_EEvNS0_6detail10TensorInfoIT_T1_EESF_NSC_IKS6_SE_EElS8_S8_SE_T6_ --------------------------
	.section	.nv.info._ZN2at4cuda17kernelHistogram1DIlhlLi1ELi2ELin1ELNS0_23CUDAHistogramMemoryTypeE1EZNS0_21CUDA_tensor_histogramIlhLb0EEEbNS_6TensorES4_S4_lNS_14AccumulateTypeIT0_Lb1EE4typeES8_NS0_13TensorArgTypeES9_S9_EUllE0_EEvNS0_6detail10TensorInfoIT_T1_EESF_NSC_IKS6_SE_EElS8_S8_SE_T6_,"",@"SHT_CUDA_INFO"
	.sectionflags	@""
	.align	4


	//----- nvinfo : EIATTR_CUDA_API_VERSION
	.align		4
        /*0000*/ 	.byte	0x04, 0x37
        /*0002*/ 	.short	(.L_2837 - .L_2836)
.L_2836:
        /*0004*/ 	.word	0x00000082


	//----- nvinfo : EIATTR_KPARAM_INFO
	.align		4
.L_2837:
        /*0008*/ 	.byte	0x04, 0x17
        /*000a*/ 	.short	(.L_2839 - .L_2838)
.L_2838:
        /*000c*/ 	.word	0x00000000
        /*0010*/ 	.short	0x0007
        /*0012*/ 	.short	0x0500
        /*0014*/ 	.byte	0x00, 0xf0, 0x05, 0x00


	//----- nvinfo : EIATTR_KPARAM_INFO
	.align		4
.L_2839:
        /*0018*/ 	.byte	0x04, 0x17
        /*001a*/ 	.short	(.L_2841 - .L_2840)
.L_2840:
        /*001c*/ 	.word	0x00000000
        /*0020*/ 	.short	0x0006
        /*0022*/ 	.short	0x04f8
        /*0024*/ 	.byte	0x00, 0xf0, 0x21, 0x00


	//----- nvinfo : EIATTR_KPARAM_INFO
	.align		4
.L_2841:
        /*0028*/ 	.byte	0x04, 0x17
        /*002a*/ 	.short	(.L_2843 - .L_2842)
.L_2842:
        /*002c*/ 	.word	0x00000000
        /*0030*/ 	.short	0x0005
        /*0032*/ 	.short	0x04f0
        /*0034*/ 	.byte	0x00, 0xf0, 0x21, 0x00


	//----- nvinfo : EIATTR_KPARAM_INFO
	.align		4
.L_2843:
        /*0038*/ 	.byte	0x04, 0x17
        /*003a*/ 	.short	(.L_2845 - .L_2844)
.L_2844:
        /*003c*/ 	.word	0x00000000
        /*0040*/ 	.short	0x0004
        /*0042*/ 	.short	0x04e8
        /*0044*/ 	.byte	0x00, 0xf0, 0x21, 0x00


	//----- nvinfo : EIATTR_KPARAM_INFO
	.align		4
.L_2845:
        /*0048*/ 	.byte	0x04, 0x17
        /*004a*/ 	.short	(.L_2847 - .L_2846)
.L_2846:
        /*004c*/ 	.word	0x00000000
        /*0050*/ 	.short	0x0003
        /*0052*/ 	.short	0x04e0
        /*0054*/ 	.byte	0x00, 0xf0, 0x21, 0x00


	//----- nvinfo : EIATTR_KPARAM_INFO
	.align		4
.L_2847:
        /*0058*/ 	.byte	0x04, 0x17
        /*005a*/ 	.short	(.L_2849 - .L_2848)
.L_2848:
        /*005c*/ 	.word	0x00000000
        /*0060*/ 	.short	0x0002
        /*0062*/ 	.short	0x0340
        /*0064*/ 	.byte	0x00, 0xf0, 0x81, 0x06


	//----- nvinfo : EIATTR_KPARAM_INFO
	.align		4
.L_2849:
        /*0068*/ 	.byte	0x04, 0x17
        /*006a*/ 	.short	(.L_2851 - .L_2850)
.L_2850:
        /*006c*/ 	.word	0x00000000
        /*0070*/ 	.short	0x0001
        /*0072*/ 	.short	0x01a0
        /*0074*/ 	.byte	0x00, 0xf0, 0x81, 0x06


	//----- nvinfo : EIATTR_KPARAM_INFO
	.align		4
.L_2851:
        /*0078*/ 	.byte	0x04, 0x17
        /*007a*/ 	.short	(.L_2853 - .L_2852)
.L_2852:
        /*007c*/ 	.word	0x00000000
        /*0080*/ 	.short	0x0000
        /*0082*/ 	.short	0x0000
        /*0084*/ 	.byte	0x00, 0xf0, 0x81, 0x06


	//----- nvinfo : EIATTR_SPARSE_MMA_MASK
	.align		4
.L_2853:
        /*0088*/ 	.byte	0x03, 0x50
        /*008a*/ 	.short	0x0000


	//----- nvinfo : EIATTR_MAXREG_COUNT
	.align		4
        /*008c*/ 	.byte	0x03, 0x1b
        /*008e*/ 	.short	0x0080


	//----- nvinfo : EIATTR_MERCURY_ISA_VERSION
	.align		4
        /*0090*/ 	.byte	0x03, 0x5f
        /*0092*/ 	.short	0x0101


	//----- nvinfo : EIATTR_EXIT_INSTR_OFFSETS
	.align		4
        /*0094*/ 	.byte	0x04, 0x1c
        /*0096*/ 	.short	(.L_2855 - .L_2854)


	//   ....[0]....
.L_2854:
        /*0098*/ 	.word	0x00000080


	//   ....[1]....
        /*009c*/ 	.word	0x00000610


	//   ....[2]....
        /*00a0*/ 	.word	0x000023b0


	//----- nvinfo : EIATTR_MAX_THREADS
	.align		4
.L_2855:
        /*00a4*/ 	.byte	0x04, 0x05
        /*00a6*/ 	.short	(.L_2857 - .L_2856)
.L_2856:
        /*00a8*/ 	.word	0x00000200
        /*00ac*/ 	.word	0x00000001
        /*00b0*/ 	.word	0x00000001


	//----- nvinfo : EIATTR_CRS_STACK_SIZE
	.align		4
.L_2857:
        /*00b4*/ 	.byte	0x04, 0x1e
        /*00b6*/ 	.short	(.L_2859 - .L_2858)
.L_2858:
        /*00b8*/ 	.word	0x00000000


	//----- nvinfo : EIATTR_CBANK_PARAM_SIZE
	.align		4
.L_2859:
        /*00bc*/ 	.byte	0x03, 0x19
        /*00be*/ 	.short	0x0501


	//----- nvinfo : EIATTR_PARAM_CBANK
	.align		4
        /*00c0*/ 	.byte	0x04, 0x0a
        /*00c2*/ 	.short	(.L_2861 - .L_2860)
	.align		4
.L_2860:
        /*00c4*/ 	.word	index@(.nv.constant0._ZN2at4cuda17kernelHistogram1DIlhlLi1ELi2ELin1ELNS0_23CUDAHistogramMemoryTypeE1EZNS0_21CUDA_tensor_histogramIlhLb0EEEbNS_6TensorES4_S4_lNS_14AccumulateTypeIT0_Lb1EE4typeES8_NS0_13TensorArgTypeES9_S9_EUllE0_EEvNS0_6detail10TensorInfoIT_T1_EESF_NSC_IKS6_SE_EElS8_S8_SE_T6_)
        /*00c8*/ 	.short	0x0210
        /*00ca*/ 	.short	0x0501


	//----- nvinfo : EIATTR_SW_WAR
	.align		4
.L_2861:
        /*00cc*/ 	.byte	0x04, 0x36
        /*00ce*/ 	.short	(.L_2863 - .L_2862)
.L_2862:
        /*00d0*/ 	.word	0x00000008
.L_2863:


//--------------------- .nv.info._ZN2at4cuda17kernelHistogram1DIlhlLi1ELi2ELin1ELNS0_23CUDAHistogramMemoryTypeE0EZNS0_21CUDA_tensor_histogramIlhLb0EEEbNS_6TensorES4_S4_lNS_14AccumulateTypeIT0_Lb1EE4typeES8_NS0_13TensorArgTypeES9_S9_EUllE0_EEvNS0_6detail10TensorInfoIT_T1_EESF_NSC_IKS6_SE_EElS8_S8_SE_T6_ --------------------------
	.section	.nv.info._ZN2at4cuda17kernelHistogram1DIlhlLi1ELi2ELin1ELNS0_23CUDAHistogramMemoryTypeE0EZNS0_21CUDA_tensor_histogramIlhLb0EEEbNS_6TensorES4_S4_lNS_14AccumulateTypeIT0_Lb1EE4typeES8_NS0_13TensorArgTypeES9_S9_EUllE0_EEvNS0_6detail10TensorInfoIT_T1_EESF_NSC_IKS6_SE_EElS8_S8_SE_T6_,"",@"SHT_CUDA_INFO"
	.sectionflags	@""
	.align	4


	//----- nvinfo : EIATTR_CUDA_API_VERSION
	.align		4
        /*0000*/ 	.byte	0x04, 0x37
        /*0002*/ 	.short	(.L_2865 - .L_2864)
.L_2864:
        /*0004*/ 	.word	0x00000082


	//----- nvinfo : EIATTR_KPARAM_INFO
	.align		4
.L_2865:
        /*0008*/ 	.byte	0x04, 0x17
        /*000a*/ 	.short	(.L_2867 - .L_2866)
.L_2866:
        /*000c*/ 	.word	0x00000000
        /*0010*/ 	.short	0x0007
        /*0012*/ 	.short	0x0500
        /*0014*/ 	.byte	0x00, 0xf0, 0x05, 0x00


	//----- nvinfo : EIATTR_KPARAM_INFO
	.align		4
.L_2867:
        /*0018*/ 	.byte	0x04, 0x17
        /*001a*/ 	.short	(.L_2869 - .L_2868)
.L_2868:
        /*001c*/ 	.word	0x00000000
        /*0020*/ 	.short	0x0006
        /*0022*/ 	.short	0x04f8
        /*0024*/ 	.byte	0x00, 0xf0, 0x21, 0x00


	//----- nvinfo : EIATTR_KPARAM_INFO
	.align		4
.L_2869:
        /*0028*/ 	.byte	0x04, 0x17
        /*002a*/ 	.short	(.L_2871 - .L_2870)
.L_2870:
        /*002c*/ 	.word	0x00000000
        /*0030*/ 	.short	0x0005
        /*0032*/ 	.short	0x04f0
        /*0034*/ 	.byte	0x00, 0xf0, 0x21, 0x00


	//----- nvinfo : EIATTR_KPARAM_INFO
	.align		4
.L_2871:
        /*0038*/ 	.byte	0x04, 0x17
        /*003a*/ 	.short	(.L_2873 - .L_2872)
.L_2872:
        /*003c*/ 	.word	0x00000000
        /*0040*/ 	.short	0x0004
        /*0042*/ 	.short	0x04e8
        /*0044*/ 	.byte	0x00, 0xf0, 0x21, 0x00


	//----- nvinfo : EIATTR_KPARAM_INFO
	.align		4
.L_2873:
        /*0048*/ 	.byte	0x04, 0x17
        /*004a*/ 	.short	(.L_2875 - .L_2874)
.L_2874:
        /*004c*/ 	.word	0x00000000
        /*0050*/ 	.short	0x0003
        /*0052*/ 	.short	0x04e0
        /*0054*/ 	.byte	0x00, 0xf0, 0x21, 0x00


	//----- nvinfo : EIATTR_KPARAM_INFO
	.align		4
.L_2875:
        /*0058*/ 	.byte	0x04, 0x17
        /*005a*/ 	.short	(.L_2877 - .L_2876)
.L_2876:
        /*005c*/ 	.word	0x00000000
        /*0060*/ 	.short	0x0002
        /*0062*/ 	.short	0x0340
        /*0064*/ 	.byte	0x00, 0xf0, 0x81, 0x06


	//----- nvinfo : EIATTR_KPARAM_INFO
	.align		4
.L_2877:
        /*0068*/ 	.byte	0x04, 0x17
        /*006a*/ 	.short	(.L_2879 - .L_2878)
.L_2878:
        /*006c*/ 	.word	0x00000000
        /*0070*/ 	.short	0x0001
        /*0072*/ 	.short	0x01a0
        /*0074*/ 	.byte	0x00, 0xf0, 0x81, 0x06


	//----- nvinfo : EIATTR_KPARAM_INFO
	.align		4
.L_2879:
        /*0078*/ 	.byte	0x04, 0x17
        /*007a*/ 	.short	(.L_2881 - .L_2880)
.L_2880:
        /*007c*/ 	.word	0x00000000
        /*0080*/ 	.short	0x0000
        /*0082*/ 	.short	0x0000
        /*0084*/ 	.byte	0x00, 0xf0, 0x81, 0x06


	//----- nvinfo : EIATTR_SPARSE_MMA_MASK
	.align		4
.L_2881:
        /*0088*/ 	.byte	0x03, 0x50
        /*008a*/ 	.short	0x0000


	//----- nvinfo : EIATTR_MAXREG_COUNT
	.align		4
        /*008c*/ 	.byte	0x03, 0x1b
        /*008e*/ 	.short	0x0080


	//----- nvinfo : EIATTR_NUM_BARRIERS
	.align		4
        /*0090*/ 	.byte	0x02, 0x4c
        /*0092*/ 	.byte	0x01
	.zero		1


	//----- nvinfo : EIATTR_MERCURY_ISA_VERSION
	.align		4
        /*0094*/ 	.byte	0x03, 0x5f
        /*0096*/ 	.short	0x0101


	//----- nvinfo : EIATTR_EXIT_INSTR_OFFSETS
	.align		4
        /*0098*/ 	.byte	0x04, 0x1c
        /*009a*/ 	.short	(.L_2883 - .L_2882)


	//   ....[0]....
.L_2882:
        /*009c*/ 	.word	0x00002470


	//   ....[1]....
        /*00a0*/ 	.word	0x000025c0


	//----- nvinfo : EIATTR_MAX_THREADS
	.align		4
.L_2883:
        /*00a4*/ 	.byte	0x04, 0x05
        /*00a6*/ 	.short	(.L_2885 - .L_2884)
.L_2884:
        /*00a8*/ 	.word	0x00000200
        /*00ac*/ 	.word	0x00000001
        /*00b0*/ 	.word	0x00000001


	//----- nvinfo : EIATTR_CRS_STACK_SIZE
	.align		4
.L_2885:
        /*00b4*/ 	.byte	0x04, 0x1e
        /*00b6*/ 	.short	(.L_2887 - .L_2886)
.L_2886:
        /*00b8*/ 	.word	0x00000000


	//----- nvinfo : EIATTR_CBANK_PARAM_SIZE
	.align		4
.L_2887:
        /*00bc*/ 	.byte	0x03, 0x19
        /*00be*/ 	.short	0x0501


	//----- nvinfo : EIATTR_PARAM_CBANK
	.align		4
        /*00c0*/ 	.byte	0x04, 0x0a
        /*00c2*/ 	.short	(.L_2889 - .L_2888)
	.align		4
.L_2888:
        /*00c4*/ 	.word	index@(.nv.constant0._ZN2at4cuda17kernelHistogram1DIlhlLi1ELi2ELin1ELNS0_23CUDAHistogramMemoryTypeE0EZNS0_21CUDA_tensor_histogramIlhLb0EEEbNS_6TensorES4_S4_lNS_14AccumulateTypeIT0_Lb1EE4typeES8_NS0_13TensorArgTypeES9_S9_EUllE0_EEvNS0_6detail10TensorInfoIT_T1_EESF_NSC_IKS6_SE_EElS8_S8_SE_T6_)
        /*00c8*/ 	.short	0x0210
        /*00ca*/ 	.short	0x0501


	//----- nvinfo : EIATTR_SW_WAR
	.align		4
.L_2889:
        /*00cc*/ 	.byte	0x04, 0x36
        /*00ce*/ 	.short	(.L_2891 - .L_2890)
.L_2890:
        /*00d0*/ 	.word	0x00000008
.L_2891:


//--------------------- .nv.info._ZN2at4cuda17kernelHistogram1DIlhlLi1ELi2ELin1ELNS0_23CUDAHistogramMemoryTypeE1EZNS0_21CUDA_tensor_histogramIlhLb0EEEbNS_6TensorES4_S4_lNS_14AccumulateTypeIT0_Lb1EE4typeES8_NS0_13TensorArgTypeES9_S9_EUllE_EEvNS0_6detail10TensorInfoIT_T1_EESF_NSC_IKS6_SE_EElS8_S8_SE_T6_ --------------------------
	.section	.nv.info._ZN2at4cuda17kernelHistogram1DIlhlLi1ELi2ELin1ELNS0_23CUDAHistogramMemoryTypeE1EZNS0_21CUDA_tensor_histogramIlhLb0EEEbNS_6TensorES4_S4_lNS_14AccumulateTypeIT0_Lb1EE4typeES8_NS0_13TensorArgTypeES9_S9_EUllE_EEvNS0_6detail10TensorInfoIT_T1_EESF_NSC_IKS6_SE_EElS8_S8_SE_T6_,"",@"SHT_CUDA_INFO"
	.sectionflags	@""
	.align	4


	//----- nvinfo : EIATTR_CUDA_API_VERSION
	.align		4
        /*0000*/ 	.byte	0x04, 0x37
        /*0002*/ 	.short	(.L_2893 - .L_2892)
.L_2892:
        /*0004*/ 	.word	0x00000082


	//----- nvinfo : EIATTR_KPARAM_INFO
	.align		4
.L_2893:
        /*0008*/ 	.byte	0x04, 0x17
        /*000a*/ 	.short	(.L_2895 - .L_2894)
.L_2894:
        /*000c*/ 	.word	0x00000000
        /*0010*/ 	.short	0x0007
        /*0012*/ 	.short	0x0500
        /*0014*/ 	.byte	0x00, 0xf0, 0x81, 0x06


	//----- nvinfo : EIATTR_KPARAM_INFO
	.align		4
.L_2895:
        /*0018*/ 	.byte	0x04, 0x17
        /*001a*/ 	.short	(.L_2897 - .L_2896)
.L_2896:
        /*001c*/ 	.word	0x00000000
        /*0020*/ 	.short	0x0006
        /*0022*/ 	.short	0x04f8
        /*0024*/ 	.byte	0x00, 0xf0, 0x21, 0x00


	//----- nvinfo : EIATTR_KPARAM_INFO
	.align		4
.L_2897:
        /*0028*/ 	.byte	0x04, 0x17
        /*002a*/ 	.short	(.L_2899 - .L_2898)
.L_2898:
        /*002c*/ 	.word	0x00000000
        /*0030*/ 	.short	0x0005
        /*0032*/ 	.short	0x04f0
        /*0034*/ 	.byte	0x00, 0xf0, 0x21, 0x00


	//----- nvinfo : EIATTR_KPARAM_INFO
	.align		4
.L_2899:
        /*0038*/ 	.byte	0x04, 0x17
        /*003a*/ 	.short	(.L_2901 - .L_2900)
.L_2900:
        /*003c*/ 	.word	0x00000000
        /*0040*/ 	.short	0x0004
        /*0042*/ 	.short	0x04e8
        /*0044*/ 	.byte	0x00, 0xf0, 0x21, 0x00


	//----- nvinfo : EIATTR_KPARAM_INFO
	.align		4
.L_2901:
        /*0048*/ 	.byte	0x04, 0x17
        /*004a*/ 	.short	(.L_2903 - .L_2902)
.L_2902:
        /*004c*/ 	.word	0x00000000
        /*0050*/ 	.short	0x0003
        /*0052*/ 	.short	0x04e0
        /*0054*/ 	.byte	0x00, 0xf0, 0x21, 0x00


	//----- nvinfo : EIATTR_KPARAM_INFO
	.align		4
.L_2903:
        /*0058*/ 	.byte	0x04, 0x17
        /*005a*/ 	.short	(.L_2905 - .L_2904)
.L_2904:
        /*005c*/ 	.word	0x00000000
        /*0060*/ 	.short	0x0002
        /*0062*/ 	.short	0x0340
        /*0064*/ 	.byte	0x00, 0xf0, 0x81, 0x06


	//----- nvinfo : EIATTR_KPARAM_INFO
	.align		4
.L_2905:
        /*0068*/ 	.byte	0x04, 0x17
        /*006a*/ 	.short	(.L_2907 - .L_2906)
.L_2906:
        /*006c*/ 	.word	0x00000000
        /*0070*/ 	.short	0x0001
        /*0072*/ 	.short	0x01a0
        /*0074*/ 	.byte	0x00, 0xf0, 0x81, 0x06


	//----- nvinfo : EIATTR_KPARAM_INFO
	.align		4
.L_2907:
        /*0078*/ 	.byte	0x04, 0x17
        /*007a*/ 	.short	(.L_2909 - .L_2908)
.L_2908:
        /*007c*/ 	.word	0x00000000
        /*0080*/ 	.short	0x0000
        /*0082*/ 	.short	0x0000
        /*0084*/ 	.byte	0x00, 0xf0, 0x81, 0x06


	//----- nvinfo : EIATTR_SPARSE_MMA_MASK
	.align		4
.L_2909:
        /*0088*/ 	.byte	0x03, 0x50
        /*008a*/ 	.short	0x0000


	//----- nvinfo : EIATTR_MAXREG_COUNT
	.align		4
        /*008c*/ 	.byte	0x03, 0x1b
        /*008e*/ 	.short	0x0080


	//----- nvinfo : EIATTR_MERCURY_ISA_VERSION
	.align		4
        /*0090*/ 	.byte	0x03, 0x5f
        /*0092*/ 	.short	0x0101


	//----- nvinfo : EIATTR_EXIT_INSTR_OFFSETS
	.align		4
        /*0094*/ 	.byte	0x04, 0x1c
        /*0096*/ 	.short	(.L_2911 - .L_2910)


	//   ....[0]....
.L_2910:
        /*0098*/ 	.word	0x00000080


	//   ....[1]....
        /*009c*/ 	.word	0x00000680


	//   ....[2]....
        /*00a0*/ 	.word	0x00002490


	//----- nvinfo : EIATTR_MAX_THREADS
	.align		4
.L_2911:
        /*00a4*/ 	.byte	0x04, 0x05
        /*00a6*/ 	.short	(.L_2913 - .L_2912)
.L_2912:
        /*00a8*/ 	.word	0x00000200
        /*00ac*/ 	.word	0x00000001
        /*00b0*/ 	.word	0x00000001


	//----- nvinfo : EIATTR_CRS_STACK_SIZE
	.align		4
.L_2913:
        /*00b4*/ 	.byte	0x04, 0x1e
        /*00b6*/ 	.short	(.L_2915 - .L_2914)
.L_2914:
        /*00b8*/ 	.word	0x00000000


	//----- nvinfo : EIATTR_CBANK_PARAM_SIZE
	.align		4
.L_2915:
        /*00bc*/ 	.byte	0x03, 0x19
        /*00be*/ 	.short	0x06a0


	//----- nvinfo : EIATTR_PARAM_CBANK
	.align		4
        /*00c0*/ 	.byte	0x04, 0x0a
        /*00c2*/ 	.short	(.L_2917 - .L_2916)
	.align		4
.L_2916:
        /*00c4*/ 	.word	index@(.nv.constant0._ZN2at4cuda17kernelHistogram1DIlhlLi1ELi2ELin1ELNS0_23CUDAHistogramMemoryTypeE1EZNS0_21CUDA_tensor_histogramIlhLb0EEEbNS_6TensorES4_S4_lNS_14AccumulateTypeIT0_Lb1EE4typeES8_NS0_13TensorArgTypeES9_S9_EUllE_EEvNS0_6detail10TensorInfoIT_T1_EESF_NSC_IKS6_SE_EElS8_S8_SE_T6_)
        /*00c8*/ 	.short	0x0210
        /*00ca*/ 	.short	0x06a0


	//----- nvinfo : EIATTR_SW_WAR
	.align		4
.L_2917:
        /*00cc*/ 	.byte	0x04, 0x36
        /*00ce*/ 	.short	(.L_2919 - .L_2918)
.L_2918:
        /*00d0*/ 	.word	0x00000008
.L_2919:


//--------------------- .nv.info._ZN2at4cuda17kernelHistogram1DIlhlLi1ELi2ELin1ELNS0_23CUDAHistogramMemoryTypeE0EZNS0_21CUDA_tensor_histogramIlhLb0EEEbNS_6TensorES4_S4_lNS_14AccumulateTypeIT0_Lb1EE4typeES8_NS0_13TensorArgTypeES9_S9_EUllE_EEvNS0_6detail10TensorInfoIT_T1_EESF_NSC_IKS6_SE_EElS8_S8_SE_T6_ --------------------------
	.section	.nv.info._ZN2at4cuda17kernelHistogram1DIlhlLi1ELi2ELin1ELNS0_23CUDAHistogramMemoryTypeE0EZNS0_21CUDA_tensor_histogramIlhLb0EEEbNS_6TensorES4_S4_lNS_14AccumulateTypeIT0_Lb1EE4typeES8_NS0_13TensorArgTypeES9_S9_EUllE_EEvNS0_6detail10TensorInfoIT_T1_EESF_NSC_IKS6_SE_EElS8_S8_SE_T6_,"",@"SHT_CUDA_INFO"
	.sectionflags	@""
	.align	4


	//----- nvinfo : EIATTR_CUDA_API_VERSION
	.align		4
        /*0000*/ 	.byte	0x04, 0x37
        /*0002*/ 	.short	(.L_2921 - .L_2920)
.L_2920:
        /*0004*/ 	.word	0x00000082


	//----- nvinfo : EIATTR_KPARAM_INFO
	.align		4
.L_2921:
        /*0008*/ 	.byte	0x04, 0x17
        /*000a*/ 	.short	(.L_2923 - .L_2922)
.L_2922:
        /*000c*/ 	.word	0x00000000
        /*0010*/ 	.short	0x0007
        /*0012*/ 	.short	0x0500
        /*0014*/ 	.byte	0x00, 0xf0, 0x81, 0x06


	//----- nvinfo : EIATTR_KPARAM_INFO
	.align		4
.L_2923:
        /*0018*/ 	.byte	0x04, 0x17
        /*001a*/ 	.short	(.L_2925 - .L_2924)
.L_2924:
        /*001c*/ 	.word	0x00000000
        /*0020*/ 	.short	0x0006
        /*0022*/ 	.short	0x04f8
        /*0024*/ 	.byte	0x00, 0xf0, 0x21, 0x00


	//----- nvinfo : EIATTR_KPARAM_INFO
	.align		4
.L_2925:
        /*0028*/ 	.byte	0x04, 0x17
        /*002a*/ 	.short	(.L_2927 - .L_2926)
.L_2926:
        /*002c*/ 	.word	0x00000000
        /*0030*/ 	.short	0x0005
        /*0032*/ 	.short	0x04f0
        /*0034*/ 	.byte	0x00, 0xf0, 0x21, 0x00


	//----- nvinfo : EIATTR_KPARAM_INFO
	.align		4
.L_2927:
        /*0038*/ 	.byte	0x04, 0x17
        /*003a*/ 	.short	(.L_2929 - .L_2928)
.L_2928:
        /*003c*/ 	.word	0x00000000
        /*0040*/ 	.short	0x0004
        /*0042*/ 	.short	0x04e8
        /*0044*/ 	.byte	0x00, 0xf0, 0x21, 0x00


	//----- nvinfo : EIATTR_KPARAM_INFO
	.align		4
.L_2929:
        /*0048*/ 	.byte	0x04, 0x17
        /*004a*/ 	.short	(.L_2931 - .L_2930)
.L_2930:
        /*004c*/ 	.word	0x00000000
        /*0050*/ 	.short	0x0003
        /*0052*/ 	.short	0x04e0
        /*0054*/ 	.byte	0x00, 0xf0, 0x21, 0x00


	//----- nvinfo : EIATTR_KPARAM_INFO
	.align		4
.L_2931:
        /*0058*/ 	.byte	0x04, 0x17
        /*005a*/ 	.short	(.L_2933 - .L_2932)
.L_2932:
        /*005c*/ 	.word	0x00000000
        /*0060*/ 	.short	0x0002
        /*0062*/ 	.short	0x0340
        /*0064*/ 	.byte	0x00, 0xf0, 0x81, 0x06


	//----- nvinfo : EIATTR_KPARAM_INFO
	.align		4
.L_2933:
        /*0068*/ 	.byte	0x04, 0x17
        /*006a*/ 	.short	(.L_2935 - .L_2934)
.L_2934:
        /*006c*/ 	.word	0x00000000
        /*0070*/ 	.short	0x0001
        /*0072*/ 	.short	0x01a0
        /*0074*/ 	.byte	0x00, 0xf0, 0x81, 0x06


	//----- nvinfo : EIATTR_KPARAM_INFO
	.align		4
.L_2935:
        /*0078*/ 	.byte	0x04, 0x17
        /*007a*/ 	.short	(.L_2937 - .L_2936)
.L_2936:
        /*007c*/ 	.word	0x00000000
        /*0080*/ 	.short	0x0000
        /*0082*/ 	.short	0x0000
        /*0084*/ 	.byte	0x00, 0xf0, 0x81, 0x06


	//----- nvinfo : EIATTR_SPARSE_MMA_MASK
	.align		4
.L_2937:
        /*0088*/ 	.byte	0x03, 0x50
        /*008a*/ 	.short	0x0000


	//----- nvinfo : EIATTR_MAXREG_COUNT
	.align		4
        /*008c*/ 	.byte	0x03, 0x1b
        /*008e*/ 	.short	0x0080


	//----- nvinfo : EIATTR_NUM_BARRIERS
	.align		4
        /*0090*/ 	.byte	0x02, 0x4c
        /*0092*/ 	.byte	0x01
	.zero		1


	//----- nvinfo : EIATTR_MERCURY_ISA_VERSION
	.align		4
        /*0094*/ 	.byte	0x03, 0x5f
        /*0096*/ 	.short	0x0101


	//----- nvinfo : EIATTR_EXIT_INSTR_OFFSETS
	.align		4
        /*0098*/ 	.byte	0x04, 0x1c
        /*009a*/ 	.short	(.L_2939 - .L_2938)


	//   ....[0]....
.L_2938:
        /*009c*/ 	.word	0x00002590


	//   ....[1]....
        /*00a0*/ 	.word	0x000026e0


	//----- nvinfo : EIATTR_MAX_THREADS
	.align		4
.L_2939:
        /*00a4*/ 	.byte	0x04, 0x05
        /*00a6*/ 	.short	(.L_2941 - .L_2940)
.L_2940:
        /*00a8*/ 	.word	0x00000200
        /*00ac*/ 	.word	0x00000001
        /*00b0*/ 	.word	0x00000001


	//----- nvinfo : EIATTR_CRS_STACK_SIZE
	.align		4
.L_2941:
        /*00b4*/ 	.byte	0x04, 0x1e
        /*00b6*/ 	.short	(.L_2943 - .L_2942)
.L_2942:
        /*00b8*/ 	.word	0x00000000


	//----- nvinfo : EIATTR_CBANK_PARAM_SIZE
	.align		4
.L_2943:
        /*00bc*/ 	.byte	0x03, 0x19
        /*00be*/ 	.short	0x06a0


	//----- nvinfo : EIATTR_PARAM_CBANK
	.align		4
        /*00c0*/ 	.byte	0x04, 0x0a
        /*00c2*/ 	.short	(.L_2945 - .L_2944)
	.align		4
.L_2944:
        /*00c4*/ 	.word	index@(.nv.constant0._ZN2at4cuda17kernelHistogram1DIlhlLi1ELi2ELin1ELNS0_23CUDAHistogramMemoryTypeE0EZNS0_21CUDA_tensor_histogramIlhLb0EEEbNS_6TensorES4_S4_lNS_14AccumulateTypeIT0_Lb1EE4typeES8_NS0_13TensorArgTypeES9_S9_EUllE_EEvNS0_6detail10TensorInfoIT_T1_EESF_NSC_IKS6_SE_EElS8_S8_SE_T6_)
        /*00c8*/ 	.short	0x0210
        /*00ca*/ 	.short	0x06a0


	//----- nvinfo : EIATTR_SW_WAR
	.align		4
.L_2945:
        /*00cc*/ 	.byte	0x04, 0x36
        /*00ce*/ 	.short	(.L_2947 - .L_2946)
.L_2946:
        /*00d0*/ 	.word	0x00000008
.L_2947:


//--------------------- .nv.info._ZN2at4cuda17kernelHistogram1DIfhlLi1ELi2ELin1ELNS0_23CUDAHistogramMemoryTypeE1EZNS0_21CUDA_tensor_histogramIfhLb1EEEbNS_6TensorES4_S4_lNS_14AccumulateTypeIT0_Lb1EE4typeES8_NS0_13TensorArgTypeES9_S9_EUllE0_EEvNS0_6detail10TensorInfoIT_T1_EESF_NSC_IKS6_SE_EElS8_S8_SE_T6_ --------------------------
	.section	.nv.info._ZN2at4cuda17kernelHistogram1DIfhlLi1ELi2ELin1ELNS0_23CUDAHistogramMemoryTypeE1EZNS0_21CUDA_tensor_histogramIfhLb1EEEbNS_6TensorES4_S4_lNS_14AccumulateTypeIT0_Lb1EE4typeES8_NS0_13TensorArgTypeES9_S9_EUllE0_EEvNS0_6detail10TensorInfoIT_T1_EESF_NSC_IKS6_SE_EElS8_S8_SE_T6_,"",@"SHT_CUDA_INFO"
	.sectionflags	@""
	.align	4


	//----- nvinfo : EIATTR_CUDA_API_VERSION
	.align		4
        /*0000*/ 	.byte	0x04, 0x37
        /*0002*/ 	.short	(.L_2949 - .L_2948)
.L_2948:
        /*0004*/ 	.word	0x00000082


	//----- nvinfo : EIATTR_KPARAM_INFO
	.align		4
.L_2949:
        /*0008*/ 	.byte	0x04, 0x17
        /*000a*/ 	.short	(.L_2951 - .L_2950)
.L_2950:
        /*000c*/ 	.word	0x00000000
        /*0010*/ 	.short	0x0007
        /*0012*/ 	.short	0x0500
        /*0014*/ 	.byte	0x00, 0xf0, 0x05, 0x00


	//----- nvinfo : EIATTR_KPARAM_INFO
	.align		4
.L_2951:
        /*0018*/ 	.byte	0x04, 0x17
        /*001a*/ 	.short	(.L_2953 - .L_2952)
.L_2952:
        /*001c*/ 	.word	0x00000000
        /*0020*/ 	.short	0x0006
        /*0022*/ 	.short	0x04f8
        /*0024*/ 	.byte	0x00, 0xf0, 0x21, 0x00


	//----- nvinfo : EIATTR_KPARAM_INFO
	.align		4
.L_2953:
        /*0028*/ 	.byte	0x04, 0x17
        /*002a*/ 	.short	(.L_2955 - .L_2954)
.L_2954:
        /*002c*/ 	.word	0x00000000
        /*0030*/ 	.short	0x0005
        /*0032*/ 	.short	0x04f0
        /*0034*/ 	.byte	0x00, 0xf0, 0x21, 0x00


	//----- nvinfo : EIATTR_KPARAM_INFO
	.align		4
.L_2955:
        /*0038*/ 	.byte	0x04, 0x17
        /*003a*/ 	.short	(.L_2957 - .L_2956)
.L_2956:
        /*003c*/ 	.word	0x00000000
        /*0040*/ 	.short	0x0004
        /*0042*/ 	.short	0x04e8
        /*0044*/ 	.byte	0x00, 0xf0, 0x21, 0x00


	//----- nvinfo : EIATTR_KPARAM_INFO
	.align		4
.L_2957:
        /*0048*/ 	.byte	0x04, 0x17
        /*004a*/ 	.short	(.L_2959 - .L_2958)
.L_2958:
        /*004c*/ 	.word	0x00000000
        /*0050*/ 	.short	0x0003
        /*0052*/ 	.short	0x04e0
        /*0054*/ 	.byte	0x00, 0xf0, 0x21, 0x00


	//----- nvinfo : EIATTR_KPARAM_INFO
	.align		4
.L_2959:
        /*0058*/ 	.byte	0x04, 0x17
        /*005a*/ 	.short	(.L_2961 - .L_2960)
.L_2960:
        /*005c*/ 	.word	0x00000000
        /*0060*/ 	.short	0x0002
        /*0062*/ 	.short	0x0340
        /*0064*/ 	.byte	0x00, 0xf0, 0x81, 0x06


	//----- nvinfo : EIATTR_KPARAM_INFO
	.align		4
.L_2961:
        /*0068*/ 	.byte	0x04, 0x17
        /*006a*/ 	.short	(.L_2963 - .L_2962)
.L_2962:
        /*006c*/ 	.word	0x00000000
        /*0070*/ 	.short	0x0001
        /*0072*/ 	.short	0x01a0
        /*0074*/ 	.byte	0x00, 0xf0, 0x81, 0x06


	//----- nvinfo : EIATTR_KPARAM_INFO
	.align		4
.L_2963:
        /*0078*/ 	.byte	0x04, 0x17
        /*007a*/ 	.short	(.L_2965 - .L_2964)
.L_2964:
        /*007c*/ 	.word	0x00000000
        /*0080*/ 	.short	0x0000
        /*0082*/ 	.short	0x0000
        /*0084*/ 	.byte	0x00, 0xf0, 0x81, 0x06


	//----- nvinfo : EIATTR_SPARSE_MMA_MASK
	.align		4
.L_2965:
        /*0088*/ 	.byte	0x03, 0x50
        /*008a*/ 	.short	0x0000


	//----- nvinfo : EIATTR_MAXREG_COUNT
	.align		4
        /*008c*/ 	.byte	0x03, 0x1b
        /*008e*/ 	.short	0x0080


	//----- nvinfo : EIATTR_MERCURY_ISA_VERSION
	.align		4
        /*0090*/ 	.byte	0x03, 0x5f
        /*0092*/ 	.short	0x0101


	//----- nvinfo : EIATTR_EXIT_INSTR_OFFSETS
	.align		4
        /*0094*/ 	.byte	0x04, 0x1c
        /*0096*/ 	.short	(.L_2967 - .L_2966)


	//   ....[0]....
.L_2966:
        /*0098*/ 	.word	0x00000080


	//   ....[1]....
        /*009c*/ 	.word	0x00000600


	//   ....[2]....
        /*00a0*/ 	.word	0x00002390


	//----- nvinfo : EIATTR_MAX_THREADS
	.align		4
.L_2967:
        /*00a4*/ 	.byte	0x04, 0x05
        /*00a6*/ 	.short	(.L_2969 - .L_2968)
.L_2968:
        /*00a8*/ 	.word	0x00000200
        /*00ac*/ 	.word	0x00000001
        /*00b0*/ 	.word	0x00000001


	//----- nvinfo : EIATTR_CRS_STACK_SIZE
	.align		4
.L_2969:
        /*00b4*/ 	.byte	0x04, 0x1e
        /*00b6*/ 	.short	(.L_2971 - .L_2970)
.L_2970:
        /*00b8*/ 	.word	0x00000000


	//----- nvinfo : EIATTR_CBANK_PARAM_SIZE
	.align		4
.L_2971:
        /*00bc*/ 	.byte	0x03, 0x19
        /*00be*/ 	.short	0x0501


	//----- nvinfo : EIATTR_PARAM_CBANK
	.align		4
        /*00c0*/ 	.byte	0x04, 0x0a
        /*00c2*/ 	.short	(.L_2973 - .L_2972)
	.align		4
.L_2972:
        /*00c4*/ 	.word	index@(.nv.constant0._ZN2at4cuda17kernelHistogram1DIfhlLi1ELi2ELin1ELNS0_23CUDAHistogramMemoryTypeE1EZNS0_21CUDA_tensor_histogramIfhLb1EEEbNS_6TensorES4_S4_lNS_14AccumulateTypeIT0_Lb1EE4typeES8_NS0_13TensorArgTypeES9_S9_EUllE0_EEvNS0_6detail10TensorInfoIT_T1_EESF_NSC_IKS6_SE_EElS8_S8_SE_T6_)
        /*00c8*/ 	.short	0x0210
        /*00ca*/ 	.short	0x0501


	//----- nvinfo : EIATTR_SW_WAR
	.align		4
.L_2973:
        /*00cc*/ 	.byte	0x04, 0x36
        /*00ce*/ 	.short	(.L_2975 - .L_2974)
.L_2974:
        /*00d0*/ 	.word	0x00000008
.L_2975:


//--------------------- .nv.info._ZN2at4cuda17kernelHistogram1DIfhlLi1ELi2ELin1ELNS0_23CUDAHistogramMemoryTypeE0EZNS0_21CUDA_tensor_histogramIfhLb1EEEbNS_6TensorES4_S4_lNS_14AccumulateTypeIT0_Lb1EE4typeES8_NS0_13TensorArgTypeES9_S9_EUllE0_EEvNS0_6detail10TensorInfoIT_T1_EESF_NSC_IKS6_SE_EElS8_S8_SE_T6_ --------------------------
	.section	.nv.info._ZN2at4cuda17kernelHistogram1DIfhlLi1ELi2ELin1ELNS0_23CUDAHistogramMemoryTypeE0EZNS0_21CUDA_tensor_histogramIfhLb1EEEbNS_6TensorES4_S4_lNS_14AccumulateTypeIT0_Lb1EE4typeES8_NS0_13TensorArgTypeES9_S9_EUllE0_EEvNS0_6detail10TensorInfoIT_T1_EESF_NSC_IKS6_SE_EElS8_S8_SE_T6_,"",@"SHT_CUDA_INFO"
	.sectionflags	@""
	.align	4


	//----- nvinfo : EIATTR_CUDA_API_VERSION
	.align		4
        /*0000*/ 	.byte	0x04, 0x37
        /*0002*/ 	.short	(.L_2977 - .L_2976)
.L_2976:
        /*0004*/ 	.word	0x00000082


	//----- nvinfo : EIATTR_KPARAM_INFO
	.align		4
.L_2977:
        /*0008*/ 	.byte	0x04, 0x17
        /*000a*/ 	.short	(.L_2979 - .L_2978)
.L_2978:
        /*000c*/ 	.word	0x00000000
        /*0010*/ 	.short	0x0007
        /*0012*/ 	.short	0x0500
        /*0014*/ 	.byte	0x00, 0xf0, 0x05, 0x00


	//----- nvinfo : EIATTR_KPARAM_INFO
	.align		4
.L_2979:
        /*0018*/ 	.byte	0x04, 0x17
        /*001a*/ 	.short	(.L_2981 - .L_2980)
.L_2980:
        /*001c*/ 	.word	0x00000000
        /*0020*/ 	.short	0x0006
        /*0022*/ 	.short	0x04f8
        /*0024*/ 	.byte	0x00, 0xf0, 0x21, 0x00


	//----- nvinfo : EIATTR_KPARAM_INFO
	.align		4
.L_2981:
        /*0028*/ 	.byte	0x04, 0x17
        /*002a*/ 	.short	(.L_2983 - .L_2982)
.L_2982:
        /*002c*/ 	.word	0x00000000
        /*0030*/ 	.short	0x0005
        /*0032*/ 	.short	0x04f0
        /*0034*/ 	.byte	0x00, 0xf0, 0x21, 0x00


	//----- nvinfo : EIATTR_KPARAM_INFO
	.align		4
.L_2983:
        /*0038*/ 	.byte	0x04, 0x17
        /*003a*/ 	.short	(.L_2985 - .L_2984)
.L_2984:
        /*003c*/ 	.word	0x00000000
        /*0040*/ 	.short	0x0004
        /*0042*/ 	.short	0x04e8
        /*0044*/ 	.byte	0x00, 0xf0, 0x21, 0x00


	//----- nvinfo : EIATTR_KPARAM_INFO
	.align		4
.L_2985:
        /*0048*/ 	.byte	0x04, 0x17
        /*004a*/ 	.short	(.L_2987 - .L_2986)
.L_2986:
        /*004c*/ 	.word	0x00000000
        /*0050*/ 	.short	0x0003
        /*0052*/ 	.short	0x04e0
        /*0054*/ 	.byte	0x00, 0xf0, 0x21, 0x00


	//----- nvinfo : EIATTR_KPARAM_INFO
	.align		4
.L_2987:
        /*0058*/ 	.byte	0x04, 0x17
        /*005a*/ 	.short	(.L_2989 - .L_2988)
.L_2988:
        /*005c*/ 	.word	0x00000000
        /*0060*/ 	.short	0x0002
        /*0062*/ 	.short	0x0340
        /*0064*/ 	.byte	0x00, 0xf0, 0x81, 0x06


	//----- nvinfo : EIATTR_KPARAM_INFO
	.align		4
.L_2989:
        /*0068*/ 	.byte	0x04, 0x17
        /*006a*/ 	.short	(.L_2991 - .L_2990)
.L_2990:
        /*006c*/ 	.word	0x00000000
        /*0070*/ 	.short	0x0001
        /*0072*/ 	.short	0x01a0
        /*0074*/ 	.byte	0x00, 0xf0, 0x81, 0x06


	//----- nvinfo : EIATTR_KPARAM_INFO
	.align		4
.L_2991:
        /*0078*/ 	.byte	0x04, 0x17
        /*007a*/ 	.short	(.L_2993 - .L_2992)
.L_2992:
        /*007c*/ 	.word	0x00000000
        /*0080*/ 	.short	0x0000
        /*0082*/ 	.short	0x0000
        /*0084*/ 	.byte	0x00, 0xf0, 0x81, 0x06


	//----- nvinfo : EIATTR_SPARSE_MMA_MASK
	.align		4
.L_2993:
        /*0088*/ 	.byte	0x03, 0x50
        /*008a*/ 	.short	0x0000


	//----- nvinfo : EIATTR_MAXREG_COUNT
	.align		4
        /*008c*/ 	.byte	0x03, 0x1b
        /*008e*/ 	.short	0x0080


	//----- nvinfo : EIATTR_NUM_BARRIERS
	.align		4
        /*0090*/ 	.byte	0x02, 0x4c
        /*0092*/ 	.byte	0x01
	.zero		1


	//----- nvinfo : EIATTR_MERCURY_ISA_VERSION
	.align		4
        /*0094*/ 	.byte	0x03, 0x5f
        /*0096*/ 	.short	0x0101


	//----- nvinfo : EIATTR_EXIT_INSTR_OFFSETS
	.align		4
        /*0098*/ 	.byte	0x04, 0x1c
        /*009a*/ 	.short	(.L_2995 - .L_2994)


	//   ....[0]....
.L_2994:
        /*009c*/ 	.word	0x00002450


	//   ....[1]....
        /*00a0*/ 	.word	0x000025a0


	//----- nvinfo : EIATTR_MAX_THREADS
	.align		4
.L_2995:
        /*00a4*/ 	.byte	0x04, 0x05
        /*00a6*/ 	.short	(.L_2997 - .L_2996)
.L_2996:
        /*00a8*/ 	.word	0x00000200
        /*00ac*/ 	.word	0x00000001
        /*00b0*/ 	.word	0x00000001


	//----- nvinfo : EIATTR_CRS_STACK_SIZE
	.align		4
.L_2997:
        /*00b4*/ 	.byte	0x04, 0x1e
        /*00b6*/ 	.short	(.L_2999 - .L_2998)
.L_2998:
        /*00b8*/ 	.word	0x00000000


	//----- nvinfo : EIATTR_CBANK_PARAM_SIZE
	.align		4
.L_2999:
        /*00bc*/ 	.byte	0x03, 0x19
        /*00be*/ 	.short	0x0501


	//----- nvinfo : EIATTR_PARAM_CBANK
	.align		4
        /*00c0*/ 	.byte	0x04, 0x0a
        /*00c2*/ 	.short	(.L_3001 - .L_3000)
	.align		4
.L_3000:
        /*00c4*/ 	.word	index@(.nv.constant0._ZN2at4cuda17kernelHistogram1DIfhlLi1ELi2ELin1ELNS0_23CUDAHistogramMemoryTypeE0EZNS0_21CUDA_tensor_histogramIfhLb1EEEbNS_6TensorES4_S4_lNS_14AccumulateTypeIT0_Lb1EE4typeES8_NS0_13TensorArgTypeES9_S9_EUllE0_EEvNS0_6detail10TensorInfoIT_T1_EESF_NSC_IKS6_SE_EElS8_S8_SE_T6_)
        /*00c8*/ 	.short	0x0210
        /*00ca*/ 	.short	0x0501


	//----- nvinfo : EIATTR_SW_WAR
	.align		4
.L_3001:
        /*00cc*/ 	.byte	0x04, 0x36
        /*00ce*/ 	.short	(.L_3003 - .L_3002)
.L_3002:
        /*00d0*/ 	.word	0x00000008
.L_3003:


//--------------------- .nv.info._ZN2at4cuda17kernelHistogram1DIfhlLi1ELi2ELin1ELNS0_23CUDAHistogramMemoryTypeE1EZNS0_21CUDA_tensor_histogramIfhLb1EEEbNS_6TensorES4_S4_lNS_14AccumulateTypeIT0_Lb1EE4typeES8_NS0_13TensorArgTypeES9_S9_EUllE_EEvNS0_6detail10TensorInfoIT_T1_EESF_NSC_IKS6_SE_EElS8_S8_SE_T6_ --------------------------
	.section	.nv.info._ZN2at4cuda17kernelHistogram1DIfhlLi1ELi2ELin1ELNS0_23CUDAHistogramMemoryTypeE1EZNS0_21CUDA_tensor_histogramIfhLb1EEEbNS_6TensorES4_S4_lNS_14AccumulateTypeIT0_Lb1EE4typeES8_NS0_13TensorArgTypeES9_S9_EUllE_EEvNS0_6detail10TensorInfoIT_T1_EESF_NSC_IKS6_SE_EElS8_S8_SE_T6_,"",@"SHT_CUDA_INFO"
	.sectionflags	@""
	.align	4


	//----- nvinfo : EIATTR_CUDA_API_VERSION
	.align		4
        /*0000*/ 	.byte	0x04, 0x37
        /*0002*/ 	.short	(.L_3005 - .L_3004)
.L_3004:
        /*0004*/ 	.word	0x00000082


	//----- nvinfo : EIATTR_KPARAM_INFO
	.align		4
.L_3005:
        /*0008*/ 	.byte	0x04, 0x17
        /*000a*/ 	.short	(.L_3007 - .L_3006)
.L_3006:
        /*000c*/ 	.word	0x00000000
        /*0010*/ 	.short	0x0007
        /*0012*/ 	.short	0x0500
        /*0014*/ 	.byte	0x00, 0xf0, 0x81, 0x06


	//----- nvinfo : EIATTR_KPARAM_INFO
	.align		4
.L_3007:
        /*0018*/ 	.byte	0x04, 0x17
        /*001a*/ 	.short	(.L_3009 - .L_3008)
.L_3008:
        /*001c*/ 	.word	0x00000000
        /*0020*/ 	.short	0x0006
        /*0022*/ 	.short	0x04f8
        /*0024*/ 	.byte	0x00, 0xf0, 0x21, 0x00


	//----- nvinfo : EIATTR_KPARAM_INFO
	.align		4
.L_3009:
        /*0028*/ 	.byte	0x04, 0x17
        /*002a*/ 	.short	(.L_3011 - .L_3010)
.L_3010:
        /*002c*/ 	.word	0x00000000
        /*0030*/ 	.short	0x0005
        /*0032*/ 	.short	0x04f0
        /*0034*/ 	.byte	0x00, 0xf0, 0x21, 0x00


	//----- nvinfo : EIATTR_KPARAM_INFO
	.align		4
.L_3011:
        /*0038*/ 	.byte	0x04, 0x17
        /*003a*/ 	.short	(.L_3013 - .L_3012)
.L_3012:
        /*003c*/ 	.word	0x00000000
        /*0040*/ 	.short	0x0004
        /*0042*/ 	.short	0x04e8
        /*0044*/ 	.byte	0x00, 0xf0, 0x21, 0x00


	//----- nvinfo : EIATTR_KPARAM_INFO
	.align		4
.L_3013:
        /*0048*/ 	.byte	0x04, 0x17
        /*004a*/ 	.short	(.L_3015 - .L_3014)
.L_3014:
        /*004c*/ 	.word	0x00000000
        /*0050*/ 	.short	0x0003
        /*0052*/ 	.short	0x04e0
        /*0054*/ 	.byte	0x00, 0xf0, 0x21, 0x00


	//----- nvinfo : EIATTR_KPARAM_INFO
	.align		4
.L_3015:
        /*0058*/ 	.byte	0x04, 0x17
        /*005a*/ 	.short	(.L_3017 - .L_3016)
.L_3016:
        /*005c*/ 	.word	0x00000000
        /*0060*/ 	.short	0x0002
        /*0062*/ 	.short	0x0340
        /*0064*/ 	.byte	0x00, 0xf0, 0x81, 0x06


	//----- nvinfo : EIATTR_KPARAM_INFO
	.align		4
.L_3017:
        /*0068*/ 	.byte	0x04, 0x17
        /*006a*/ 	.short	(.L_3019 - .L_3018)
.L_3018:
        /*006c*/ 	.word	0x00000000
        /*0070*/ 	.short	0x0001
        /*0072*/ 	.short	0x01a0
        /*0074*/ 	.byte	0x00, 0xf0, 0x81, 0x06


	//----- nvinfo : EIATTR_KPARAM_INFO
	.align		4
.L_3019:
        /*0078*/ 	.byte	0x04, 0x17
        /*007a*/ 	.short	(.L_3021 - .L_3020)
.L_3020:
        /*007c*/ 	.word	0x00000000
        /*0080*/ 	.short	0x0000
        /*0082*/ 	.short	0x0000
        /*0084*/ 	.byte	0x00, 0xf0, 0x81, 0x06


	//----- nvinfo : EIATTR_SPARSE_MMA_MASK
	.align		4
.L_3021:
        /*0088*/ 	.byte	0x03, 0x50
        /*008a*/ 	.short	0x0000


	//----- nvinfo : EIATTR_MAXREG_COUNT
	.align		4
        /*008c*/ 	.byte	0x03, 0x1b
        /*008e*/ 	.short	0x0080


	//----- nvinfo : EIATTR_MERCURY_ISA_VERSION
	.align		4
        /*0090*/ 	.byte	0x03, 0x5f
        /*0092*/ 	.short	0x0101


	//----- nvinfo : EIATTR_EXIT_INSTR_OFFSETS
	.align		4
        /*0094*/ 	.byte	0x04, 0x1c
        /*0096*/ 	.short	(.L_3023 - .L_3022)


	//   ....[0]....
.L_3022:
        /*0098*/ 	.word	0x00000080


	//   ....[1]....
        /*009c*/ 	.word	0x00000690


	//   ....[2]....
        /*00a0*/ 	.word	0x000024b0


	//----- nvinfo : EIATTR_MAX_THREADS
	.align		4
.L_3023:
        /*00a4*/ 	.byte	0x04, 0x05
        /*00a6*/ 	.short	(.L_3025 - .L_3024)
.L_3024:
        /*00a8*/ 	.word	0x00000200
        /*00ac*/ 	.word	0x00000001
        /*00b0*/ 	.word	0x00000001


	//----- nvinfo : EIATTR_CRS_STACK_SIZE
	.align		4
.L_3025:
        /*00b4*/ 	.byte	0x04, 0x1e
        /*00b6*/ 	.short	(.L_3027 - .L_3026)
.L_3026:
        /*00b8*/ 	.word	0x00000000


	//----- nvinfo : EIATTR_CBANK_PARAM_SIZE
	.align		4
.L_3027:
        /*00bc*/ 	.byte	0x03, 0x19
        /*00be*/ 	.short	0x06a0


	//----- nvinfo : EIATTR_PARAM_CBANK
	.align		4
        /*00c0*/ 	.byte	0x04, 0x0a
        /*00c2*/ 	.short	(.L_3029 - .L_3028)
	.align		4
.L_3028:
        /*00c4*/ 	.word	index@(.nv.constant0._ZN2at4cuda17kernelHistogram1DIfhlLi1ELi2ELin1ELNS0_23CUDAHistogramMemoryTypeE1EZNS0_21CUDA_tensor_histogramIfhLb1EEEbNS_6TensorES4_S4_lNS_14AccumulateTypeIT0_Lb1EE4typeES8_NS0_13TensorArgTypeES9_S9_EUllE_EEvNS0_6detail10TensorInfoIT_T1_EESF_NSC_IKS6_SE_EElS8_S8_SE_T6_)
        /*00c8*/ 	.short	0x0210
        /*00ca*/ 	.short	0x06a0


	//----- nvinfo : EIATTR_SW_WAR
	.align		4
.L_3029:
        /*00cc*/ 	.byte	0x04, 0x36
        /*00ce*/ 	.short	(.L_3031 - .L_3030)
.L_3030:
        /*00d0*/ 	.word	0x00000008
.L_3031:


//--------------------- .nv.info._ZN2at4cuda17kernelHistogram1DIfhlLi1ELi2ELin1ELNS0_23CUDAHistogramMemoryTypeE0EZNS0_21CUDA_tensor_histogramIfhLb1EEEbNS_6TensorES4_S4_lNS_14AccumulateTypeIT0_Lb1EE4typeES8_NS0_13TensorArgTypeES9_S9_EUllE_EEvNS0_6detail10TensorInfoIT_T1_EESF_NSC_IKS6_SE_EElS8_S8_SE_T6_ --------------------------
	.section	.nv.info._ZN2at4cuda17kernelHistogram1DIfhlLi1ELi2ELin1ELNS0_23CUDAHistogramMemoryTypeE0EZNS0_21CUDA_tensor_histogramIfhLb1EEEbNS_6TensorES4_S4_lNS_14AccumulateTypeIT0_Lb1EE4typeES8_NS0_13TensorArgTypeES9_S9_EUllE_EEvNS0_6detail10TensorInfoIT_T1_EESF_NSC_IKS6_SE_EElS8_S8_SE_T6_,"",@"SHT_CUDA_INFO"
	.sectionflags	@""
	.align	4


	//----- nvinfo : EIATTR_CUDA_API_VERSION
	.align		4
        /*0000*/ 	.byte	0x04, 0x37
        /*0002*/ 	.short	(.L_3033 - .L_3032)
.L_3032:
        /*0004*/ 	.word	0x00000082


	//----- nvinfo : EIATTR_KPARAM_INFO
	.align		4
.L_3033:
        /*0008*/ 	.byte	0x04, 0x17
        /*000a*/ 	.short	(.L_3035 - .L_3034)
.L_3034:
        /*000c*/ 	.word	0x00000000
        /*0010*/ 	.short	0x0007
        /*0012*/ 	.short	0x0500
        /*0014*/ 	.byte	0x00, 0xf0, 0x81, 0x06


	//----- nvinfo : EIATTR_KPARAM_INFO
	.align		4
.L_3035:
        /*0018*/ 	.byte	0x04, 0x17
        /*001a*/ 	.short	(.L_3037 - .L_3036)
.L_3036:
        /*001c*/ 	.word	0x00000000
        /*0020*/ 	.short	0x0006
        /*0022*/ 	.short	0x04f8
        /*0024*/ 	.byte	0x00, 0xf0, 0x21, 0x00


	//----- nvinfo : EIATTR_KPARAM_INFO
	.align		4
.L_3037:
        /*0028*/ 	.byte	0x04, 0x17
        /*002a*/ 	.short	(.L_3039 - .L_3038)
.L_3038:
        /*002c*/ 	.word	0x00000000
        /*0030*/ 	.short	0x0005
        /*0032*/ 	.short	0x04f0
        /*0034*/ 	.byte	0x00, 0xf0, 0x21, 0x00


	//----- nvinfo : EIATTR_KPARAM_INFO
	.align		4
.L_3039:
        /*0038*/ 	.byte	0x04, 0x17
        /*003a*/ 	.short	(.L_3041 - .L_3040)
.L_3040:
        /*003c*/ 	.word	0x00000000
        /*0040*/ 	.short	0x0004
        /*0042*/ 	.short	0x04e8
        /*0044*/ 	.byte	0x00, 0xf0, 0x21, 0x00


	//----- nvinfo : EIATTR_KPARAM_INFO
	.align		4
.L_3041:
        /*0048*/ 	.byte	0x04, 0x17
        /*004a*/ 	.short	(.L_3043 - .L_3042)
.L_3042:
        /*004c*/ 	.word	0x00000000
        /*0050*/ 	.short	0x0003
        /*0052*/ 	.short	0x04e0
        /*0054*/ 	.byte	0x00, 0xf0, 0x21, 0x00


	//----- nvinfo : EIATTR_KPARAM_INFO
	.align		4
.L_3043:
        /*0058*/ 	.byte	0x04, 0x17
        /*005a*/ 	.short	(.L_3045 - .L_3044)
.L_3044:
        /*005c*/ 	.word	0x00000000
        /*0060*/ 	.short	0x0002
        /*0062*/ 	.short	0x0340
        /*0064*/ 	.byte	0x00, 0xf0, 0x81, 0x06


	//----- nvinfo : EIATTR_KPARAM_INFO
	.align		4
.L_3045:
        /*0068*/ 	.byte	0x04, 0x17
        /*006a*/ 	.short	(.L_3047 - .L_3046)
.L_3046:
        /*006c*/ 	.word	0x00000000
        /*0070*/ 	.short	0x0001
        /*0072*/ 	.short	0x01a0
        /*0074*/ 	.byte	0x00, 0xf0, 0x81, 0x06


	//----- nvinfo : EIATTR_KPARAM_INFO
	.align		4
.L_3047:
        /*0078*/ 	.byte	0x04, 0x17
        /*007a*/ 	.short	(.L_3049 - .L_3048)
.L_3048:
        /*007c*/ 	.word	0x00000000
        /*0080*/ 	.short	0x0000
        /*0082*/ 	.short	0x0000
        /*0084*/ 	.byte	0x00, 0xf0, 0x81, 0x06


	//----- nvinfo : EIATTR_SPARSE_MMA_MASK
	.align		4
.L_3049:
        /*0088*/ 	.byte	0x03, 0x50
        /*008a*/ 	.short	0x0000


	//----- nvinfo : EIATTR_MAXREG_COUNT
	.align		4
        /*008c*/ 	.byte	0x03, 0x1b
        /*008e*/ 	.short	0x0080


	//----- nvinfo : EIATTR_NUM_BARRIERS
	.align		4
        /*0090*/ 	.byte	0x02, 0x4c
        /*0092*/ 	.byte	0x01
	.zero		1


	//----- nvinfo : EIATTR_MERCURY_ISA_VERSION
	.align		4
        /*0094*/ 	.byte	0x03, 0x5f
        /*0096*/ 	.short	0x0101


	//----- nvinfo : EIATTR_EXIT_INSTR_OFFSETS
	.align		4
        /*0098*/ 	.byte	0x04, 0x1c
        /*009a*/ 	.short	(.L_3051 - .L_3050)


	//   ....[0]....
.L_3050:
        /*009c*/ 	.word	0x00002560


	//   ....[1]....
        /*00a0*/ 	.word	0x000026b0


	//----- nvinfo : EIATTR_MAX_THREADS
	.align		4
.L_3051:
        /*00a4*/ 	.byte	0x04, 0x05
        /*00a6*/ 	.short	(.L_3053 - .L_3052)
.L_3052:
        /*00a8*/ 	.word	0x00000200
        /*00ac*/ 	.word	0x00000001
        /*00b0*/ 	.word	0x00000001


	//----- nvinfo : EIATTR_CRS_STACK_SIZE
	.align		4
.L_3053:
        /*00b4*/ 	.byte	0x04, 0x1e
        /*00b6*/ 	.short	(.L_3055 - .L_3054)
.L_3054:
        /*00b8*/ 	.word	0x00000000


	//----- nvinfo : EIATTR_CBANK_PARAM_SIZE
	.align		4
.L_3055:
        /*00bc*/ 	.byte	0x03, 0x19
        /*00be*/ 	.short	0x06a0


	//----- nvinfo : EIATTR_PARAM_CBANK
	.align		4
        /*00c0*/ 	.byte	0x04, 0x0a
        /*00c2*/ 	.short	(.L_3057 - .L_3056)
	.align		4
.L_3056:
        /*00c4*/ 	.word	index@(.nv.constant0._ZN2at4cuda17kernelHistogram1DIfhlLi1ELi2ELin1ELNS0_23CUDAHistogramMemoryTypeE0EZNS0_21CUDA_tensor_histogramIfhLb1EEEbNS_6TensorES4_S4_lNS_14AccumulateTypeIT0_Lb1EE4typeES8_NS0_13TensorArgTypeES9_S9_EUllE_EEvNS0_6detail10TensorInfoIT_T1_EESF_NSC_IKS6_SE_EElS8_S8_SE_T6_)
        /*00c8*/ 	.short	0x0210
        /*00ca*/ 	.short	0x06a0


	//----- nvinfo : EIATTR_SW_WAR
	.align		4
.L_3057:
        /*00cc*/ 	.byte	0x04, 0x36
        /*00ce*/ 	.short	(.L_3059 - .L_3058)
.L_3058:
        /*00d0*/ 	.word	0x00000008
.L_3059:


//--------------------- .nv.callgraph             --------------------------
	.section	.nv.callgraph,"",@"SHT_CUDA_CALLGRAPH"
	.align	4
	.sectionentsize	8
	.align		4
        /*0000*/ 	.word	0x00000000
	.align		4
        /*0004*/ 	.word	0xffffffff
	.align		4
        /*0008*/ 	.word	0x00000000
	.align		4
        /*000c*/ 	.word	0xfffffffe
	.align		4
        /*0010*/ 	.word	0x00000000
	.align		4
        /*0014*/ 	.word	0xfffffffd
	.align		4
        /*0018*/ 	.word	0x00000000
	.align		4
        /*001c*/ 	.word	0xfffffffc


//--------------------- .nv.constant4             --------------------------
	.section	.nv.constant4,"a",@progbits
	.align	8
	.align		8
.nv.constant4:
        /*0000*/ 	.dword	_ZN44_INTERNAL_5a08d5d2_13_SummaryOps_cu_68b272b84cuda3std3__45__cpo5beginE
	.align		8
        /*0008*/ 	.dword	_ZN44_INTERNAL_5a08d5d2_13_SummaryOps_cu_68b272b84cuda3std3__45__cpo3endE
	.align		8
        /*0010*/ 	.dword	_ZN44_INTERNAL_5a08d5d2_13_SummaryOps_cu_68b272b84cuda3std3__45__cpo6cbeginE
	.align		8
        /*0018*/ 	.dword	_ZN44_INTERNAL_5a08d5d2_13_SummaryOps_cu_68b272b84cuda3std3__45__cpo4cendE
	.align		8
        /*0020*/ 	.dword	_ZN44_INTERNAL_5a08d5d2_13_SummaryOps_cu_68b272b84cuda3std3__45__cpo6rbeginE
	.align		8
        /*0028*/ 	.dword	_ZN44_INTERNAL_5a08d5d2_13_SummaryOps_cu_68b272b84cuda3std3__45__cpo4rendE
	.align		8
        /*0030*/ 	.dword	_ZN44_INTERNAL_5a08d5d2_13_SummaryOps_cu_68b272b84cuda3std3__45__cpo7crbeginE
	.align		8
        /*0038*/ 	.dword	_ZN44_INTERNAL_5a08d5d2_13_SummaryOps_cu_68b272b84cuda3std3__45__cpo5crendE
	.align		8
        /*0040*/ 	.dword	_ZN44_INTERNAL_5a08d5d2_13_SummaryOps_cu_68b272b84cuda3std3__446_GLOBAL__N__5a08d5d2_13_SummaryOps_cu_68b272b86ignoreE
	.align		8
        /*0048*/ 	.dword	_ZN44_INTERNAL_5a08d5d2_13_SummaryOps_cu_68b272b84cuda3std3__419piecewise_constructE
	.align		8
        /*0050*/ 	.dword	_ZN44_INTERNAL_5a08d5d2_13_SummaryOps_cu_68b272b84cuda3std3__48in_placeE
	.align		8
        /*0058*/ 	.dword	_ZN44_INTERNAL_5a08d5d2_13_SummaryOps_cu_68b272b84cuda3std3__420unreachable_sentinelE
	.align		8
        /*0060*/ 	.dword	_ZN44_INTERNAL_5a08d5d2_13_SummaryOps_cu_68b272b84cuda3std6ranges3__45__cpo4swapE
	.align		8
        /*0068*/ 	.dword	_ZN44_INTERNAL_5a08d5d2_13_SummaryOps_cu_68b272b84cuda3std6ranges3__45__cpo9iter_moveE
	.align		8
        /*0070*/ 	.dword	_ZN44_INTERNAL_5a08d5d2_13_SummaryOps_cu_68b272b84cuda3std6ranges3__45__cpo5beginE
	.align		8
        /*0078*/ 	.dword	_ZN44_INTERNAL_5a08d5d2_13_SummaryOps_cu_68b272b84cuda3std6ranges3__45__cpo3endE
	.align		8
        /*0080*/ 	.dword	_ZN44_INTERNAL_5a08d5d2_13_SummaryOps_cu_68b272b84cuda3std6ranges3__45__cpo6cbeginE
	.align		8
        /*0088*/ 	.dword	_ZN44_INTERNAL_5a08d5d2_13_SummaryOps_cu_68b272b84cuda3std6ranges3__45__cpo4cendE
	.align		8
        /*0090*/ 	.dword	_ZN44_INTERNAL_5a08d5d2_13_SummaryOps_cu_68b272b84cuda3std6ranges3__45__cpo7advanceE
	.align		8
        /*0098*/ 	.dword	_ZN44_INTERNAL_5a08d5d2_13_SummaryOps_cu_68b272b84cuda3std6ranges3__45__cpo9iter_swapE
	.align		8
        /*00a0*/ 	.dword	_ZN44_INTERNAL_5a08d5d2_13_SummaryOps_cu_68b272b84cuda3std6ranges3__45__cpo4nextE
	.align		8
        /*00a8*/ 	.dword	_ZN44_INTERNAL_5a08d5d2_13_SummaryOps_cu_68b272b84cuda3std6ranges3__45__cpo4prevE
	.align		8
        /*00b0*/ 	.dword	_ZN44_INTERNAL_5a08d5d2_13_SummaryOps_cu_68b272b84cuda3std6ranges3__45__cpo4dataE
	.align		8
        /*00b8*/ 	.dword	_ZN44_INTERNAL_5a08d5d2_13_SummaryOps_cu_68b272b84cuda3std6ranges3__45__cpo5cdataE
	.align		8
        /*00c0*/ 	.dword	_ZN44_INTERNAL_5a08d5d2_13_SummaryOps_cu_68b272b84cuda3std6ranges3__45__cpo4sizeE
	.align		8
        /*00c8*/ 	.dword	_ZN44_INTERNAL_5a08d5d2_13_SummaryOps_cu_68b272b84cuda3std6ranges3__45__cpo5ssizeE
	.align		8
        /*00d0*/ 	.dword	_ZN44_INTERNAL_5a08d5d2_13_SummaryOps_cu_68b272b84cuda3std6ranges3__45__cpo8distanceE
	.align		8
        /*00d8*/ 	.dword	_ZN44_INTERNAL_5a08d5d2_13_SummaryOps_cu_68b272b86thrust23THRUST_300001_SM_900_NS6system6detail10sequential3seqE


//--------------------- .text._ZN2at4cuda17kernelHistogram1DIfflLi1ELi2ELin1ELNS0_23CUDAHistogramMemoryTypeE1EZNS0_21CUDA_tensor_histogramIffLb0EEEbNS_6TensorES4_S4_lNS_14AccumulateTypeIT0_Lb1EE4typeES8_NS0_13TensorArgTypeES9_S9_EUllE0_EEvNS0_6detail10TensorInfoIT_T1_EESF_NSC_IKS6_SE_EElS8_S8_SE_T6_ --------------------------
	.section	.text._ZN2at4cuda17kernelHistogram1DIfflLi1ELi2ELin1ELNS0_23CUDAHistogramMemoryTypeE1EZNS0_21CUDA_tensor_histogramIffLb0EEEbNS_6TensorES4_S4_lNS_14AccumulateTypeIT0_Lb1EE4typeES8_NS0_13TensorArgTypeES9_S9_EUllE0_EEvNS0_6detail10TensorInfoIT_T1_EESF_NSC_IKS6_SE_EElS8_S8_SE_T6_,"ax",@progbits
	.align	128
        .global         _ZN2at4cuda17kernelHistogram1DIfflLi1ELi2ELin1ELNS0_23CUDAHistogramMemoryTypeE1EZNS0_21CUDA_tensor_histogramIffLb0EEEbNS_6TensorES4_S4_lNS_14AccumulateTypeIT0_Lb1EE4typeES8_NS0_13TensorArgTypeES9_S9_EUllE0_EEvNS0_6detail10TensorInfoIT_T1_EESF_NSC_IKS6_SE_EElS8_S8_SE_T6_
        .type           _ZN2at4cuda17kernelHistogram1DIfflLi1ELi2ELin1ELNS0_23CUDAHistogramMemoryTypeE1EZNS0_21CUDA_tensor_histogramIffLb0EEEbNS_6TensorES4_S4_lNS_14AccumulateTypeIT0_Lb1EE4typeES8_NS0_13TensorArgTypeES9_S9_EUllE0_EEvNS0_6detail10TensorInfoIT_T1_EESF_NSC_IKS6_SE_EElS8_S8_SE_T6_,@function
        .size           _ZN2at4cuda17kernelHistogram1DIfflLi1ELi2ELin1ELNS0_23CUDAHistogramMemoryTypeE1EZNS0_21CUDA_tensor_histogramIffLb0EEEbNS_6TensorES4_S4_lNS_14AccumulateTypeIT0_Lb1EE4typeES8_NS0_13TensorArgTypeES9_S9_EUllE0_EEvNS0_6detail10TensorInfoIT_T1_EESF_NSC_IKS6_SE_EElS8_S8_SE_T6_,(.L_x_3530 - _ZN2at4cuda17kernelHistogram1DIfflLi1ELi2ELin1ELNS0_23CUDAHistogramMemoryTypeE1EZNS0_21CUDA_tensor_histogramIffLb0EEEbNS_6TensorES4_S4_lNS_14AccumulateTypeIT0_Lb1EE4typeES8_NS0_13TensorArgTypeES9_S9_EUllE0_EEvNS0_6detail10TensorInfoIT_T1_EESF_NSC_IKS6_SE_EElS8_S8_SE_T6_)
        .other          _ZN2at4cuda17kernelHistogram1DIfflLi1ELi2ELin1ELNS0_23CUDAHistogramMemoryTypeE1EZNS0_21CUDA_tensor_histogramIffLb0EEEbNS_6TensorES4_S4_lNS_14AccumulateTypeIT0_Lb1EE4typeES8_NS0_13TensorArgTypeES9_S9_EUllE0_EEvNS0_6detail10TensorInfoIT_T1_EESF_NSC_IKS6_SE_EElS8_S8_SE_T6_,@"STO_CUDA_ENTRY STV_DEFAULT"
_ZN2at4cuda17kernelHistogram1DIfflLi1ELi2ELin1ELNS0_23CUDAHistogramMemoryTypeE1EZNS0_21CUDA_tensor_histogramIffLb0EEEbNS_6TensorES4_S4_lNS_14AccumulateTypeIT0_Lb1EE4typeES8_NS0_13TensorArgTypeES9_S9_EUllE0_EEvNS0_6detail10TensorInfoIT_T1_EESF_NSC_IKS6_SE_EElS8_S8_SE_T6_:
.text._ZN2at4cuda17kernelHistogram1DIfflLi1ELi2ELin1ELNS0_23CUDAHistogramMemoryTypeE1EZNS0_21CUDA_tensor_histogramIffLb0EEEbNS_6TensorES4_S4_lNS_14AccumulateTypeIT0_Lb1EE4typeES8_NS0_13TensorArgTypeES9_S9_EUllE0_EEvNS0_6detail10TensorInfoIT_T1_EESF_NSC_IKS6_SE_EElS8_S8_SE_T6_:
[----:B------:R-:W-:Y:S01]  /*0000*/  LDC R1, c[0x0][0x28] ;  /* 0x00000a00ff017b82 */ /* 0x000fe20000000800 */
[----:B------:R-:W0:Y:S01]  /*0010*/  S2R R2, SR_CTAID.X ;  /* 0x0000000000027919 */ /* 0x000e220000002500 */
[----:B------:R-:W-:Y:S01]  /*0020*/  ULDC UR4, c[0x0][0x0] ;  /* 0x0000000000047ab9 */ /* 0x000fe20000000800 */
[----:B------:R-:W-:Y:S01]  /*0030*/  ULDC.64 UR6, c[0x0][0x700] ;  /* 0x0001c00000067ab9 */ /* 0x000fe20000000a00 */
[----:B------:R-:W0:Y:S02]  /*0040*/  S2R R3, SR_TID.X ;  /* 0x0000000000037919 */ /* 0x000e240000002100 */
[----:B0-----:R-:W-:-:S05]  /*0050*/  IMAD R2, R2, UR4, R3 ;  /* 0x0000000402027c24 */ /* 0x001fca000f8e0203 */
[----:B------:R-:W-:-:S04]  /*0060*/  ISETP.GE.U32.AND P0, PT, R2, UR6, PT ;  /* 0x0000000602007c0c */ /* 0x000fc8000bf06070 */
[----:B------:R-:W-:-:S13]  /*0070*/  ISETP.GE.AND.EX P0, PT, RZ, UR7, PT, P0 ;  /* 0x00000007ff007c0c */ /* 0x000fda000bf06300 */
[----:B------:R-:W-:Y:S05]  /*0080*/  @P0 EXIT ;  /* 0x000000000000094d */ /* 0x000fea0003800000 */
[----:B------:R-:W0:Y:S01]  /*0090*/  LDC R7, c[0x0][0x6e8] ;  /* 0x0001ba00ff077b82 */ /* 0x000e220000000800 */
[----:B------:R-:W-:Y:S01]  /*00a0*/  ULDC.64 UR6, c[0x0][0x6f0] ;  /* 0x0001bc0000067ab9 */ /* 0x000fe20000000a00 */
[----:B------:R-:W-:Y:S01]  /*00b0*/  IMAD.MOV.U32 R3, RZ, RZ, RZ ;  /* 0x000000ffff037224 */ /* 0x000fe200078e00ff */
[----:B------:R-:W1:Y:S01]  /*00c0*/  I2F.S64 R0, UR6 ;  /* 0x0000000600007d12 */ /* 0x000e620008301400 */
[----:B------:R-:W-:Y:S01]  /*00d0*/  ULDC.64 UR6, c[0x0][0x208] ;  /* 0x0000820000067ab9 */ /* 0x000fe20000000a00 */
[----:B0-----:R-:W-:-:S13]  /*00e0*/  ISETP.GT.AND P0, PT, R7, 0x1, PT ;  /* 0x000000010700780c */ /* 0x001fda0003f04270 */
[----:B-1----:R-:W-:Y:S05]  /*00f0*/  @P0 BRA `(.L_x_0) ;  /* 0x0000000000d00947 */ /* 0x002fea0003800000 */
[----:B------:R-:W0:Y:S01]  /*0100*/  LDC.64 R6, c[0x0][0x6f8] ;  /* 0x0001be00ff067b82 */ /* 0x000e220000000a00 */
[----:B------:R-:W-:Y:S01]  /*0110*/  BSSY B0, `(.L_x_1) ;  /* 0x0000031000007945 */ /* 0x000fe20003800000 */
[----:B------:R-:W-:Y:S01]  /*0120*/  ULDC UR5, c[0x0][0xc] ;  /* 0x0000030000057ab9 */ /* 0x000fe20000000800 */
[----:B------:R-:W-:Y:S01]  /*0130*/  ULDC.64 UR18, c[0x0][0x700] ;  /* 0x0001c00000127ab9 */ /* 0x000fe20000000a00 */
[----:B------:R-:W-:Y:S01]  /*0140*/  UIMAD UR4, UR4, UR5, URZ ;  /* 0x00000005040472a4 */ /* 0x000fe2000f8e023f */
[----:B------:R-:W-:Y:S01]  /*0150*/  ULDC.64 UR8, c[0x0][0x620] ;  /* 0x0001880000087ab9 */ /* 0x000fe20000000a00 */
[----:B------:R-:W-:Y:S02]  /*0160*/  ULDC.64 UR10, c[0x0][0x550] ;  /* 0x00015400000a7ab9 */ /* 0x000fe40000000a00 */
[----:B------:R-:W1:Y:S01]  /*0170*/  LDC.64 R4, c[0x0][0x6f8] ;  /* 0x0001be00ff047b82 */ /* 0x000e620000000a00 */
[----:B------:R-:W-:Y:S01]  /*0180*/  ULDC.64 UR12, c[0x0][0x6f0] ;  /* 0x0001bc00000c7ab9 */ /* 0x000fe20000000a00 */
[----:B------:R-:W-:Y:S01]  /*0190*/  ULDC.64 UR14, c[0x0][0x2e0] ;  /* 0x0000b800000e7ab9 */ /* 0x000fe20000000a00 */
[----:B------:R-:W-:Y:S01]  /*01a0*/  ULDC.64 UR16, c[0x0][0x210] ;  /* 0x0000840000107ab9 */ /* 0x000fe20000000a00 */
[----:B0-----:R-:W-:-:S04]  /*01b0*/  FADD.FTZ R6, R7, -R6 ;  /* 0x8000000607067221 */ /* 0x001fc80000010000 */
[----:B------:R0:W2:Y:S03]  /*01c0*/  MUFU.RCP R12, R6 ;  /* 0x00000006000c7308 */ /* 0x0000a60000001000 */
.L_x_4:
[----:B0-----:R-:W-:Y:S02]  /*01d0*/  IMAD R9, R3, UR8, RZ ;  /* 0x0000000803097c24 */ /* 0x001fe4000f8e02ff */
[----:B0-----:R-:W-:-:S04]  /*01e0*/  IMAD.WIDE.U32 R6, R2, UR8, RZ ;  /* 0x0000000802067c25 */ /* 0x001fc8000f8e00ff */
[----:B------:R-:W-:Y:S01]  /*01f0*/  IMAD R9, R2, UR9, R9 ;  /* 0x0000000902097c24 */ /* 0x000fe2000f8e0209 */
[----:B------:R-:W-:-:S03]  /*0200*/  LEA R8, P0, R6, UR10, 0x2 ;  /* 0x0000000a06087c11 */ /* 0x000fc6000f8010ff */
[----:B------:R-:W-:-:S05]  /*0210*/  IMAD.IADD R7, R7, 0x1, R9 ;  /* 0x0000000107077824 */ /* 0x000fca00078e0209 */
[----:B------:R-:W-:-:S06]  /*0220*/  LEA.HI.X R9, R6, UR11, R7, 0x2, P0 ;  /* 0x0000000b06097c11 */ /* 0x000fcc00080f1407 */
[----:B------:R-:W1:Y:S01]  /*0230*/  LDG.E R9, desc[UR6][R8.64] ;  /* 0x0000000608097981 */ /* 0x000e62000c1e1900 */
[----:B------:R-:W-:Y:S01]  /*0240*/  IADD3 R2, P0, R2, UR4, RZ ;  /* 0x0000000402027c10 */ /* 0x000fe2000ff1e0ff */
[----:B------:R-:W-:Y:S05]  /*0250*/  YIELD ;  /* 0x0000000000007946 */ /* 0x000fea0003800000 */
[----:B------:R-:W-:Y:S01]  /*0260*/  IADD3.X R3, RZ, R3, RZ, P0, !PT ;  /* 0x00000003ff037210 */ /* 0x000fe200007fe4ff */
[----:B------:R-:W-:Y:S01]  /*0270*/  BSSY B1, `(.L_x_2) ;  /* 0x0000019000017945 */ /* 0x000fe20003800000 */
[----:B------:R-:W-:Y:S02]  /*0280*/  ISETP.GE.U32.AND P2, PT, R2, UR18, PT ;  /* 0x0000001202007c0c */ /* 0x000fe4000bf46070 */
[----:B-1----:R-:W-:-:S02]  /*0290*/  FSETP.GE.FTZ.AND P1, PT, R9, R4, PT ;  /* 0x000000040900720b */ /* 0x002fc40003f36000 */
[----:B------:R-:W-:-:S04]  /*02a0*/  FSETP.GTU.FTZ.AND P0, PT, R9, R5, PT ;  /* 0x000000050900720b */ /* 0x000fc80003f1c000 */
[----:B------:R-:W-:Y:S02]  /*02b0*/  PLOP3.LUT P1, PT, P1, P0, PT, 0x8a, 0x0 ;  /* 0x000000000000781c */ /* 0x000fe40000f21172 */
[----:B------:R-:W-:-:S11]  /*02c0*/  ISETP.GE.AND.EX P0, PT, R3, UR19, PT, P2 ;  /* 0x0000001303007c0c */ /* 0x000fd6000bf06320 */
[----:B------:R-:W-:Y:S05]  /*02d0*/  @P1 BRA `(.L_x_3) ;  /* 0x0000000000481947 */ /* 0x000fea0003800000 */
[----:B------:R-:W-:-:S04]  /*02e0*/  FADD.FTZ R7, R9, -R4 ;  /* 0x8000000409077221 */ /* 0x000fc80000010000 */
[----:B------:R-:W-:-:S04]  /*02f0*/  FMUL.FTZ R7, R0, R7 ;  /* 0x0000000700077220 */ /* 0x000fc80000410000 */
[----:B--2---:R-:W-:-:S06]  /*0300*/  FMUL.FTZ R10, R7, R12 ;  /* 0x0000000c070a7220 */ /* 0x004fcc0000410000 */
[----:B------:R-:W0:Y:S02]  /*0310*/  F2I.FTZ.TRUNC.NTZ R10, R10 ;  /* 0x0000000a000a7305 */ /* 0x000e24000021f100 */
[----:B0-----:R-:W-:Y:S02]  /*0320*/  ISETP.NE.U32.AND P1, PT, R10, UR12, PT ;  /* 0x0000000c0a007c0c */ /* 0x001fe4000bf25070 */
[----:B------:R-:W-:-:S04]  /*0330*/  SHF.R.S32.HI R6, RZ, 0x1f, R10 ;  /* 0x0000001fff067819 */ /* 0x000fc8000001140a */
[----:B------:R-:W-:-:S04]  /*0340*/  ISETP.NE.AND.EX P1, PT, R6, UR13, PT, P1 ;  /* 0x0000000d06007c0c */ /* 0x000fc8000bf25310 */
[----:B------:R-:W-:-:S04]  /*0350*/  SEL R7, RZ, 0xffffffff, P1 ;  /* 0xffffffffff077807 */ /* 0x000fc80000800000 */
[----:B------:R-:W-:-:S05]  /*0360*/  IADD3 R8, P1, R10, R7, RZ ;  /* 0x000000070a087210 */ /* 0x000fca0007f3e0ff */
[----:B------:R-:W-:-:S04]  /*0370*/  IMAD.X R6, R6, 0x1, R7, P1 ;  /* 0x0000000106067824 */ /* 0x000fc800008e0607 */
[----:B------:R-:W-:Y:S02]  /*0380*/  IMAD R9, R6, UR14, RZ ;  /* 0x0000000e06097c24 */ /* 0x000fe4000f8e02ff */
[----:B------:R-:W-:-:S04]  /*0390*/  IMAD.WIDE.U32 R6, R8, UR14, RZ ;  /* 0x0000000e08067c25 */ /* 0x000fc8000f8e00ff */
[----:B------:R-:W-:Y:S01]  /*03a0*/  IMAD R9, R8, UR15, R9 ;  /* 0x0000000f08097c24 */ /* 0x000fe2000f8e0209 */
[----:B------:R-:W-:-:S03]  /*03b0*/  LEA R8, P1, R6, UR16, 0x2 ;  /* 0x0000001006087c11 */ /* 0x000fc6000f8210ff */
[----:B------:R-:W-:-:S05]  /*03c0*/  IMAD.IADD R7, R7, 0x1, R9 ;  /* 0x0000000107077824 */ /* 0x000fca00078e0209 */
[----:B------:R-:W-:Y:S01]  /*03d0*/  LEA.HI.X R9, R6, UR17, R7, 0x2, P1 ;  /* 0x0000001106097c11 */ /* 0x000fe200088f1407 */
[----:B------:R-:W-:-:S07]  /*03e0*/  HFMA2.MMA R7, -RZ, RZ, 1.875, 0 ;  /* 0x3f800000ff077435 */ /* 0x000fce00000001ff */
[----:B------:R0:W-:Y:S04]  /*03f0*/  REDG.E.ADD.F32.FTZ.RN.STRONG.GPU desc[UR6][R8.64], R7 ;  /* 0x00000007080079a6 */ /* 0x0001e8000c10f386 */
.L_x_3:
[----:B------:R-:W-:Y:S05]  /*0400*/  BSYNC B1 ;  /* 0x0000000000017941 */ /* 0x000fea0003800000 */
.L_x_2:
[----:B------:R-:W-:Y:S05]  /*0410*/  @!P0 BRA `(.L_x_4) ;  /* 0xfffffffc006c8947 */ /* 0x000fea000383ffff */
[----:B------:R-:W-:Y:S05]  /*0420*/  BSYNC B0 ;  /* 0x0000000000007941 */ /* 0x000fea0003800000 */
.L_x_1:
[----:B------:R-:W-:Y:S05]  /*0430*/  EXIT ;  /* 0x000000000000794d */ /* 0x000fea0003800000 */
.L_x_0:
[----:B------:R-:W0:Y:S01]  /*0440*/  LDC.64 R8, c[0x0][0x6f8] ;  /* 0x0001be00ff087b82 */ /* 0x000e220000000a00 */
[----:B------:R-:W-:-:S04]  /*0450*/  LOP3.LUT R4, RZ, R7, RZ, 0x33, !PT ;  /* 0x00000007ff047212 */ /* 0x000fc800078e33ff */
[----:B------:R-:W-:-:S05]  /*0460*/  VIMNMX R4, R4, -0x3, !PT ;  /* 0xfffffffd04047848 */ /* 0x000fca0007fe0100 */
[----:B------:R-:W-:-:S04]  /*0470*/  IMAD.IADD R7, R4, 0x1, R7 ;  /* 0x0000000104077824 */ /* 0x000fc800078e0207 */
[C---:B------:R-:W-:Y:S01]  /*0480*/  VIADD R4, R7.reuse, 0x2 ;  /* 0x0000000207047836 */ /* 0x040fe20000000000 */
[----:B------:R-:W-:-:S04]  /*0490*/  IADD3 R6, R7, 0x1, RZ ;  /* 0x0000000107067810 */ /* 0x000fc80007ffe0ff */
[----:B------:R-:W-:Y:S01]  /*04a0*/  LOP3.LUT R4, R4, 0x3, RZ, 0xc0, !PT ;  /* 0x0000000304047812 */ /* 0x000fe200078ec0ff */
[----:B0-----:R-:W-:-:S04]  /*04b0*/  FADD.FTZ R5, R9, -R8 ;  /* 0x8000000809057221 */ /* 0x001fc80000010000 */
[----:B------:R-:W-:-:S07]  /*04c0*/  IMAD.IADD R7, R7, 0x1, -R4 ;  /* 0x0000000107077824 */ /* 0x000fce00078e0a04 */
.L_x_31:
[----:B------:R-:W0:Y:S01]  /*04d0*/  LDC R8, c[0x0][0x6e8] ;  /* 0x0001ba00ff087b82 */ /* 0x000e220000000800 */
[----:B------:R-:W-:Y:S01]  /*04e0*/  ISETP.GE.U32.AND P0, PT, R6, 0x3, PT ;  /* 0x000000030600780c */ /* 0x000fe20003f06070 */
[----:B------:R-:W-:Y:S01]  /*04f0*/  IMAD.MOV.U32 R9, RZ, RZ, 0x340 ;  /* 0x00000340ff097424 */ /* 0x000fe200078e00ff */
[----:B------:R-:W-:Y:S05]  /*0500*/  YIELD ;  /* 0x0000000000007946 */ /* 0x000fea0003800000 */
[----:B------:R-:W-:Y:S01]  /*0510*/  ULDC UR5, c[0x0][0x6e8] ;  /* 0x0001ba0000057ab9 */ /* 0x000fe20000000800 */
[----:B------:R-:W-:Y:S02]  /*0520*/  CS2R R16, SRZ ;  /* 0x0000000000107805 */ /* 0x000fe4000001ff00 */
[----:B------:R-:W-:Y:S01]  /*0530*/  MOV R28, R2 ;  /* 0x00000002001c7202 */ /* 0x000fe20000000f00 */
[----:B------:R-:W-:-:S02]  /*0540*/  IMAD.MOV.U32 R13, RZ, RZ, R3 ;  /* 0x000000ffff0d7224 */ /* 0x000fc400078e0003 */
[----:B0-----:R-:W-:Y:S02]  /*0550*/  IMAD R9, R8, 0x8, R9 ;  /* 0x0000000808097824 */ /* 0x001fe400078e0209 */
[----:B------:R-:W-:Y:S01]  /*0560*/  IMAD.U32 R8, RZ, RZ, UR5 ;  /* 0x00000005ff087e24 */ /* 0x000fe2000f8e00ff */
[----:B------:R-:W-:Y:S06]  /*0570*/  @!P0 BRA `(.L_x_5) ;  /* 0x0000000c00488947 */ /* 0x000fec0003800000 */
[----:B------:R-:W-:-:S07]  /*0580*/  MOV R10, R7 ;  /* 0x00000007000a7202 */ /* 0x000fce0000000f00 */
.L_x_18:
[----:B------:R-:W0:Y:S01]  /*0590*/  LDC.64 R18, c[0x0][R9+0x210] ;  /* 0x0000840009127b82 */ /* 0x000e220000000a00 */
[----:B------:R-:W-:Y:S01]  /*05a0*/  BSSY B0, `(.L_x_6) ;  /* 0x0000029000007945 */ /* 0x000fe20003800000 */
[----:B0-----:R-:W-:-:S04]  /*05b0*/  LOP3.LUT R11, R13, R19, RZ, 0xfc, !PT ;  /* 0x000000130d0b7212 */ /* 0x001fc800078efcff */
[----:B------:R-:W-:-:S13]  /*05c0*/  ISETP.NE.U32.AND P0, PT, R11, RZ, PT ;  /* 0x000000ff0b00720c */ /* 0x000fda0003f05070 */
[----:B------:R-:W-:Y:S05]  /*05d0*/  @!P0 BRA `(.L_x_7) ;  /* 0x00000000003c8947 */ /* 0x000fea0003800000 */
[----:B------:R-:W-:Y:S01]  /*05e0*/  IMAD.MOV.U32 R14, RZ, RZ, R18 ;  /* 0x000000ffff0e7224 */ /* 0x000fe200078e0012 */
[----:B------:R-:W-:Y:S01]  /*05f0*/  MOV R12, 0x620 ;  /* 0x00000620000c7802 */ /* 0x000fe20000000f00 */
[----:B------:R-:W-:-:S07]  /*0600*/  IMAD.MOV.U32 R11, RZ, RZ, R19 ;  /* 0x000000ffff0b7224 */ /* 0x000fce00078e0013 */
[----:B------:R-:W-:Y:S05]  /*0610*/  CALL.REL.NOINC `($__internal_0_$__cuda_sm20_div_s64) ;  /* 0x0000001800447944 */ /* 0x000fea0003c00000 */
[----:B------:R-:W-:Y:S01]  /*0620*/  IADD3 R15, P0, RZ, -R20, RZ ;  /* 0x80000014ff0f7210 */ /* 0x000fe20007f1e0ff */
[----:B------:R-:W-:Y:S02]  /*0630*/  IMAD.MOV.U32 R12, RZ, RZ, R28 ;  /* 0x000000ffff0c7224 */ /* 0x000fe400078e001c */
[----:B------:R-:W-:Y:S01]  /*0640*/  IMAD.MOV.U32 R32, RZ, RZ, R20 ;  /* 0x000000ffff207224 */ /* 0x000fe200078e0014 */
[----:B------:R-:W-:Y:S01]  /*0650*/  IADD3.X R11, RZ, ~R21, RZ, P0, !PT ;  /* 0x80000015ff0b7210 */ /* 0x000fe200007fe4ff */
[----:B------:R-:W-:-:S04]  /*0660*/  IMAD.WIDE.U32 R12, R18, R15, R12 ;  /* 0x0000000f120c7225 */ /* 0x000fc800078e000c */
[----:B------:R-:W-:Y:S02]  /*0670*/  IMAD R11, R11, R18, RZ ;  /* 0x000000120b0b7224 */ /* 0x000fe400078e02ff */
[----:B------:R-:W-:Y:S02]  /*0680*/  IMAD.MOV.U32 R33, RZ, RZ, R21 ;  /* 0x000000ffff217224 */ /* 0x000fe400078e0015 */
[----:B------:R-:W-:Y:S02]  /*0690*/  IMAD R11, R19, R15, R11 ;  /* 0x0000000f130b7224 */ /* 0x000fe400078e020b */
[----:B------:R-:W-:-:S03]  /*06a0*/  IMAD.MOV.U32 R19, RZ, RZ, R12 ;  /* 0x000000ffff137224 */ /* 0x000fc600078e000c */
[----:B------:R-:W-:Y:S01]  /*06b0*/  IADD3 R15, R13, R11, RZ ;  /* 0x0000000b0d0f7210 */ /* 0x000fe20007ffe0ff */
[----:B------:R-:W-:Y:S06]  /*06c0*/  BRA `(.L_x_8) ;  /* 0x0000000000587947 */ /* 0x000fec0003800000 */
.L_x_7:
[----:B------:R-:W0:Y:S01]  /*06d0*/  I2F.U32.RP R11, R18 ;  /* 0x00000012000b7306 */ /* 0x000e220000209000 */
[----:B------:R-:W-:Y:S01]  /*06e0*/  IMAD.MOV R15, RZ, RZ, -R18 ;  /* 0x000000ffff0f7224 */ /* 0x000fe200078e0a12 */
[----:B------:R-:W-:Y:S01]  /*06f0*/  ISETP.NE.U32.AND P2, PT, R18, RZ, PT ;  /* 0x000000ff1200720c */ /* 0x000fe20003f45070 */
[----:B------:R-:W-:-:S05]  /*0700*/  IMAD.MOV.U32 R33, RZ, RZ, RZ ;  /* 0x000000ffff217224 */ /* 0x000fca00078e00ff */
[----:B0-----:R-:W0:Y:S02]  /*0710*/  MUFU.RCP R11, R11 ;  /* 0x0000000b000b7308 */ /* 0x001e240000001000 */
[----:B0-----:R-:W-:-:S06]  /*0720*/  IADD3 R12, R11, 0xffffffe, RZ ;  /* 0x0ffffffe0b0c7810 */ /* 0x001fcc0007ffe0ff */
[----:B------:R0:W1:Y:S02]  /*0730*/  F2I.FTZ.U32.TRUNC.NTZ R13, R12 ;  /* 0x0000000c000d7305 */ /* 0x000064000021f000 */
[----:B0-----:R-:W-:Y:S02]  /*0740*/  IMAD.MOV.U32 R12, RZ, RZ, RZ ;  /* 0x000000ffff0c7224 */ /* 0x001fe400078e00ff */
[----:B-1----:R-:W-:-:S04]  /*0750*/  IMAD R15, R15, R13, RZ ;  /* 0x0000000d0f0f7224 */ /* 0x002fc800078e02ff */
[----:B------:R-:W-:Y:S01]  /*0760*/  IMAD.HI.U32 R13, R13, R15, R12 ;  /* 0x0000000f0d0d7227 */ /* 0x000fe200078e000c */
[----:B------:R-:W-:-:S05]  /*0770*/  HFMA2.MMA R15, -RZ, RZ, 0, 0 ;  /* 0x00000000ff0f7435 */ /* 0x000fca00000001ff */
[----:B------:R-:W-:-:S05]  /*0780*/  IMAD.HI.U32 R32, R13, R28, RZ ;  /* 0x0000001c0d207227 */ /* 0x000fca00078e00ff */
[----:B------:R-:W-:-:S05]  /*0790*/  IADD3 R13, -R32, RZ, RZ ;  /* 0x000000ff200d7210 */ /* 0x000fca0007ffe1ff */
[----:B------:R-:W-:-:S05]  /*07a0*/  IMAD R13, R18, R13, R28 ;  /* 0x0000000d120d7224 */ /* 0x000fca00078e021c */
[----:B------:R-:W-:-:S13]  /*07b0*/  ISETP.GE.U32.AND P0, PT, R13, R18, PT ;  /* 0x000000120d00720c */ /* 0x000fda0003f06070 */
[----:B------:R-:W-:Y:S02]  /*07c0*/  @P0 IMAD.IADD R13, R13, 0x1, -R18 ;  /* 0x000000010d0d0824 */ /* 0x000fe400078e0a12 */
[----:B------:R-:W-:-:S03]  /*07d0*/  @P0 VIADD R32, R32, 0x1 ;  /* 0x0000000120200836 */ /* 0x000fc60000000000 */
[----:B------:R-:W-:-:S13]  /*07e0*/  ISETP.GE.U32.AND P1, PT, R13, R18, PT ;  /* 0x000000120d00720c */ /* 0x000fda0003f26070 */
[----:B------:R-:W-:Y:S02]  /*07f0*/  @P1 IADD3 R32, R32, 0x1, RZ ;  /* 0x0000000120201810 */ /* 0x000fe40007ffe0ff */
[----:B------:R-:W-:-:S05]  /*0800*/  @!P2 LOP3.LUT R32, RZ, R18, RZ, 0x33, !PT ;  /* 0x00000012ff20a212 */ /* 0x000fca00078e33ff */
[----:B------:R-:W-:-:S04]  /*0810*/  IMAD.MOV R19, RZ, RZ, -R32 ;  /* 0x000000ffff137224 */ /* 0x000fc800078e0a20 */
[----:B------:R-:W-:-:S07]  /*0820*/  IMAD R19, R18, R19, R28 ;  /* 0x0000001312137224 */ /* 0x000fce00078e021c */
.L_x_8:
[----:B------:R-:W-:Y:S05]  /*0830*/  BSYNC B0 ;  /* 0x0000000000007941 */ /* 0x000fea0003800000 */
.L_x_6:
[----:B------:R-:W0:Y:S01]  /*0840*/  LDC.64 R22, c[0x0][R9+0x208] ;  /* 0x0000820009167b82 */ /* 0x000e220000000a00 */
[----:B------:R-:W-:Y:S07]  /*0850*/  BSSY B0, `(.L_x_9) ;  /* 0x0000032000007945 */ /* 0x000fee0003800000 */
[----:B------:R-:W1:Y:S01]  /*0860*/  LDC.64 R12, c[0x0][R9+0x2d8] ;  /* 0x0000b600090c7b82 */ /* 0x000e620000000a00 */
[----:B0-----:R-:W-:-:S04]  /*0870*/  LOP3.LUT R11, R33, R23, RZ, 0xfc, !PT ;  /* 0x00000017210b7212 */ /* 0x001fc800078efcff */
[----:B------:R-:W-:Y:S01]  /*0880*/  ISETP.NE.U32.AND P0, PT, R11, RZ, PT ;  /* 0x000000ff0b00720c */ /* 0x000fe20003f05070 */
[-C--:B-1----:R-:W-:Y:S02]  /*0890*/  IMAD R13, R13, R19.reuse, RZ ;  /* 0x000000130d0d7224 */ /* 0x082fe400078e02ff */
[----:B------:R-:W-:-:S04]  /*08a0*/  IMAD.WIDE.U32 R30, R12, R19, R16 ;  /* 0x000000130c1e7225 */ /* 0x000fc800078e0010 */
[----:B------:R-:W-:-:S05]  /*08b0*/  IMAD R13, R12, R15, R13 ;  /* 0x0000000f0c0d7224 */ /* 0x000fca00078e020d */
[----:B------:R-:W-:Y:S01]  /*08c0*/  IADD3 R19, R31, R13, RZ ;  /* 0x0000000d1f137210 */ /* 0x000fe20007ffe0ff */
[----:B------:R-:W-:Y:S06]  /*08d0*/  @!P0 BRA `(.L_x_10) ;  /* 0x0000000000488947 */ /* 0x000fec0003800000 */
[----:B------:R-:W-:Y:S01]  /*08e0*/  IMAD.MOV.U32 R28, RZ, RZ, R32 ;  /* 0x000000ffff1c7224 */ /* 0x000fe200078e0020 */
[----:B------:R-:W-:Y:S01]  /*08f0*/  MOV R13, R33 ;  /* 0x00000021000d7202 */ /* 0x000fe20000000f00 */
[----:B------:R-:W-:Y:S01]  /*0900*/  IMAD.MOV.U32 R14, RZ, RZ, R22 ;  /* 0x000000ffff0e7224 */ /* 0x000fe200078e0016 */
[----:B------:R-:W-:Y:S02]  /*0910*/  MOV R11, R23 ;  /* 0x00000017000b7202 */ /* 0x000fe40000000f00 */
[----:B------:R-:W-:-:S07]  /*0920*/  MOV R12, 0x940 ;  /* 0x00000940000c7802 */ /* 0x000fce0000000f00 */
[----:B------:R-:W-:Y:S05]  /*0930*/  CALL.REL.NOINC `($__internal_0_$__cuda_sm20_div_s64) ;  /* 0x00000014007c7944 */ /* 0x000fea0003c00000 */
[----:B------:R-:W-:Y:S01]  /*0940*/  IADD3 R15, P0, RZ, -R20, RZ ;  /* 0x80000014ff0f7210 */ /* 0x000fe20007f1e0ff */
[----:B------:R-:W-:Y:S01]  /*0950*/  IMAD.MOV.U32 R13, RZ, RZ, R33 ;  /* 0x000000ffff0d7224 */ /* 0x000fe200078e0021 */
[----:B------:R-:W-:Y:S01]  /*0960*/  MOV R12, R32 ;  /* 0x00000020000c7202 */ /* 0x000fe20000000f00 */
[--C-:B------:R-:W-:Y:S01]  /*0970*/  IMAD.MOV.U32 R33, RZ, RZ, R21.reuse ;  /* 0x000000ffff217224 */ /* 0x100fe200078e0015 */
[----:B------:R-:W-:Y:S01]  /*0980*/  MOV R32, R20 ;  /* 0x0000001400207202 */ /* 0x000fe20000000f00 */
[----:B------:R-:W-:Y:S02]  /*0990*/  IMAD.X R11, RZ, RZ, ~R21, P0 ;  /* 0x000000ffff0b7224 */ /* 0x000fe400000e0e15 */
[----:B------:R-:W-:-:S04]  /*09a0*/  IMAD.WIDE.U32 R12, R22, R15, R12 ;  /* 0x0000000f160c7225 */ /* 0x000fc800078e000c */
[----:B------:R-:W-:-:S04]  /*09b0*/  IMAD R11, R11, R22, RZ ;  /* 0x000000160b0b7224 */ /* 0x000fc800078e02ff */
[----:B------:R-:W-:Y:S01]  /*09c0*/  IMAD R11, R23, R15, R11 ;  /* 0x0000000f170b7224 */ /* 0x000fe200078e020b */
[----:B------:R-:W-:-:S03]  /*09d0*/  MOV R23, R12 ;  /* 0x0000000c00177202 */ /* 0x000fc60000000f00 */
[----:B------:R-:W-:Y:S01]  /*09e0*/  IMAD.IADD R15, R13, 0x1, R11 ;  /* 0x000000010d0f7824 */ /* 0x000fe200078e020b */
[----:B------:R-:W-:Y:S06]  /*09f0*/  BRA `(.L_x_11) ;  /* 0x00000000005c7947 */ /* 0x000fec0003800000 */
.L_x_10:
[----:B------:R-:W0:Y:S01]  /*0a00*/  I2F.U32.RP R11, R22 ;  /* 0x00000016000b7306 */ /* 0x000e220000209000 */
[----:B------:R-:W-:Y:S01]  /*0a10*/  IMAD.MOV R15, RZ, RZ, -R22 ;  /* 0x000000ffff0f7224 */ /* 0x000fe200078e0a16 */
[----:B------:R-:W-:Y:S01]  /*0a20*/  ISETP.NE.U32.AND P2, PT, R22, RZ, PT ;  /* 0x000000ff1600720c */ /* 0x000fe20003f45070 */
[----:B------:R-:W-:-:S05]  /*0a30*/  HFMA2.MMA R33, -RZ, RZ, 0, 0 ;  /* 0x00000000ff217435 */ /* 0x000fca00000001ff */
[----:B0-----:R-:W0:Y:S02]  /*0a40*/  MUFU.RCP R11, R11 ;  /* 0x0000000b000b7308 */ /* 0x001e240000001000 */
[----:B0-----:R-:W-:-:S06]  /*0a50*/  IADD3 R12, R11, 0xffffffe, RZ ;  /* 0x0ffffffe0b0c7810 */ /* 0x001fcc0007ffe0ff */
[----:B------:R0:W1:Y:S02]  /*0a60*/  F2I.FTZ.U32.TRUNC.NTZ R13, R12 ;  /* 0x0000000c000d7305 */ /* 0x000064000021f000 */
[----:B0-----:R-:W-:Y:S01]  /*0a70*/  HFMA2.MMA R12, -RZ, RZ, 0, 0 ;  /* 0x00000000ff0c7435 */ /* 0x001fe200000001ff */
[----:B-1----:R-:W-:-:S09]  /*0a80*/  IMAD R15, R15, R13, RZ ;  /* 0x0000000d0f0f7224 */ /* 0x002fd200078e02ff */
[----:B------:R-:W-:-:S06]  /*0a90*/  IMAD.HI.U32 R13, R13, R15, R12 ;  /* 0x0000000f0d0d7227 */ /* 0x000fcc00078e000c */
[----:B------:R-:W-:-:S04]  /*0aa0*/  IMAD.HI.U32 R13, R13, R32, RZ ;  /* 0x000000200d0d7227 */ /* 0x000fc800078e00ff */
[----:B------:R-:W-:-:S04]  /*0ab0*/  IMAD.MOV R15, RZ, RZ, -R13 ;  /* 0x000000ffff0f7224 */ /* 0x000fc800078e0a0d */
[----:B------:R-:W-:-:S05]  /*0ac0*/  IMAD R15, R22, R15, R32 ;  /* 0x0000000f160f7224 */ /* 0x000fca00078e0220 */
[----:B------:R-:W-:-:S13]  /*0ad0*/  ISETP.GE.U32.AND P0, PT, R15, R22, PT ;  /* 0x000000160f00720c */ /* 0x000fda0003f06070 */
[----:B------:R-:W-:Y:S01]  /*0ae0*/  @P0 IADD3 R15, -R22, R15, RZ ;  /* 0x0000000f160f0210 */ /* 0x000fe20007ffe1ff */
[----:B------:R-:W-:-:S03]  /*0af0*/  @P0 VIADD R13, R13, 0x1 ;  /* 0x000000010d0d0836 */ /* 0x000fc60000000000 */
[----:B------:R-:W-:Y:S02]  /*0b00*/  ISETP.GE.U32.AND P1, PT, R15, R22, PT ;  /* 0x000000160f00720c */ /* 0x000fe40003f26070 */
[----:B------:R-:W-:-:S11]  /*0b10*/  MOV R15, RZ ;  /* 0x000000ff000f7202 */ /* 0x000fd60000000f00 */
[----:B------:R-:W-:Y:S02]  /*0b20*/  @P1 IADD3 R13, R13, 0x1, RZ ;  /* 0x000000010d0d1810 */ /* 0x000fe40007ffe0ff */
[----:B------:R-:W-:-:S05]  /*0b30*/  @!P2 LOP3.LUT R13, RZ, R22, RZ, 0x33, !PT ;  /* 0x00000016ff0da212 */ /* 0x000fca00078e33ff */
[----:B------:R-:W-:-:S04]  /*0b40*/  IMAD.MOV R23, RZ, RZ, -R13 ;  /* 0x000000ffff177224 */ /* 0x000fc800078e0a0d */
[----:B------:R-:W-:Y:S02]  /*0b50*/  IMAD R23, R22, R23, R32 ;  /* 0x0000001716177224 */ /* 0x000fe400078e0220 */
[----:B------:R-:W-:-:S07]  /*0b60*/  IMAD.MOV.U32 R32, RZ, RZ, R13 ;  /* 0x000000ffff207224 */ /* 0x000fce00078e000d */
.L_x_11:
[----:B------:R-:W-:Y:S05]  /*0b70*/  BSYNC B0 ;  /* 0x0000000000007941 */ /* 0x000fea0003800000 */
.L_x_9:
[----:B------:R-:W0:Y:S01]  /*0b80*/  LDC.64 R16, c[0x0][R9+0x200] ;  /* 0x0000800009107b82 */ /* 0x000e220000000a00 */
[----:B------:R-:W-:Y:S01]  /*0b90*/  IMAD.MOV.U32 R18, RZ, RZ, R30 ;  /* 0x000000ffff127224 */ /* 0x000fe200078e001e */
[----:B------:R-:W-:Y:S06]  /*0ba0*/  BSSY B0, `(.L_x_12) ;  /* 0x0000031000007945 */ /* 0x000fec0003800000 */
        /* <DEDUP_REMOVED lines=21> */
[----:B------:R-:W-:Y:S01]  /*0d00*/  IMAD R11, R11, R16, RZ ;  /* 0x000000100b0b7224 */ /* 0x000fe200078e02ff */
[----:B------:R-:W-:-:S03]  /*0d10*/  MOV R33, R12 ;  /* 0x0000000c00217202 */ /* 0x000fc60000000f00 */
[----:B------:R-:W-:-:S04]  /*0d20*/  IMAD R11, R17, R15, R11 ;  /* 0x0000000f110b7224 */ /* 0x000fc800078e020b */
[----:B------:R-:W-:Y:S01]  /*0d30*/  IMAD.IADD R15, R13, 0x1, R11 ;  /* 0x000000010d0f7824 */ /* 0x000fe200078e020b */
[----:B------:R-:W-:Y:S06]  /*0d40*/  BRA `(.L_x_14) ;  /* 0x0000000000587947 */ /* 0x000fec0003800000 */
.L_x_13:
[----:B------:R-:W0:Y:S01]  /*0d50*/  I2F.U32.RP R11, R16 ;  /* 0x00000010000b7306 */ /* 0x000e220000209000 */
[----:B------:R-:W-:Y:S01]  /*0d60*/  IMAD.MOV R15, RZ, RZ, -R16 ;  /* 0x000000ffff0f7224 */ /* 0x000fe200078e0a10 */
[----:B------:R-:W-:Y:S01]  /*0d70*/  ISETP.NE.U32.AND P2, PT, R16, RZ, PT ;  /* 0x000000ff1000720c */ /* 0x000fe20003f45070 */
[----:B------:R-:W-:-:S05]  /*0d80*/  IMAD.MOV.U32 R19, RZ, RZ, RZ ;  /* 0x000000ffff137224 */ /* 0x000fca00078e00ff */
[----:B0-----:R-:W0:Y:S02]  /*0d90*/  MUFU.RCP R11, R11 ;  /* 0x0000000b000b7308 */ /* 0x001e240000001000 */
[----:B0-----:R-:W-:-:S06]  /*0da0*/  IADD3 R12, R11, 0xffffffe, RZ ;  /* 0x0ffffffe0b0c7810 */ /* 0x001fcc0007ffe0ff */
[----:B------:R0:W1:Y:S02]  /*0db0*/  F2I.FTZ.U32.TRUNC.NTZ R13, R12 ;  /* 0x0000000c000d7305 */ /* 0x000064000021f000 */
[----:B0-----:R-:W-:Y:S01]  /*0dc0*/  HFMA2.MMA R12, -RZ, RZ, 0, 0 ;  /* 0x00000000ff0c7435 */ /* 0x001fe200000001ff */
[----:B-1----:R-:W-:-:S09]  /*0dd0*/  IMAD R15, R15, R13, RZ ;  /* 0x0000000d0f0f7224 */ /* 0x002fd200078e02ff */
[----:B------:R-:W-:Y:S01]  /*0de0*/  IMAD.HI.U32 R13, R13, R15, R12 ;  /* 0x0000000f0d0d7227 */ /* 0x000fe200078e000c */
[----:B------:R-:W-:-:S05]  /*0df0*/  MOV R15, RZ ;  /* 0x000000ff000f7202 */ /* 0x000fca0000000f00 */
[----:B------:R-:W-:-:S04]  /*0e00*/  IMAD.HI.U32 R18, R13, R32, RZ ;  /* 0x000000200d127227 */ /* 0x000fc800078e00ff */
[----:B------:R-:W-:-:S04]  /*0e10*/  IMAD.MOV R13, RZ, RZ, -R18 ;  /* 0x000000ffff0d7224 */ /* 0x000fc800078e0a12 */
[----:B------:R-:W-:-:S05]  /*0e20*/  IMAD R13, R16, R13, R32 ;  /* 0x0000000d100d7224 */ /* 0x000fca00078e0220 */
[----:B------:R-:W-:-:S13]  /*0e30*/  ISETP.GE.U32.AND P0, PT, R13, R16, PT ;  /* 0x000000100d00720c */ /* 0x000fda0003f06070 */
[----:B------:R-:W-:Y:S01]  /*0e40*/  @P0 IADD3 R13, -R16, R13, RZ ;  /* 0x0000000d100d0210 */ /* 0x000fe20007ffe1ff */
[----:B------:R-:W-:-:S03]  /*0e50*/  @P0 VIADD R18, R18, 0x1 ;  /* 0x0000000112120836 */ /* 0x000fc60000000000 */
[----:B------:R-:W-:-:S13]  /*0e60*/  ISETP.GE.U32.AND P1, PT, R13, R16, PT ;  /* 0x000000100d00720c */ /* 0x000fda0003f26070 */
[----:B------:R-:W-:Y:S02]  /*0e70*/  @P1 IADD3 R18, R18, 0x1, RZ ;  /* 0x0000000112121810 */ /* 0x000fe40007ffe0ff */
[----:B------:R-:W-:-:S05]  /*0e80*/  @!P2 LOP3.LUT R18, RZ, R16, RZ, 0x33, !PT ;  /* 0x00000010ff12a212 */ /* 0x000fca00078e33ff */
[----:B------:R-:W-:-:S04]  /*0e90*/  IMAD.MOV R33, RZ, RZ, -R18 ;  /* 0x000000ffff217224 */ /* 0x000fc800078e0a12 */
[----:B------:R-:W-:-:S07]  /*0ea0*/  IMAD R33, R16, R33, R32 ;  /* 0x0000002110217224 */ /* 0x000fce00078e0220 */
.L_x_14:
[----:B------:R-:W-:Y:S05]  /*0eb0*/  BSYNC B0 ;  /* 0x0000000000007941 */ /* 0x000fea0003800000 */
.L_x_12:
[----:B------:R-:W0:Y:S01]  /*0ec0*/  LDC.64 R16, c[0x0][R9+0x1f8] ;  /* 0x00007e0009107b82 */ /* 0x000e220000000a00 */
[----:B------:R-:W-:Y:S01]  /*0ed0*/  MOV R30, R22 ;  /* 0x00000016001e7202 */ /* 0x000fe20000000f00 */
[----:B------:R-:W-:Y:S01]  /*0ee0*/  BSSY B0, `(.L_x_15) ;  /* 0x0000031000007945 */ /* 0x000fe20003800000 */
[----:B------:R-:W-:-:S05]  /*0ef0*/  VIADD R8, R8, 0xfffffffc ;  /* 0xfffffffc08087836 */ /* 0x000fca0000000000 */
        /* <DEDUP_REMOVED lines=16> */
[----:B------:R-:W-:Y:S02]  /*1000*/  MOV R12, R18 ;  /* 0x00000012000c7202 */ /* 0x000fe40000000f00 */
[----:B------:R-:W-:Y:S01]  /*1010*/  MOV R28, R20 ;  /* 0x00000014001c7202 */ /* 0x000fe20000000f00 */
[----:B------:R-:W-:Y:S02]  /*1020*/  IMAD.X R11, RZ, RZ, ~R21, P0 ;  /* 0x000000ffff0b7224 */ /* 0x000fe400000e0e15 */
[----:B------:R-:W-:-:S04]  /*1030*/  IMAD.WIDE.U32 R12, R16, R15, R12 ;  /* 0x0000000f100c7225 */ /* 0x000fc800078e000c */
[----:B------:R-:W-:-:S04]  /*1040*/  IMAD R11, R11, R16, RZ ;  /* 0x000000100b0b7224 */ /* 0x000fc800078e02ff */
[----:B------:R-:W-:-:S04]  /*1050*/  IMAD R11, R17, R15, R11 ;  /* 0x0000000f110b7224 */ /* 0x000fc800078e020b */
[----:B------:R-:W-:Y:S01]  /*1060*/  IMAD.IADD R11, R13, 0x1, R11 ;  /* 0x000000010d0b7824 */ /* 0x000fe200078e020b */
[----:B------:R-:W-:Y:S01]  /*1070*/  MOV R13, R21 ;  /* 0x00000015000d7202 */ /* 0x000fe20000000f00 */
[----:B------:R-:W-:Y:S06]  /*1080*/  BRA `(.L_x_17) ;  /* 0x0000000000587947 */ /* 0x000fec0003800000 */
.L_x_16:
[----:B------:R-:W0:Y:S01]  /*1090*/  I2F.U32.RP R11, R16 ;  /* 0x00000010000b7306 */ /* 0x000e220000209000 */
[----:B------:R-:W-:Y:S02]  /*10a0*/  IADD3 R15, RZ, -R16, RZ ;  /* 0x80000010ff0f7210 */ /* 0x000fe40007ffe0ff */
[----:B------:R-:W-:-:S05]  /*10b0*/  ISETP.NE.U32.AND P2, PT, R16, RZ, PT ;  /* 0x000000ff1000720c */ /* 0x000fca0003f45070 */
[----:B0-----:R-:W0:Y:S02]  /*10c0*/  MUFU.RCP R11, R11 ;  /* 0x0000000b000b7308 */ /* 0x001e240000001000 */
[----:B0-----:R-:W-:Y:S01]  /*10d0*/  VIADD R12, R11, 0xffffffe ;  /* 0x0ffffffe0b0c7836 */ /* 0x001fe20000000000 */
[----:B------:R-:W-:-:S05]  /*10e0*/  HFMA2.MMA R11, -RZ, RZ, 0, 0 ;  /* 0x00000000ff0b7435 */ /* 0x000fca00000001ff */
[----:B------:R0:W1:Y:S02]  /*10f0*/  F2I.FTZ.U32.TRUNC.NTZ R13, R12 ;  /* 0x0000000c000d7305 */ /* 0x000064000021f000 */
[----:B0-----:R-:W-:Y:S02]  /*1100*/  IMAD.MOV.U32 R12, RZ, RZ, RZ ;  /* 0x000000ffff0c7224 */ /* 0x001fe400078e00ff */
[----:B-1----:R-:W-:-:S04]  /*1110*/  IMAD R15, R15, R13, RZ ;  /* 0x0000000d0f0f7224 */ /* 0x002fc800078e02ff */
[----:B------:R-:W-:-:S06]  /*1120*/  IMAD.HI.U32 R13, R13, R15, R12 ;  /* 0x0000000f0d0d7227 */ /* 0x000fcc00078e000c */
[----:B------:R-:W-:-:S05]  /*1130*/  IMAD.HI.U32 R28, R13, R18, RZ ;  /* 0x000000120d1c7227 */ /* 0x000fca00078e00ff */
[----:B------:R-:W-:-:S05]  /*1140*/  IADD3 R13, -R28, RZ, RZ ;  /* 0x000000ff1c0d7210 */ /* 0x000fca0007ffe1ff */
[----:B------:R-:W-:-:S05]  /*1150*/  IMAD R13, R16, R13, R18 ;  /* 0x0000000d100d7224 */ /* 0x000fca00078e0212 */
[----:B------:R-:W-:-:S13]  /*1160*/  ISETP.GE.U32.AND P0, PT, R13, R16, PT ;  /* 0x000000100d00720c */ /* 0x000fda0003f06070 */
[----:B------:R-:W-:Y:S01]  /*1170*/  @P0 IMAD.IADD R13, R13, 0x1, -R16 ;  /* 0x000000010d0d0824 */ /* 0x000fe200078e0a10 */
[----:B------:R-:W-:-:S04]  /*1180*/  @P0 IADD3 R28, R28, 0x1, RZ ;  /* 0x000000011c1c0810 */ /* 0x000fc80007ffe0ff */
[----:B------:R-:W-:Y:S01]  /*1190*/  ISETP.GE.U32.AND P1, PT, R13, R16, PT ;  /* 0x000000100d00720c */ /* 0x000fe20003f26070 */
[----:B------:R-:W-:-:S12]  /*11a0*/  IMAD.MOV.U32 R13, RZ, RZ, RZ ;  /* 0x000000ffff0d7224 */ /* 0x000fd800078e00ff */
[----:B------:R-:W-:Y:S01]  /*11b0*/  @P1 VIADD R28, R28, 0x1 ;  /* 0x000000011c1c1836 */ /* 0x000fe20000000000 */
[----:B------:R-:W-:-:S04]  /*11c0*/  @!P2 LOP3.LUT R28, RZ, R16, RZ, 0x33, !PT ;  /* 0x00000010ff1ca212 */ /* 0x000fc800078e33ff */
[----:B------:R-:W-:-:S05]  /*11d0*/  IADD3 R15, -R28, RZ, RZ ;  /* 0x000000ff1c0f7210 */ /* 0x000fca0007ffe1ff */
[----:B------:R-:W-:-:S07]  /*11e0*/  IMAD R12, R16, R15, R18 ;  /* 0x0000000f100c7224 */ /* 0x000fce00078e0212 */
.L_x_17:
[----:B------:R-:W-:Y:S05]  /*11f0*/  BSYNC B0 ;  /* 0x0000000000007941 */ /* 0x000fea0003800000 */
.L_x_15:
[----:B------:R0:W1:Y:S01]  /*1200*/  LDC.64 R14, c[0x0][R9+0x2c0] ;  /* 0x0000b000090e7b82 */ /* 0x0000620000000a00 */
[----:B------:R-:W-:Y:S01]  /*1210*/  VIADD R10, R10, 0xfffffffc ;  /* 0xfffffffc0a0a7836 */ /* 0x000fe20000000000 */
[----:B------:R-:W-:-:S04]  /*1220*/  MOV R30, R22 ;  /* 0x00000016001e7202 */ /* 0x000fc80000000f00 */
[----:B------:R-:W-:Y:S02]  /*1230*/  ISETP.NE.AND P0, PT, R10, -0x2, PT ;  /* 0xfffffffe0a00780c */ /* 0x000fe40003f05270 */
[----:B0-----:R-:W-:Y:S01]  /*1240*/  IADD3 R9, R9, -0x20, RZ ;  /* 0xffffffe009097810 */ /* 0x001fe20007ffe0ff */
[-C--:B-1----:R-:W-:Y:S02]  /*1250*/  IMAD R15, R15, R12.reuse, RZ ;  /* 0x0000000c0f0f7224 */ /* 0x082fe400078e02ff */
[----:B------:R-:W-:-:S04]  /*1260*/  IMAD.WIDE.U32 R16, R14, R12, R30 ;  /* 0x0000000c0e107225 */ /* 0x000fc800078e001e */
[----:B------:R-:W-:-:S04]  /*1270*/  IMAD R15, R14, R11, R15 ;  /* 0x0000000b0e0f7224 */ /* 0x000fc800078e020f */
[----:B------:R-:W-:Y:S01]  /*1280*/  IMAD.IADD R17, R17, 0x1, R15 ;  /* 0x0000000111117824 */ /* 0x000fe200078e020f */
[----:B------:R-:W-:Y:S06]  /*1290*/  @P0 BRA `(.L_x_18) ;  /* 0xfffffff000bc0947 */ /* 0x000fec000383ffff */
.L_x_5:
[----:B------:R-:W-:-:S13]  /*12a0*/  ISETP.NE.AND P0, PT, R4, RZ, PT ;  /* 0x000000ff0400720c */ /* 0x000fda0003f05270 */
[----:B------:R-:W-:Y:S05]  /*12b0*/  @!P0 BRA `(.L_x_19) ;  /* 0x0000000800608947 */ /* 0x000fea0003800000 */
[----:B------:R-:W-:Y:S01]  /*12c0*/  UMOV UR5, 0x340 ;  /* 0x0000034000057882 */ /* 0x000fe20000000000 */
[----:B------:R-:W-:Y:S01]  /*12d0*/  BSSY B0, `(.L_x_20) ;  /* 0x000002c000007945 */ /* 0x000fe20003800000 */
[----:B------:R-:W-:-:S04]  /*12e0*/  LEA R8, R8, UR5, 0x3 ;  /* 0x0000000508087c11 */ /* 0x000fc8000f8e18ff */
[----:B------:R-:W0:Y:S02]  /*12f0*/  LDC.64 R18, c[0x0][R8+0x210] ;  /* 0x0000840008127b82 */ /* 0x000e240000000a00 */
[----:B0-----:R-:W-:-:S04]  /*1300*/  LOP3.LUT R9, R13, R19, RZ, 0xfc, !PT ;  /* 0x000000130d097212 */ /* 0x001fc800078efcff */
[----:B------:R-:W-:-:S13]  /*1310*/  ISETP.NE.U32.AND P0, PT, R9, RZ, PT ;  /* 0x000000ff0900720c */ /* 0x000fda0003f05070 */
[----:B------:R-:W-:Y:S05]  /*1320*/  @!P0 BRA `(.L_x_21) ;  /* 0x00000000003c8947 */ /* 0x000fea0003800000 */
[----:B------:R-:W-:Y:S01]  /*1330*/  IMAD.MOV.U32 R14, RZ, RZ, R18 ;  /* 0x000000ffff0e7224 */ /* 0x000fe200078e0012 */
[----:B------:R-:W-:Y:S02]  /*1340*/  MOV R11, R19 ;  /* 0x00000013000b7202 */ /* 0x000fe40000000f00 */
[----:B------:R-:W-:-:S07]  /*1350*/  MOV R12, 0x1370 ;  /* 0x00001370000c7802 */ /* 0x000fce0000000f00 */
[----:B------:R-:W-:Y:S05]  /*1360*/  CALL.REL.NOINC `($__internal_0_$__cuda_sm20_div_s64) ;  /* 0x0000000800f07944 */ /* 0x000fea0003c00000 */
[----:B------:R-:W-:Y:S02]  /*1370*/  IADD3 R15, P0, RZ, -R20, RZ ;  /* 0x80000014ff0f7210 */ /* 0x000fe40007f1e0ff */
[----:B------:R-:W-:Y:S01]  /*1380*/  MOV R12, R28 ;  /* 0x0000001c000c7202 */ /* 0x000fe20000000f00 */
[----:B------:R-:W-:Y:S02]  /*1390*/  IMAD.MOV.U32 R28, RZ, RZ, R20 ;  /* 0x000000ffff1c7224 */ /* 0x000fe400078e0014 */
[----:B------:R-:W-:Y:S02]  /*13a0*/  IMAD.X R9, RZ, RZ, ~R21, P0 ;  /* 0x000000ffff097224 */ /* 0x000fe400000e0e15 */
[----:B------:R-:W-:Y:S01]  /*13b0*/  IMAD.WIDE.U32 R10, R18, R15, R12 ;  /* 0x0000000f120a7225 */ /* 0x000fe200078e000c */
[----:B------:R-:W-:-:S03]  /*13c0*/  MOV R13, R21 ;  /* 0x00000015000d7202 */ /* 0x000fc60000000f00 */
[----:B------:R-:W-:-:S04]  /*13d0*/  IMAD R9, R9, R18, RZ ;  /* 0x0000001209097224 */ /* 0x000fc800078e02ff */
[----:B------:R-:W-:Y:S01]  /*13e0*/  IMAD R9, R19, R15, R9 ;  /* 0x0000000f13097224 */ /* 0x000fe200078e0209 */
[----:B------:R-:W-:-:S03]  /*13f0*/  MOV R19, R10 ;  /* 0x0000000a00137202 */ /* 0x000fc60000000f00 */
[----:B------:R-:W-:Y:S01]  /*1400*/  IMAD.IADD R9, R11, 0x1, R9 ;  /* 0x000000010b097824 */ /* 0x000fe200078e0209 */
[----:B------:R-:W-:Y:S06]  /*1410*/  BRA `(.L_x_22) ;  /* 0x00000000005c7947 */ /* 0x000fec0003800000 */
.L_x_21:
        /* <DEDUP_REMOVED lines=21> */
[----:B------:R-:W-:Y:S02]  /*1570*/  IMAD R19, R18, R19, R28 ;  /* 0x0000001312137224 */ /* 0x000fe400078e021c */
[----:B------:R-:W-:-:S07]  /*1580*/  IMAD.MOV.U32 R28, RZ, RZ, R11 ;  /* 0x000000ffff1c7224 */ /* 0x000fce00078e000b */
.L_x_22:
[----:B------:R-:W-:Y:S05]  /*1590*/  BSYNC B0 ;  /* 0x0000000000007941 */ /* 0x000fea0003800000 */
.L_x_20:
[----:B------:R-:W0:Y:S01]  /*15a0*/  LDC.64 R10, c[0x0][R8+0x2d8] ;  /* 0x0000b600080a7b82 */ /* 0x000e220000000a00 */
[----:B------:R-:W-:Y:S01]  /*15b0*/  ISETP.NE.AND P0, PT, R4, 0x1, PT ;  /* 0x000000010400780c */ /* 0x000fe20003f05270 */
[-C--:B0-----:R-:W-:Y:S02]  /*15c0*/  IMAD R11, R11, R19.reuse, RZ ;  /* 0x000000130b0b7224 */ /* 0x081fe400078e02ff */
[----:B------:R-:W-:-:S04]  /*15d0*/  IMAD.WIDE.U32 R16, R10, R19, R16 ;  /* 0x000000130a107225 */ /* 0x000fc800078e0010 */
[----:B------:R-:W-:-:S05]  /*15e0*/  IMAD R11, R10, R9, R11 ;  /* 0x000000090a0b7224 */ /* 0x000fca00078e020b */
[----:B------:R-:W-:Y:S01]  /*15f0*/  IADD3 R17, R17, R11, RZ ;  /* 0x0000000b11117210 */ /* 0x000fe20007ffe0ff */
[----:B------:R-:W-:Y:S06]  /*1600*/  @!P0 BRA `(.L_x_19) ;  /* 0x00000004008c8947 */ /* 0x000fec0003800000 */
[----:B------:R-:W0:Y:S01]  /*1610*/  LDC.64 R18, c[0x0][R8+0x208] ;  /* 0x0000820008127b82 */ /* 0x000e220000000a00 */
[----:B------:R-:W-:Y:S01]  /*1620*/  BSSY B0, `(.L_x_23) ;  /* 0x000002a000007945 */ /* 0x000fe20003800000 */
        /* <DEDUP_REMOVED lines=18> */
.L_x_24:
        /* <DEDUP_REMOVED lines=23> */
.L_x_25:
[----:B------:R-:W-:Y:S05]  /*18c0*/  BSYNC B0 ;  /* 0x0000000000007941 */ /* 0x000fea0003800000 */
.L_x_23:
        /* <DEDUP_REMOVED lines=20> */
[----:B------:R-:W-:-:S04]  /*1a10*/  IMAD.WIDE.U32 R10, R18, R15, R12 ;  /* 0x0000000f120a7225 */ /* 0x000fc800078e000c */
[----:B------:R-:W-:Y:S02]  /*1a20*/  IMAD R9, R9, R18, RZ ;  /* 0x0000001209097224 */ /* 0x000fe400078e02ff */
[----:B------:R-:W-:Y:S02]  /*1a30*/  IMAD.MOV.U32 R13, RZ, RZ, R21 ;  /* 0x000000ffff0d7224 */ /* 0x000fe400078e0015 */
[----:B------:R-:W-:-:S05]  /*1a40*/  IMAD R9, R19, R15, R9 ;  /* 0x0000000f13097224 */ /* 0x000fca00078e0209 */
[----:B------:R-:W-:Y:S01]  /*1a50*/  IADD3 R15, R11, R9, RZ ;  /* 0x000000090b0f7210 */ /* 0x000fe20007ffe0ff */
[----:B------:R-:W-:Y:S06]  /*1a60*/  BRA `(.L_x_28) ;  /* 0x00000000005c7947 */ /* 0x000fec0003800000 */
.L_x_27:
        /* <DEDUP_REMOVED lines=21> */
[----:B------:R-:W-:Y:S01]  /*1bc0*/  IMAD R10, R18, R9, R28 ;  /* 0x00000009120a7224 */ /* 0x000fe200078e021c */
[----:B------:R-:W-:-:S07]  /*1bd0*/  MOV R28, R11 ;  /* 0x0000000b001c7202 */ /* 0x000fce0000000f00 */
.L_x_28:
[----:B------:R-:W-:Y:S05]  /*1be0*/  BSYNC B0 ;  /* 0x0000000000007941 */ /* 0x000fea0003800000 */
.L_x_26:
[----:B------:R-:W0:Y:S02]  /*1bf0*/  LDC.64 R8, c[0x0][R8+0x2c8] ;  /* 0x0000b20008087b82 */ /* 0x000e240000000a00 */
[-C--:B0-----:R-:W-:Y:S02]  /*1c00*/  IMAD R9, R9, R10.reuse, RZ ;  /* 0x0000000a09097224 */ /* 0x081fe400078e02ff */
[----:B------:R-:W-:-:S04]  /*1c10*/  IMAD.WIDE.U32 R16, R8, R10, R16 ;  /* 0x0000000a08107225 */ /* 0x000fc800078e0010 */
[----:B------:R-:W-:-:S04]  /*1c20*/  IMAD R9, R8, R15, R9 ;  /* 0x0000000f08097224 */ /* 0x000fc800078e0209 */
[----:B------:R-:W-:-:S07]  /*1c30*/  IMAD.IADD R17, R17, 0x1, R9 ;  /* 0x0000000111117824 */ /* 0x000fce00078e0209 */
.L_x_19:
[----:B------:R-:W-:Y:S02]  /*1c40*/  ULDC.64 UR8, c[0x0][0x620] ;  /* 0x0001880000087ab9 */ /* 0x000fe40000000a00 */
[----:B------:R-:W-:Y:S02]  /*1c50*/  IMAD R11, R13, UR8, RZ ;  /* 0x000000080d0b7c24 */ /* 0x000fe4000f8e02ff */
[----:B------:R-:W-:-:S04]  /*1c60*/  IMAD.WIDE.U32 R8, R28, UR8, R16 ;  /* 0x000000081c087c25 */ /* 0x000fc8000f8e0010 */
[----:B------:R-:W-:Y:S01]  /*1c70*/  IMAD R11, R28, UR9, R11 ;  /* 0x000000091c0b7c24 */ /* 0x000fe2000f8e020b */
[----:B------:R-:W-:Y:S02]  /*1c80*/  ULDC.64 UR8, c[0x0][0x550] ;  /* 0x0001540000087ab9 */ /* 0x000fe40000000a00 */
[----:B------:R-:W-:Y:S02]  /*1c90*/  LEA R10, P0, R8, UR8, 0x2 ;  /* 0x00000008080a7c11 */ /* 0x000fe4000f8010ff */
[----:B------:R-:W-:-:S04]  /*1ca0*/  IADD3 R9, R9, R11, RZ ;  /* 0x0000000b09097210 */ /* 0x000fc80007ffe0ff */
[----:B------:R-:W-:Y:S02]  /*1cb0*/  LEA.HI.X R11, R8, UR9, R9, 0x2, P0 ;  /* 0x00000009080b7c11 */ /* 0x000fe400080f1409 */
[----:B------:R-:W0:Y:S04]  /*1cc0*/  LDC.64 R8, c[0x0][0x6f8] ;  /* 0x0001be00ff087b82 */ /* 0x000e280000000a00 */
[----:B------:R-:W0:Y:S01]  /*1cd0*/  LDG.E R11, desc[UR6][R10.64] ;  /* 0x000000060a0b7981 */ /* 0x000e22000c1e1900 */
[----:B------:R-:W-:Y:S01]  /*1ce0*/  BSSY B0, `(.L_x_29) ;  /* 0x000001b000007945 */ /* 0x000fe20003800000 */
[C---:B0-----:R-:W-:Y:S02]  /*1cf0*/  FSETP.GTU.FTZ.AND P0, PT, R11.reuse, R9, PT ;  /* 0x000000090b00720b */ /* 0x041fe40003f1c000 */
[----:B------:R-:W-:-:S04]  /*1d00*/  FSETP.GE.FTZ.AND P1, PT, R11, R8, PT ;  /* 0x000000080b00720b */ /* 0x000fc80003f36000 */
[----:B------:R-:W-:-:S13]  /*1d10*/  PLOP3.LUT P0, PT, P1, P0, PT, 0x8a, 0x0 ;  /* 0x000000000000781c */ /* 0x000fda0000f01172 */
[----:B------:R-:W-:Y:S05]  /*1d20*/  @P0 BRA `(.L_x_30) ;  /* 0x0000000000580947 */ /* 0x000fea0003800000 */
[----:B------:R-:W0:Y:S01]  /*1d30*/  MUFU.RCP R10, R5 ;  /* 0x00000005000a7308 */ /* 0x000e220000001000 */
[----:B------:R-:W-:Y:S01]  /*1d40*/  FADD.FTZ R9, R11, -R8 ;  /* 0x800000080b097221 */ /* 0x000fe20000010000 */
[----:B------:R-:W-:-:S03]  /*1d50*/  ULDC.64 UR8, c[0x0][0x6f0] ;  /* 0x0001bc0000087ab9 */ /* 0x000fc60000000a00 */
[----:B------:R-:W-:-:S04]  /*1d60*/  FMUL.FTZ R9, R0, R9 ;  /* 0x0000000900097220 */ /* 0x000fc80000410000 */
[----:B0-----:R-:W-:-:S06]  /*1d70*/  FMUL.FTZ R10, R9, R10 ;  /* 0x0000000a090a7220 */ /* 0x001fcc0000410000 */
[----:B------:R-:W0:Y:S02]  /*1d80*/  F2I.FTZ.TRUNC.NTZ R10, R10 ;  /* 0x0000000a000a7305 */ /* 0x000e24000021f100 */
[----:B0-----:R-:W-:Y:S02]  /*1d90*/  ISETP.NE.U32.AND P0, PT, R10, UR8, PT ;  /* 0x000000080a007c0c */ /* 0x001fe4000bf05070 */
[----:B------:R-:W-:-:S04]  /*1da0*/  SHF.R.S32.HI R8, RZ, 0x1f, R10 ;  /* 0x0000001fff087819 */ /* 0x000fc8000001140a */
[----:B------:R-:W-:Y:S01]  /*1db0*/  ISETP.NE.AND.EX P0, PT, R8, UR9, PT, P0 ;  /* 0x0000000908007c0c */ /* 0x000fe2000bf05300 */
[----:B------:R-:W-:-:S03]  /*1dc0*/  ULDC.64 UR8, c[0x0][0x2e0] ;  /* 0x0000b80000087ab9 */ /* 0x000fc60000000a00 */
[----:B------:R-:W-:-:S04]  /*1dd0*/  SEL R9, RZ, 0xffffffff, P0 ;  /* 0xffffffffff097807 */ /* 0x000fc80000000000 */
[----:B------:R-:W-:-:S05]  /*1de0*/  IADD3 R11, P0, R10, R9, RZ ;  /* 0x000000090a0b7210 */ /* 0x000fca0007f1e0ff */
[----:B------:R-:W-:-:S04]  /*1df0*/  IMAD.X R8, R8, 0x1, R9, P0 ;  /* 0x0000000108087824 */ /* 0x000fc800000e0609 */
[----:B------:R-:W-:Y:S02]  /*1e00*/  IMAD R12, R8, UR8, RZ ;  /* 0x00000008080c7c24 */ /* 0x000fe4000f8e02ff */
[----:B------:R-:W-:-:S04]  /*1e10*/  IMAD.WIDE.U32 R8, R11, UR8, RZ ;  /* 0x000000080b087c25 */ /* 0x000fc8000f8e00ff */
[----:B------:R-:W-:Y:S01]  /*1e20*/  IMAD R11, R11, UR9, R12 ;  /* 0x000000090b0b7c24 */ /* 0x000fe2000f8e020c */
[----:B------:R-:W-:Y:S02]  /*1e30*/  ULDC.64 UR8, c[0x0][0x210] ;  /* 0x0000840000087ab9 */ /* 0x000fe40000000a00 */
[----:B------:R-:W-:Y:S02]  /*1e40*/  LEA R10, P0, R8, UR8, 0x2 ;  /* 0x00000008080a7c11 */ /* 0x000fe4000f8010ff */
[----:B------:R-:W-:-:S04]  /*1e50*/  IADD3 R9, R9, R11, RZ ;  /* 0x0000000b09097210 */ /* 0x000fc80007ffe0ff */
[----:B------:R-:W-:Y:S01]  /*1e60*/  LEA.HI.X R11, R8, UR9, R9, 0x2, P0 ;  /* 0x00000009080b7c11 */ /* 0x000fe200080f1409 */
[----:B------:R-:W-:-:S05]  /*1e70*/  IMAD.MOV.U32 R9, RZ, RZ, 0x3f800000 ;  /* 0x3f800000ff097424 */ /* 0x000fca00078e00ff */
[----:B------:R0:W-:Y:S02]  /*1e80*/  REDG.E.ADD.F32.FTZ.RN.STRONG.GPU desc[UR6][R10.64], R9 ;  /* 0x000000090a0079a6 */ /* 0x0001e4000c10f386 */
.L_x_30:
[----:B------:R-:W-:Y:S05]  /*1e90*/  BSYNC B0 ;  /* 0x0000000000007941 */ /* 0x000fea0003800000 */
.L_x_29:
[----:B------:R-:W0:Y:S01]  /*1ea0*/  LDC R8, c[0x0][0xc] ;  /* 0x00000300ff087b82 */ /* 0x000e220000000800 */
[----:B------:R-:W-:Y:S01]  /*1eb0*/  ULDC.64 UR8, c[0x0][0x700] ;  /* 0x0001c00000087ab9 */ /* 0x000fe20000000a00 */
[----:B0-----:R-:W-:-:S05]  /*1ec0*/  IMAD R9, R8, UR4, RZ ;  /* 0x0000000408097c24 */ /* 0x001fca000f8e02ff */
[----:B------:R-:W-:-:S04]  /*1ed0*/  IADD3 R2, P0, R9, R2, RZ ;  /* 0x0000000209027210 */ /* 0x000fc80007f1e0ff */
[----:B------:R-:W-:Y:S02]  /*1ee0*/  IADD3.X R3, RZ, R3, RZ, P0, !PT ;  /* 0x00000003ff037210 */ /* 0x000fe400007fe4ff */
[----:B------:R-:W-:-:S04]  /*1ef0*/  ISETP.GE.U32.AND P0, PT, R2, UR8, PT ;  /* 0x0000000802007c0c */ /* 0x000fc8000bf06070 */
[----:B------:R-:W-:-:S13]  /*1f00*/  ISETP.GE.AND.EX P0, PT, R3, UR9, PT, P0 ;  /* 0x0000000903007c0c */ /* 0x000fda000bf06300 */
[----:B------:R-:W-:Y:S05]  /*1f10*/  @!P0 BRA `(.L_x_31) ;  /* 0xffffffe4006c8947 */ /* 0x000fea000383ffff */
[----:B------:R-:W-:Y:S05]  /*1f20*/  EXIT ;  /* 0x000000000000794d */ /* 0x000fea0003800000 */
        .weak           $__internal_0_$__cuda_sm20_div_s64
        .type           $__internal_0_$__cuda_sm20_div_s64,@function
        .size           $__internal_0_$__cuda_sm20_div_s64,(.L_x_3530 - $__internal_0_$__cuda_sm20_div_s64)
$__internal_0_$__cuda_sm20_div_s64:
[-C--:B------:R-:W-:Y:S02]  /*1f30*/  IADD3 R21, P1, RZ, -R14.reuse, RZ ;  /* 0x8000000eff157210 */ /* 0x080fe40007f3e0ff */
[----:B------:R-:W-:Y:S02]  /*1f40*/  ISETP.GE.AND P0, PT, R11, RZ, PT ;  /* 0x000000ff0b00720c */ /* 0x000fe40003f06270 */
[----:B------:R-:W-:Y:S01]  /*1f50*/  ISETP.GE.AND P2, PT, R13, RZ, PT ;  /* 0x000000ff0d00720c */ /* 0x000fe20003f46270 */
[----:B------:R-:W-:Y:S01]  /*1f60*/  IMAD.X R24, RZ, RZ, ~R11, P1 ;  /* 0x000000ffff187224 */ /* 0x000fe200008e0e0b */
[----:B------:R-:W-:Y:S02]  /*1f70*/  SEL R20, R21, R14, !P0 ;  /* 0x0000000e15147207 */ /* 0x000fe40004000000 */
[----:B------:R-:W-:Y:S02]  /*1f80*/  IADD3 R29, P3, RZ, -R28, RZ ;  /* 0x8000001cff1d7210 */ /* 0x000fe40007f7e0ff */
[----:B------:R-:W-:-:S02]  /*1f90*/  SEL R21, R24, R11, !P0 ;  /* 0x0000000b18157207 */ /* 0x000fc40004000000 */
[----:B------:R-:W-:Y:S02]  /*1fa0*/  SEL R29, R29, R28, !P2 ;  /* 0x0000001c1d1d7207 */ /* 0x000fe40005000000 */
[----:B------:R-:W0:Y:S08]  /*1fb0*/  I2F.U64.RP R25, R20 ;  /* 0x0000001400197312 */ /* 0x000e300000309000 */
[----:B0-----:R-:W0:Y:S02]  /*1fc0*/  MUFU.RCP R26, R25 ;  /* 0x00000019001a7308 */ /* 0x001e240000001000 */
[----:B0-----:R-:W-:-:S06]  /*1fd0*/  IADD3 R26, R26, 0x1ffffffe, RZ ;  /* 0x1ffffffe1a1a7810 */ /* 0x001fcc0007ffe0ff */
[----:B------:R-:W0:Y:S02]  /*1fe0*/  F2I.U64.TRUNC R26, R26 ;  /* 0x0000001a001a7311 */ /* 0x000e24000020d800 */
[----:B0-----:R-:W-:-:S04]  /*1ff0*/  IMAD.WIDE.U32 R34, R26, R20, RZ ;  /* 0x000000141a227225 */ /* 0x001fc800078e00ff */
[C---:B------:R-:W-:Y:S01]  /*2000*/  IMAD R15, R26.reuse, R21, R35 ;  /* 0x000000151a0f7224 */ /* 0x040fe200078e0223 */
[----:B------:R-:W-:Y:S02]  /*2010*/  IADD3 R24, P0, RZ, -R34, RZ ;  /* 0x80000022ff187210 */ /* 0x000fe40007f1e0ff */
[----:B------:R-:W-:Y:S01]  /*2020*/  MOV R35, R26 ;  /* 0x0000001a00237202 */ /* 0x000fe20000000f00 */
[----:B------:R-:W-:Y:S02]  /*2030*/  IMAD R15, R27, R20, R15 ;  /* 0x000000141b0f7224 */ /* 0x000fe400078e020f */
[----:B------:R-:W-:-:S04]  /*2040*/  IMAD.HI.U32 R34, R26, R24, RZ ;  /* 0x000000181a227227 */ /* 0x000fc800078e00ff */
[----:B------:R-:W-:-:S04]  /*2050*/  IMAD.X R15, RZ, RZ, ~R15, P0 ;  /* 0x000000ffff0f7224 */ /* 0x000fc800000e0e0f */
[----:B------:R-:W-:-:S04]  /*2060*/  IMAD.WIDE.U32 R34, P0, R26, R15, R34 ;  /* 0x0000000f1a227225 */ /* 0x000fc80007800022 */
[----:B------:R-:W-:-:S04]  /*2070*/  IMAD.HI.U32 R25, R27, R15, RZ ;  /* 0x0000000f1b197227 */ /* 0x000fc800078e00ff */
[----:B------:R-:W-:-:S04]  /*2080*/  IMAD.HI.U32 R24, P1, R27, R24, R34 ;  /* 0x000000181b187227 */ /* 0x000fc80007820022 */
[----:B------:R-:W-:Y:S02]  /*2090*/  IMAD R15, R27, R15, RZ ;  /* 0x0000000f1b0f7224 */ /* 0x000fe400078e02ff */
[----:B------:R-:W-:-:S03]  /*20a0*/  IMAD.X R25, R25, 0x1, R27, P0 ;  /* 0x0000000119197824 */ /* 0x000fc600000e061b */
[----:B------:R-:W-:-:S04]  /*20b0*/  IADD3 R35, P0, R15, R24, RZ ;  /* 0x000000180f237210 */ /* 0x000fc80007f1e0ff */
[----:B------:R-:W-:Y:S01]  /*20c0*/  IADD3.X R15, RZ, RZ, R25, P0, P1 ;  /* 0x000000ffff0f7210 */ /* 0x000fe200007e2419 */
[----:B------:R-:W-:-:S04]  /*20d0*/  IMAD.WIDE.U32 R24, R35, R20, RZ ;  /* 0x0000001423187225 */ /* 0x000fc800078e00ff */
[----:B------:R-:W-:Y:S01]  /*20e0*/  IMAD R26, R35, R21, R25 ;  /* 0x00000015231a7224 */ /* 0x000fe200078e0219 */
[----:B------:R-:W-:-:S03]  /*20f0*/  IADD3 R24, P0, RZ, -R24, RZ ;  /* 0x80000018ff187210 */ /* 0x000fc60007f1e0ff */
[----:B------:R-:W-:Y:S02]  /*2100*/  IMAD R26, R15, R20, R26 ;  /* 0x000000140f1a7224 */ /* 0x000fe400078e021a */
[----:B------:R-:W-:-:S03]  /*2110*/  IMAD.HI.U32 R34, R35, R24, RZ ;  /* 0x0000001823227227 */ /* 0x000fc600078e00ff */
[----:B------:R-:W-:-:S05]  /*2120*/  IADD3.X R26, RZ, ~R26, RZ, P0, !PT ;  /* 0x8000001aff1a7210 */ /* 0x000fca00007fe4ff */
[----:B------:R-:W-:-:S04]  /*2130*/  IMAD.WIDE.U32 R34, P1, R35, R26, R34 ;  /* 0x0000001a23227225 */ /* 0x000fc80007820022 */
[----:B------:R-:W-:Y:S01]  /*2140*/  IMAD.HI.U32 R25, P0, R15, R24, R34 ;  /* 0x000000180f197227 */ /* 0x000fe20007800022 */
[----:B------:R-:W-:-:S03]  /*2150*/  IADD3.X R34, RZ, ~R13, RZ, P3, !PT ;  /* 0x8000000dff227210 */ /* 0x000fc60001ffe4ff */
[----:B------:R-:W-:-:S04]  /*2160*/  IMAD.HI.U32 R24, R15, R26, RZ ;  /* 0x0000001a0f187227 */ /* 0x000fc800078e00ff */
[----:B------:R-:W-:Y:S02]  /*2170*/  IMAD R26, R15, R26, RZ ;  /* 0x0000001a0f1a7224 */ /* 0x000fe400078e02ff */
[----:B------:R-:W-:Y:S01]  /*2180*/  IMAD.X R24, R24, 0x1, R15, P1 ;  /* 0x0000000118187824 */ /* 0x000fe200008e060f */
[----:B------:R-:W-:Y:S01]  /*2190*/  SEL R15, R34, R13, !P2 ;  /* 0x0000000d220f7207 */ /* 0x000fe20005000000 */
[----:B------:R-:W-:Y:S01]  /*21a0*/  IMAD.MOV.U32 R35, RZ, RZ, RZ ;  /* 0x000000ffff237224 */ /* 0x000fe200078e00ff */
[----:B------:R-:W-:-:S04]  /*21b0*/  IADD3 R26, P1, R26, R25, RZ ;  /* 0x000000191a1a7210 */ /* 0x000fc80007f3e0ff */
[----:B------:R-:W-:Y:S01]  /*21c0*/  IADD3.X R24, RZ, RZ, R24, P1, P0 ;  /* 0x000000ffff187210 */ /* 0x000fe20000fe0418 */
[----:B------:R-:W-:-:S04]  /*21d0*/  IMAD.HI.U32 R34, R26, R29, RZ ;  /* 0x0000001d1a227227 */ /* 0x000fc800078e00ff */
[-C--:B------:R-:W-:Y:S02]  /*21e0*/  IMAD R25, R24, R15.reuse, RZ ;  /* 0x0000000f18197224 */ /* 0x080fe400078e02ff */
[----:B------:R-:W-:-:S04]  /*21f0*/  IMAD.WIDE.U32 R26, R26, R15, R34 ;  /* 0x0000000f1a1a7225 */ /* 0x000fc800078e0022 */
[----:B------:R-:W-:-:S04]  /*2200*/  IMAD.HI.U32 R26, P0, R24, R29, R26 ;  /* 0x0000001d181a7227 */ /* 0x000fc8000780001a */
[----:B------:R-:W-:Y:S01]  /*2210*/  IMAD.HI.U32 R24, R24, R15, RZ ;  /* 0x0000000f18187227 */ /* 0x000fe200078e00ff */
[----:B------:R-:W-:-:S04]  /*2220*/  IADD3 R25, P1, R25, R26, RZ ;  /* 0x0000001a19197210 */ /* 0x000fc80007f3e0ff */
[----:B------:R-:W-:Y:S01]  /*2230*/  IADD3.X R24, R24, RZ, RZ, P0, !PT ;  /* 0x000000ff18187210 */ /* 0x000fe200007fe4ff */
[----:B------:R-:W-:-:S04]  /*2240*/  IMAD.WIDE.U32 R26, R25, R20, RZ ;  /* 0x00000014191a7225 */ /* 0x000fc800078e00ff */
[----:B------:R-:W-:Y:S01]  /*2250*/  IMAD R27, R25, R21, R27 ;  /* 0x00000015191b7224 */ /* 0x000fe200078e021b */
[----:B------:R-:W-:Y:S01]  /*2260*/  IADD3 R29, P2, -R26, R29, RZ ;  /* 0x0000001d1a1d7210 */ /* 0x000fe20007f5e1ff */
[----:B------:R-:W-:-:S03]  /*2270*/  IMAD.X R24, RZ, RZ, R24, P1 ;  /* 0x000000ffff187224 */ /* 0x000fc600008e0618 */
[-C--:B------:R-:W-:Y:S01]  /*2280*/  ISETP.GE.U32.AND P0, PT, R29, R20.reuse, PT ;  /* 0x000000141d00720c */ /* 0x080fe20003f06070 */
[----:B------:R-:W-:-:S05]  /*2290*/  IMAD R26, R24, R20, R27 ;  /* 0x00000014181a7224 */ /* 0x000fca00078e021b */
[----:B------:R-:W-:Y:S02]  /*22a0*/  IADD3.X R15, ~R26, R15, RZ, P2, !PT ;  /* 0x0000000f1a0f7210 */ /* 0x000fe400017fe5ff */
[----:B------:R-:W-:Y:S02]  /*22b0*/  IADD3 R26, P2, R29, -R20, RZ ;  /* 0x800000141d1a7210 */ /* 0x000fe40007f5e0ff */
[----:B------:R-:W-:-:S04]  /*22c0*/  ISETP.GE.U32.AND.EX P0, PT, R15, R21, PT, P0 ;  /* 0x000000150f00720c */ /* 0x000fc80003f06100 */
[----:B------:R-:W-:-:S04]  /*22d0*/  SEL R29, R26, R29, P0 ;  /* 0x0000001d1a1d7207 */ /* 0x000fc80000000000 */
[----:B------:R-:W-:Y:S01]  /*22e0*/  ISETP.GE.U32.AND P1, PT, R29, R20, PT ;  /* 0x000000141d00720c */ /* 0x000fe20003f26070 */
[----:B------:R-:W-:Y:S01]  /*22f0*/  IMAD.X R20, R15, 0x1, ~R21, P2 ;  /* 0x000000010f147824 */ /* 0x000fe200010e0e15 */
[----:B------:R-:W-:-:S04]  /*2300*/  IADD3 R26, P2, R25, 0x1, RZ ;  /* 0x00000001191a7810 */ /* 0x000fc80007f5e0ff */
[----:B------:R-:W-:Y:S02]  /*2310*/  SEL R20, R20, R15, P0 ;  /* 0x0000000f14147207 */ /* 0x000fe40000000000 */
[-C--:B------:R-:W-:Y:S02]  /*2320*/  IADD3.X R15, RZ, R24.reuse, RZ, P2, !PT ;  /* 0x00000018ff0f7210 */ /* 0x080fe400017fe4ff */
[----:B------:R-:W-:Y:S02]  /*2330*/  SEL R26, R26, R25, P0 ;  /* 0x000000191a1a7207 */ /* 0x000fe40000000000 */
[----:B------:R-:W-:Y:S02]  /*2340*/  SEL R15, R15, R24, P0 ;  /* 0x000000180f0f7207 */ /* 0x000fe40000000000 */
[----:B------:R-:W-:Y:S02]  /*2350*/  ISETP.GE.U32.AND.EX P0, PT, R20, R21, PT, P1 ;  /* 0x000000151400720c */ /* 0x000fe40003f06110 */
[----:B------:R-:W-:-:S02]  /*2360*/  IADD3 R21, P1, R26, 0x1, RZ ;  /* 0x000000011a157810 */ /* 0x000fc40007f3e0ff */
[----:B------:R-:W-:Y:S02]  /*2370*/  LOP3.LUT R24, R11, R13, RZ, 0x3c, !PT ;  /* 0x0000000d0b187212 */ /* 0x000fe400078e3cff */
[----:B------:R-:W-:Y:S01]  /*2380*/  SEL R21, R21, R26, P0 ;  /* 0x0000001a15157207 */ /* 0x000fe20000000000 */
[----:B------:R-:W-:Y:S01]  /*2390*/  IMAD.X R20, RZ, RZ, R15, P1 ;  /* 0x000000ffff147224 */ /* 0x000fe200008e060f */
[----:B------:R-:W-:-:S04]  /*23a0*/  ISETP.GE.AND P1, PT, R24, RZ, PT ;  /* 0x000000ff1800720c */ /* 0x000fc80003f26270 */
[----:B------:R-:W-:Y:S02]  /*23b0*/  SEL R15, R20, R15, P0 ;  /* 0x0000000f140f7207 */ /* 0x000fe40000000000 */
[----:B------:R-:W-:Y:S02]  /*23c0*/  IADD3 R20, P2, RZ, -R21, RZ ;  /* 0x80000015ff147210 */ /* 0x000fe40007f5e0ff */
[----:B------:R-:W-:Y:S02]  /*23d0*/  ISETP.NE.U32.AND P0, PT, R14, RZ, PT ;  /* 0x000000ff0e00720c */ /* 0x000fe40003f05070 */
[-C--:B------:R-:W-:Y:S02]  /*23e0*/  IADD3.X R14, RZ, ~R15.reuse, RZ, P2, !PT ;  /* 0x8000000fff0e7210 */ /* 0x080fe400017fe4ff */
[----:B------:R-:W-:Y:S02]  /*23f0*/  ISETP.NE.AND.EX P0, PT, R11, RZ, PT, P0 ;  /* 0x000000ff0b00720c */ /* 0x000fe40003f05300 */
[----:B------:R-:W-:Y:S01]  /*2400*/  SEL R14, R14, R15, !P1 ;  /* 0x0000000f0e0e7207 */ /* 0x000fe20004800000 */
[----:B------:R-:W-:Y:S01]  /*2410*/  HFMA2.MMA R15, -RZ, RZ, 0, 0 ;  /* 0x00000000ff0f7435 */ /* 0x000fe200000001ff */
[----:B------:R-:W-:-:S02]  /*2420*/  SEL R20, R20, R21, !P1 ;  /* 0x0000001514147207 */ /* 0x000fc40004800000 */
[----:B------:R-:W-:Y:S01]  /*2430*/  SEL R21, R14, 0xffffffff, P0 ;  /* 0xffffffff0e157807 */ /* 0x000fe20000000000 */
[----:B------:R-:W-:Y:S01]  /*2440*/  IMAD.MOV.U32 R14, RZ, RZ, R12 ;  /* 0x000000ffff0e7224 */ /* 0x000fe200078e000c */
[----:B------:R-:W-:-:S03]  /*2450*/  SEL R20, R20, 0xffffffff, P0 ;  /* 0xffffffff14147807 */ /* 0x000fc60000000000 */
[----:B------:R-:W-:Y:S05]  /*2460*/  RET.REL.NODEC R14 `(_ZN2at4cuda17kernelHistogram1DIfflLi1ELi2ELin1ELNS0_23CUDAHistogramMemoryTypeE1EZNS0_21CUDA_tensor_histogramIffLb0EEEbNS_6TensorES4_S4_lNS_14AccumulateTypeIT0_Lb1EE4typeES8_NS0_13TensorArgTypeES9_S9_EUllE0_EEvNS0_6detail10TensorInfoIT_T1_EESF_NSC_IKS6_SE_EElS8_S8_SE_T6_) ;  /* 0xffffffd80ee47950 */ /* 0x000fea0003c3ffff */
.L_x_32:
[----:B------:R-:W-:-:S00]  /*2470*/  BRA `(.L_x_32) ;  /* 0xfffffffc00fc7947 */ /* 0x000fc0000383ffff */
[----:B------:R-:W-:-:S00]  /*2480*/  NOP ;  /* 0x0000000000007918 */ /* 0x000fc00000000000 */
[----:B------:R-:W-:-:S00]  /*2490*/  NOP ;  /* 0x0000000000007918 */ /* 0x000fc00000000000 */
[----:B------:R-:W-:-:S00]  /*24a0*/  NOP ;  /* 0x0000000000007918 */ /* 0x000fc00000000000 */
[----:B------:R-:W-:-:S00]  /*24b0*/  NOP ;  /* 0x0000000000007918 */ /* 0x000fc00000000000 */
[----:B------:R-:W-:-:S00]  /*24c0*/  NOP ;  /* 0x0000000000007918 */ /* 0x000fc00000000000 */
[----:B------:R-:W-:-:S00]  /*24d0*/  NOP ;  /* 0x0000000000007918 */ /* 0x000fc00000000000 */
[----:B------:R-:W-:-:S00]  /*24e0*/  NOP ;  /* 0x0000000000007918 */ /* 0x000fc00000000000 */
[----:B------:R-:W-:-:S00]  /*24f0*/  NOP ;  /* 0x0000000000007918 */ /* 0x000fc00000000000 */
.L_x_3530:


//--------------------- .text._ZN2at4cuda17kernelHistogram1DIfflLi1ELi2ELin1ELNS0_23CUDAHistogramMemoryTypeE0EZNS0_21CUDA_tensor_histogramIffLb0EEEbNS_6TensorES4_S4_lNS_14AccumulateTypeIT0_Lb1EE4typeES8_NS0_13TensorArgTypeES9_S9_EUllE0_EEvNS0_6detail10TensorInfoIT_T1_EESF_NSC_IKS6_SE_EElS8_S8_SE_T6_ --------------------------
	.section	.text._ZN2at4cuda17kernelHistogram1DIfflLi1ELi2ELin1ELNS0_23CUDAHistogramMemoryTypeE0EZNS0_21CUDA_tensor_histogramIffLb0EEEbNS_6TensorES4_S4_lNS_14AccumulateTypeIT0_Lb1EE4typeES8_NS0_13TensorArgTypeES9_S9_EUllE0_EEvNS0_6detail10TensorInfoIT_T1_EESF_NSC_IKS6_SE_EElS8_S8_SE_T6_,"ax",@progbits
	.align	128
        .global         _ZN2at4cuda17kernelHistogram1DIfflLi1ELi2ELin1ELNS0_23CUDAHistogramMemoryTypeE0EZNS0_21CUDA_tensor_histogramIffLb0EEEbNS_6TensorES4_S4_lNS_14AccumulateTypeIT0_Lb1EE4typeES8_NS0_13TensorArgTypeES9_S9_EUllE0_EEvNS0_6detail10TensorInfoIT_T1_EESF_NSC_IKS6_SE_EElS8_S8_SE_T6_
        .type           _ZN2at4cuda17kernelHistogram1DIfflLi1ELi2ELin1ELNS0_23CUDAHistogramMemoryTypeE0EZNS0_21CUDA_tensor_histogramIffLb0EEEbNS_6TensorES4_S4_lNS_14AccumulateTypeIT0_Lb1EE4typeES8_NS0_13TensorArgTypeES9_S9_EUllE0_EEvNS0_6detail10TensorInfoIT_T1_EESF_NSC_IKS6_SE_EElS8_S8_SE_T6_,@function
        .size           _ZN2at4cuda17kernelHistogram1DIfflLi1ELi2ELin1ELNS0_23CUDAHistogramMemoryTypeE0EZNS0_21CUDA_tensor_histogramIffLb0EEEbNS_6TensorES4_S4_lNS_14AccumulateTypeIT0_Lb1EE4typeES8_NS0_13TensorArgTypeES9_S9_EUllE0_EEvNS0_6detail10TensorInfoIT_T1_EESF_NSC_IKS6_SE_EElS8_S8_SE_T6_,(.L_x_3531 - _ZN2at4cuda17kernelHistogram1DIfflLi1ELi2ELin1ELNS0_23CUDAHistogramMemoryTypeE0EZNS0_21CUDA_tensor_histogramIffLb0EEEbNS_6TensorES4_S4_lNS_14AccumulateTypeIT0_Lb1EE4typeES8_NS0_13TensorArgTypeES9_S9_EUllE0_EEvNS0_6detail10TensorInfoIT_T1_EESF_NSC_IKS6_SE_EElS8_S8_SE_T6_)
        .other          _ZN2at4cuda17kernelHistogram1DIfflLi1ELi2ELin1ELNS0_23CUDAHistogramMemoryTypeE0EZNS0_21CUDA_tensor_histogramIffLb0EEEbNS_6TensorES4_S4_lNS_14AccumulateTypeIT0_Lb1EE4typeES8_NS0_13TensorArgTypeES9_S9_EUllE0_EEvNS0_6detail10TensorInfoIT_T1_EESF_NSC_IKS6_SE_EElS8_S8_SE_T6_,@"STO_CUDA_ENTRY STV_DEFAULT"
_ZN2at4cuda17kernelHistogram1DIfflLi1ELi2ELin1ELNS0_23CUDAHistogramMemoryTypeE0EZNS0_21CUDA_tensor_histogramIffLb0EEEbNS_6TensorES4_S4_lNS_14AccumulateTypeIT0_Lb1EE4typeES8_NS0_13TensorArgTypeES9_S9_EUllE0_EEvNS0_6detail10TensorInfoIT_T1_EESF_NSC_IKS6_SE_EElS8_S8_SE_T6_:
.text._ZN2at4cuda17kernelHistogram1DIfflLi1ELi2ELin1ELNS0_23CUDAHistogramMemoryTypeE0EZNS0_21CUDA_tensor_histogramIffLb0EEEbNS_6TensorES4_S4_lNS_14AccumulateTypeIT0_Lb1EE4typeES8_NS0_13TensorArgTypeES9_S9_EUllE0_EEvNS0_6detail10TensorInfoIT_T1_EESF_NSC_IKS6_SE_EElS8_S8_SE_T6_:
[----:B------:R-:W-:Y:S01]  /*0000*/  LDC R1, c[0x0][0x28] ;  /* 0x00000a00ff017b82 */ /* 0x000fe20000000800 */
[----:B------:R-:W0:Y:S01]  /*0010*/  S2R R14, SR_TID.X ;  /* 0x00000000000e7919 */ /* 0x000e220000002100 */
[----:B------:R-:W-:Y:S01]  /*0020*/  ULDC.64 UR4, c[0x0][0x218] ;  /* 0x0000860000047ab9 */ /* 0x000fe20000000a00 */
[----:B------:R-:W-:Y:S01]  /*0030*/  BSSY B0, `(.L_x_33) ;  /* 0x0000011000007945 */ /* 0x000fe20003800000 */
[----:B0-----:R-:W-:-:S04]  /*0040*/  ISETP.GE.U32.AND P0, PT, R14, UR4, PT ;  /* 0x000000040e007c0c */ /* 0x001fc8000bf06070 */
[----:B------:R-:W-:-:S13]  /*0050*/  ISETP.GE.AND.EX P0, PT, RZ, UR5, PT, P0 ;  /* 0x00000005ff007c0c */ /* 0x000fda000bf06300 */
[----:B------:R-:W-:Y:S05]  /*0060*/  @P0 BRA `(.L_x_34) ;  /* 0x0000000000340947 */ /* 0x000fea0003800000 */
[----:B------:R-:W0:Y:S01]  /*0070*/  S2R R3, SR_CgaCtaId ;  /* 0x0000000000037919 */ /* 0x000e220000008800 */
[----:B------:R-:W1:Y:S01]  /*0080*/  LDC R4, c[0x0][RZ] ;  /* 0x00000000ff047b82 */ /* 0x000e620000000800 */
[----:B------:R-:W-:Y:S01]  /*0090*/  MOV R0, 0x400 ;  /* 0x0000040000007802 */ /* 0x000fe20000000f00 */
[----:B------:R-:W-:-:S03]  /*00a0*/  IMAD.MOV.U32 R5, RZ, RZ, R14 ;  /* 0x000000ffff057224 */ /* 0x000fc600078e000e */
[----:B0-----:R-:W-:Y:S01]  /*00b0*/  LEA R0, R3, R0, 0x18 ;  /* 0x0000000003007211 */ /* 0x001fe200078ec0ff */
[----:B------:R-:W-:-:S07]  /*00c0*/  IMAD.MOV.U32 R3, RZ, RZ, RZ ;  /* 0x000000ffff037224 */ /* 0x000fce00078e00ff */
.L_x_35:
[----:B------:R-:W-:Y:S02]  /*00d0*/  LEA R2, R5, R0, 0x2 ;  /* 0x0000000005027211 */ /* 0x000fe400078e10ff */
[----:B-1----:R-:W-:-:S03]  /*00e0*/  IADD3 R5, P0, R4, R5, RZ ;  /* 0x0000000504057210 */ /* 0x002fc60007f1e0ff */
[----:B------:R0:W-:Y:S02]  /*00f0*/  STS [R2], RZ ;  /* 0x000000ff02007388 */ /* 0x0001e40000000800 */
[----:B------:R-:W-:Y:S01]  /*0100*/  IMAD.X R3, RZ, RZ, R3, P0 ;  /* 0x000000ffff037224 */ /* 0x000fe200000e0603 */
[----:B------:R-:W-:-:S04]  /*0110*/  ISETP.GE.U32.AND P0, PT, R5, UR4, PT ;  /* 0x0000000405007c0c */ /* 0x000fc8000bf06070 */
[----:B------:R-:W-:-:S13]  /*0120*/  ISETP.GE.AND.EX P0, PT, R3, UR5, PT, P0 ;  /* 0x0000000503007c0c */ /* 0x000fda000bf06300 */
[----:B0-----:R-:W-:Y:S05]  /*0130*/  @!P0 BRA `(.L_x_35) ;  /* 0xfffffffc00e48947 */ /* 0x001fea000383ffff */
.L_x_34:
[----:B------:R-:W-:Y:S05]  /*0140*/  BSYNC B0 ;  /* 0x0000000000007941 */ /* 0x000fea0003800000 */
.L_x_33:
[----:B------:R-:W0:Y:S08]  /*0150*/  S2UR UR4, SR_CTAID.X ;  /* 0x00000000000479c3 */ /* 0x000e300000002500 */
[----:B------:R-:W-:Y:S06]  /*0160*/  BAR.SYNC.DEFER_BLOCKING 0x0 ;  /* 0x0000000000007b1d */ /* 0x000fec0000010000 */
[----:B------:R-:W-:-:S02]  /*0170*/  ULDC.64 UR6, c[0x0][0x208] ;  /* 0x0000820000067ab9 */ /* 0x000fc40000000a00 */
[----:B------:R-:W0:Y:S02]  /*0180*/  LDC R13, c[0x0][RZ] ;  /* 0x00000000ff0d7b82 */ /* 0x000e240000000800 */
[----:B0-----:R-:W-:Y:S01]  /*0190*/  IMAD R11, R13, UR4, R14 ;  /* 0x000000040d0b7c24 */ /* 0x001fe2000f8e020e */
[----:B------:R-:W-:-:S04]  /*01a0*/  ULDC.64 UR4, c[0x0][0x700] ;  /* 0x0001c00000047ab9 */ /* 0x000fc80000000a00 */
[----:B------:R-:W-:-:S04]  /*01b0*/  ISETP.GE.U32.AND P0, PT, R11, UR4, PT ;  /* 0x000000040b007c0c */ /* 0x000fc8000bf06070 */
[----:B------:R-:W-:-:S13]  /*01c0*/  ISETP.GE.AND.EX P0, PT, RZ, UR5, PT, P0 ;  /* 0x00000005ff007c0c */ /* 0x000fda000bf06300 */
[----:B------:R-:W-:Y:S05]  /*01d0*/  @P0 BRA `(.L_x_36) ;  /* 0x0000001c00840947 */ /* 0x000fea0003800000 */
[----:B------:R-:W0:Y:S01]  /*01e0*/  LDC R3, c[0x0][0x6e8] ;  /* 0x0001ba00ff037b82 */ /* 0x000e220000000800 */
[----:B------:R-:W-:Y:S02]  /*01f0*/  ULDC.64 UR4, c[0x0][0x6f0] ;  /* 0x0001bc0000047ab9 */ /* 0x000fe40000000a00 */
[----:B------:R-:W1:Y:S01]  /*0200*/  I2F.S64 R12, UR4 ;  /* 0x00000004000c7d12 */ /* 0x000e620008301400 */
[----:B0-----:R-:W-:-:S13]  /*0210*/  ISETP.GT.AND P0, PT, R3, 0x1, PT ;  /* 0x000000010300780c */ /* 0x001fda0003f04270 */
[----:B-1----:R-:W-:Y:S05]  /*0220*/  @P0 BRA `(.L_x_37) ;  /* 0x0000000000c40947 */ /* 0x002fea0003800000 */
[----:B------:R-:W0:Y:S01]  /*0230*/  LDC.64 R2, c[0x0][0x6f8] ;  /* 0x0001be00ff027b82 */ /* 0x000e220000000a00 */
[----:B------:R-:W1:Y:S01]  /*0240*/  S2R R5, SR_CgaCtaId ;  /* 0x0000000000057919 */ /* 0x000e620000008800 */
[----:B------:R-:W-:Y:S01]  /*0250*/  MOV R0, 0x400 ;  /* 0x0000040000007802 */ /* 0x000fe20000000f00 */
[----:B------:R-:W-:Y:S01]  /*0260*/  ULDC UR4, c[0x0][0xc] ;  /* 0x0000030000047ab9 */ /* 0x000fe20000000800 */
[----:B------:R-:W-:Y:S02]  /*0270*/  IMAD.MOV.U32 R7, RZ, RZ, RZ ;  /* 0x000000ffff077224 */ /* 0x000fe400078e00ff */
[----:B0-----:R-:W-:-:S04]  /*0280*/  FADD.FTZ R2, R3, -R2 ;  /* 0x8000000203027221 */ /* 0x001fc80000010000 */
[----:B------:R0:W2:Y:S01]  /*0290*/  MUFU.RCP R6, R2 ;  /* 0x0000000200067308 */ /* 0x0000a20000001000 */
[----:B-1----:R-:W-:Y:S01]  /*02a0*/  LEA R9, R5, R0, 0x18 ;  /* 0x0000000005097211 */ /* 0x002fe200078ec0ff */
[----:B------:R-:W-:-:S07]  /*02b0*/  IMAD R0, R13, UR4, RZ ;  /* 0x000000040d007c24 */ /* 0x000fce000f8e02ff */
.L_x_41:
[----:B------:R-:W-:Y:S05]  /*02c0*/  YIELD ;  /* 0x0000000000007946 */ /* 0x000fea0003800000 */
[----:B------:R-:W-:Y:S02]  /*02d0*/  ULDC.64 UR4, c[0x0][0x620] ;  /* 0x0001880000047ab9 */ /* 0x000fe40000000a00 */
[----:B------:R-:W-:Y:S02]  /*02e0*/  IMAD R4, R7, UR4, RZ ;  /* 0x0000000407047c24 */ /* 0x000fe4000f8e02ff */
[----:B0-----:R-:W-:-:S04]  /*02f0*/  IMAD.WIDE.U32 R2, R11, UR4, RZ ;  /* 0x000000040b027c25 */ /* 0x001fc8000f8e00ff */
[----:B------:R-:W-:Y:S01]  /*0300*/  IMAD R5, R11, UR5, R4 ;  /* 0x000000050b057c24 */ /* 0x000fe2000f8e0204 */
[----:B------:R-:W-:Y:S02]  /*0310*/  ULDC.64 UR4, c[0x0][0x550] ;  /* 0x0001540000047ab9 */ /* 0x000fe40000000a00 */
[----:B------:R-:W-:Y:S02]  /*0320*/  LEA R4, P0, R2, UR4, 0x2 ;  /* 0x0000000402047c11 */ /* 0x000fe4000f8010ff */
[----:B------:R-:W-:-:S04]  /*0330*/  IADD3 R3, R3, R5, RZ ;  /* 0x0000000503037210 */ /* 0x000fc80007ffe0ff */
[----:B------:R-:W-:Y:S01]  /*0340*/  LEA.HI.X R5, R2, UR5, R3, 0x2, P0 ;  /* 0x0000000502057c11 */ /* 0x000fe200080f1403 */
[----:B------:R-:W-:Y:S01]  /*0350*/  ULDC.64 UR4, c[0x0][0x700] ;  /* 0x0001c00000047ab9 */ /* 0x000fe20000000a00 */
[----:B------:R-:W0:Y:S04]  /*0360*/  LDC.64 R2, c[0x0][0x6f8] ;  /* 0x0001be00ff027b82 */ /* 0x000e280000000a00 */
[----:B------:R-:W0:Y:S01]  /*0370*/  LDG.E R5, desc[UR6][R4.64] ;  /* 0x0000000604057981 */ /* 0x000e22000c1e1900 */
[----:B------:R-:W-:Y:S01]  /*0380*/  IADD3 R11, P2, R0, R11, RZ ;  /* 0x0000000b000b7210 */ /* 0x000fe20007f5e0ff */
[----:B------:R-:W-:Y:S04]  /*0390*/  BSSY B0, `(.L_x_38) ;  /* 0x0000018000007945 */ /* 0x000fe80003800000 */
[----:B------:R-:W-:Y:S01]  /*03a0*/  IMAD.X R7, RZ, RZ, R7, P2 ;  /* 0x000000ffff077224 */ /* 0x000fe200010e0607 */
[----:B0-----:R-:W-:-:S02]  /*03b0*/  FSETP.GTU.FTZ.AND P0, PT, R5, R3, PT ;  /* 0x000000030500720b */ /* 0x001fc40003f1c000 */
[----:B------:R-:W-:-:S04]  /*03c0*/  FSETP.GE.FTZ.AND P1, PT, R5, R2, PT ;  /* 0x000000020500720b */ /* 0x000fc80003f36000 */
[----:B------:R-:W-:Y:S02]  /*03d0*/  PLOP3.LUT P0, PT, P1, P0, PT, 0x8a, 0x0 ;  /* 0x000000000000781c */ /* 0x000fe40000f01172 */
[----:B------:R-:W-:-:S04]  /*03e0*/  ISETP.GE.U32.AND P1, PT, R11, UR4, PT ;  /* 0x000000040b007c0c */ /* 0x000fc8000bf26070 */
[----:B------:R-:W-:-:S07]  /*03f0*/  ISETP.GE.AND.EX P1, PT, R7, UR5, PT, P1 ;  /* 0x0000000507007c0c */ /* 0x000fce000bf26310 */
[----:B------:R-:W-:Y:S06]  /*0400*/  @P0 BRA `(.L_x_39) ;  /* 0x0000000000400947 */ /* 0x000fec0003800000 */
[----:B------:R-:W-:Y:S01]  /*0410*/  FADD.FTZ R3, R5, -R2 ;  /* 0x8000000205037221 */ /* 0x000fe20000010000 */
[----:B------:R-:W-:-:S03]  /*0420*/  ULDC.64 UR4, c[0x0][0x6f0] ;  /* 0x0001bc0000047ab9 */ /* 0x000fc60000000a00 */
[----:B------:R-:W-:-:S04]  /*0430*/  FMUL.FTZ R3, R12, R3 ;  /* 0x000000030c037220 */ /* 0x000fc80000410000 */
[----:B--2---:R-:W-:-:S06]  /*0440*/  FMUL.FTZ R3, R3, R6 ;  /* 0x0000000603037220 */ /* 0x004fcc0000410000 */
[----:B------:R-:W0:Y:S02]  /*0450*/  F2I.FTZ.TRUNC.NTZ R3, R3 ;  /* 0x0000000300037305 */ /* 0x000e24000021f100 */
[----:B0-----:R-:W-:Y:S02]  /*0460*/  ISETP.NE.U32.AND P0, PT, R3, UR4, PT ;  /* 0x0000000403007c0c */ /* 0x001fe4000bf05070 */
[----:B------:R-:W-:-:S04]  /*0470*/  SHF.R.S32.HI R2, RZ, 0x1f, R3 ;  /* 0x0000001fff027819 */ /* 0x000fc80000011403 */
[----:B------:R-:W-:Y:S01]  /*0480*/  ISETP.NE.AND.EX P0, PT, R2, UR5, PT, P0 ;  /* 0x0000000502007c0c */ /* 0x000fe2000bf05300 */
[----:B------:R-:W-:-:S12]  /*0490*/  VIADD R2, R3, 0xffffffff ;  /* 0xffffffff03027836 */ /* 0x000fd80000000000 */
[----:B------:R-:W-:-:S05]  /*04a0*/  @P0 IADD3 R2, R3, RZ, RZ ;  /* 0x000000ff03020210 */ /* 0x000fca0007ffe0ff */
[----:B------:R-:W-:-:S07]  /*04b0*/  IMAD R4, R2, 0x4, R9 ;  /* 0x0000000402047824 */ /* 0x000fce00078e0209 */
.L_x_40:
[----:B------:R-:W0:Y:S02]  /*04c0*/  LDS R2, [R4] ;  /* 0x0000000004027984 */ /* 0x000e240000000800 */
[----:B0-----:R-:W-:-:S06]  /*04d0*/  FADD R3, R2, 1 ;  /* 0x3f80000002037421 */ /* 0x001fcc0000000000 */
[----:B------:R-:W0:Y:S02]  /*04e0*/  ATOMS.CAST.SPIN R3, [R4], R2, R3 ;  /* 0x000000020403738d */ /* 0x000e240001800003 */
[----:B0-----:R-:W-:-:S13]  /*04f0*/  ISETP.EQ.U32.AND P0, PT, R3, 0x1, PT ;  /* 0x000000010300780c */ /* 0x001fda0003f02070 */
[----:B------:R-:W-:Y:S05]  /*0500*/  @!P0 BRA `(.L_x_40) ;  /* 0xfffffffc00ec8947 */ /* 0x000fea000383ffff */
.L_x_39:
[----:B------:R-:W-:Y:S05]  /*0510*/  BSYNC B0 ;  /* 0x0000000000007941 */ /* 0x000fea0003800000 */
.L_x_38:
[----:B------:R-:W-:Y:S05]  /*0520*/  @!P1 BRA `(.L_x_41) ;  /* 0xfffffffc00649947 */ /* 0x000fea000383ffff */
[----:B------:R-:W-:Y:S05]  /*0530*/  BRA `(.L_x_36) ;  /* 0x0000001800ac7947 */ /* 0x000fea0003800000 */
.L_x_37:
[----:B------:R-:W0:Y:S01]  /*0540*/  LDC.64 R4, c[0x0][0x6f8] ;  /* 0x0001be00ff047b82 */ /* 0x000e220000000a00 */
[----:B------:R-:W-:Y:S01]  /*0550*/  LOP3.LUT R0, RZ, R3, RZ, 0x33, !PT ;  /* 0x00000003ff007212 */ /* 0x000fe200078e33ff */
[----:B------:R-:W-:-:S03]  /*0560*/  HFMA2.MMA R9, -RZ, RZ, 0, 0 ;  /* 0x00000000ff097435 */ /* 0x000fc600000001ff */
[----:B------:R-:W-:-:S05]  /*0570*/  VIMNMX R0, R0, -0x3, !PT ;  /* 0xfffffffd00007848 */ /* 0x000fca0007fe0100 */
[----:B------:R-:W-:-:S04]  /*0580*/  IMAD.IADD R0, R0, 0x1, R3 ;  /* 0x0000000100007824 */ /* 0x000fc800078e0203 */
[C---:B------:R-:W-:Y:S02]  /*0590*/  VIADD R8, R0.reuse, 0x1 ;  /* 0x0000000100087836 */ /* 0x040fe40000000000 */
[----:B------:R-:W-:Y:S02]  /*05a0*/  VIADD R7, R0, 0x2 ;  /* 0x0000000200077836 */ /* 0x000fe40000000000 */
[----:B0-----:R-:W-:-:S07]  /*05b0*/  FADD.FTZ R10, R5, -R4 ;  /* 0x80000004050a7221 */ /* 0x001fce0000010000 */
.L_x_69:
[----:B------:R-:W-:Y:S01]  /*05c0*/  ISETP.GE.U32.AND P0, PT, R8, 0x3, PT ;  /* 0x000000030800780c */ /* 0x000fe20003f06070 */
[----:B------:R-:W-:Y:S05]  /*05d0*/  YIELD ;  /* 0x0000000000007946 */ /* 0x000fea0003800000 */
[----:B------:R-:W-:Y:S01]  /*05e0*/  ULDC UR4, c[0x0][0x6e8] ;  /* 0x0001ba0000047ab9 */ /* 0x000fe20000000800 */
[----:B------:R-:W-:Y:S01]  /*05f0*/  LOP3.LUT R6, R7, 0x3, RZ, 0xc0, !PT ;  /* 0x0000000307067812 */ /* 0x000fe200078ec0ff */
[----:B------:R-:W-:Y:S01]  /*0600*/  IMAD.U32 R5, RZ, RZ, UR4 ;  /* 0x00000004ff057e24 */ /* 0x000fe2000f8e00ff */
[----:B------:R-:W-:Y:S02]  /*0610*/  CS2R R18, SRZ ;  /* 0x0000000000127805 */ /* 0x000fe4000001ff00 */
[----:B------:R-:W-:Y:S01]  /*0620*/  MOV R16, R11 ;  /* 0x0000000b00107202 */ /* 0x000fe20000000f00 */
[----:B------:R-:W-:Y:S01]  /*0630*/  IMAD.MOV.U32 R17, RZ, RZ, R9 ;  /* 0x000000ffff117224 */ /* 0x000fe200078e0009 */
[----:B------:R-:W-:Y:S06]  /*0640*/  @!P0 BRA `(.L_x_42) ;  /* 0x0000000c004c8947 */ /* 0x000fec0003800000 */
[----:B------:R-:W-:-:S07]  /*0650*/  IADD3 R4, R7, -R6, RZ ;  /* 0x8000000607047210 */ /* 0x000fce0007ffe0ff */
.L_x_55:
[----:B------:R-:W-:Y:S01]  /*0660*/  UMOV UR4, 0x340 ;  /* 0x0000034000047882 */ /* 0x000fe20000000000 */
[----:B------:R-:W-:Y:S01]  /*0670*/  VIADD R4, R4, 0xfffffffc ;  /* 0xfffffffc04047836 */ /* 0x000fe20000000000 */
[----:B------:R-:W-:Y:S01]  /*0680*/  LEA R3, R5, UR4, 0x3 ;  /* 0x0000000405037c11 */ /* 0x000fe2000f8e18ff */
[----:B------:R-:W-:Y:S03]  /*0690*/  BSSY B0, `(.L_x_43) ;  /* 0x000002c000007945 */ /* 0x000fe60003800000 */
[----:B------:R-:W0:Y:S01]  /*06a0*/  LDC.64 R22, c[0x0][R3+0x210] ;  /* 0x0000840003167b82 */ /* 0x000e220000000a00 */
[----:B------:R-:W-:Y:S02]  /*06b0*/  ISETP.NE.AND P2, PT, R4, RZ, PT ;  /* 0x000000ff0400720c */ /* 0x000fe40003f45270 */
[----:B0-----:R-:W-:-:S04]  /*06c0*/  LOP3.LUT R0, R17, R23, RZ, 0xfc, !PT ;  /* 0x0000001711007212 */ /* 0x001fc800078efcff */
[----:B------:R-:W-:-:S13]  /*06d0*/  ISETP.NE.U32.AND P0, PT, R0, RZ, PT ;  /* 0x000000ff0000720c */ /* 0x000fda0003f05070 */
[----:B------:R-:W-:Y:S05]  /*06e0*/  @!P0 BRA `(.L_x_44) ;  /* 0x0000000000408947 */ /* 0x000fea0003800000 */
[----:B------:R-:W-:Y:S01]  /*06f0*/  IMAD.MOV.U32 R28, RZ, RZ, R16 ;  /* 0x000000ffff1c7224 */ /* 0x000fe200078e0010 */
[----:B------:R-:W-:Y:S01]  /*0700*/  MOV R29, R17 ;  /* 0x00000011001d7202 */ /* 0x000fe20000000f00 */
[----:B------:R-:W-:Y:S01]  /*0710*/  IMAD.MOV.U32 R2, RZ, RZ, R22 ;  /* 0x000000ffff027224 */ /* 0x000fe200078e0016 */
[----:B------:R-:W-:Y:S01]  /*0720*/  MOV R15, 0x750 ;  /* 0x00000750000f7802 */ /* 0x000fe20000000f00 */
[----:B------:R-:W-:-:S07]  /*0730*/  IMAD.MOV.U32 R0, RZ, RZ, R23 ;  /* 0x000000ffff007224 */ /* 0x000fce00078e0017 */
[----:B------:R-:W-:Y:S05]  /*0740*/  CALL.REL.NOINC `($__internal_1_$__cuda_sm20_div_s64) ;  /* 0x0000001800947944 */ /* 0x000fea0003c00000 */
[-C--:B------:R-:W-:Y:S01]  /*0750*/  IADD3 R25, P0, RZ, -R21.reuse, RZ ;  /* 0x80000015ff197210 */ /* 0x080fe20007f1e0ff */
[----:B------:R-:W-:Y:S01]  /*0760*/  IMAD.MOV.U32 R33, RZ, RZ, R2 ;  /* 0x000000ffff217224 */ /* 0x000fe200078e0002 */
[----:B------:R-:W-:Y:S02]  /*0770*/  MOV R32, R21 ;  /* 0x0000001500207202 */ /* 0x000fe40000000f00 */
[----:B------:R-:W-:Y:S01]  /*0780*/  IADD3.X R15, RZ, ~R2, RZ, P0, !PT ;  /* 0x80000002ff0f7210 */ /* 0x000fe200007fe4ff */
[----:B------:R-:W-:-:S04]  /*0790*/  IMAD.WIDE.U32 R16, R22, R25, R16 ;  /* 0x0000001916107225 */ /* 0x000fc800078e0010 */
[----:B------:R-:W-:-:S04]  /*07a0*/  IMAD R15, R15, R22, RZ ;  /* 0x000000160f0f7224 */ /* 0x000fc800078e02ff */
[----:B------:R-:W-:Y:S02]  /*07b0*/  IMAD R15, R23, R25, R15 ;  /* 0x00000019170f7224 */ /* 0x000fe400078e020f */
[----:B------:R-:W-:Y:S02]  /*07c0*/  IMAD.MOV.U32 R23, RZ, RZ, R16 ;  /* 0x000000ffff177224 */ /* 0x000fe400078e0010 */
[----:B------:R-:W-:Y:S01]  /*07d0*/  IMAD.IADD R15, R17, 0x1, R15 ;  /* 0x00000001110f7824 */ /* 0x000fe200078e020f */
[----:B------:R-:W-:Y:S06]  /*07e0*/  BRA `(.L_x_45) ;  /* 0x0000000000587947 */ /* 0x000fec0003800000 */
.L_x_44:
[----:B------:R-:W0:Y:S01]  /*07f0*/  I2F.U32.RP R0, R22 ;  /* 0x0000001600007306 */ /* 0x000e220000209000 */
[----:B------:R-:W-:Y:S01]  /*0800*/  IADD3 R15, RZ, -R22, RZ ;  /* 0x80000016ff0f7210 */ /* 0x000fe20007ffe0ff */
[----:B------:R-:W-:Y:S01]  /*0810*/  IMAD.MOV.U32 R33, RZ, RZ, RZ ;  /* 0x000000ffff217224 */ /* 0x000fe200078e00ff */
[----:B------:R-:W-:-:S05]  /*0820*/  ISETP.NE.U32.AND P3, PT, R22, RZ, PT ;  /* 0x000000ff1600720c */ /* 0x000fca0003f65070 */
[----:B0-----:R-:W0:Y:S02]  /*0830*/  MUFU.RCP R0, R0 ;  /* 0x0000000000007308 */ /* 0x001e240000001000 */
[----:B0-----:R-:W-:-:S06]  /*0840*/  VIADD R20, R0, 0xffffffe ;  /* 0x0ffffffe00147836 */ /* 0x001fcc0000000000 */
[----:B------:R0:W1:Y:S02]  /*0850*/  F2I.FTZ.U32.TRUNC.NTZ R21, R20 ;  /* 0x0000001400157305 */ /* 0x000064000021f000 */
[----:B0-----:R-:W-:Y:S02]  /*0860*/  IMAD.MOV.U32 R20, RZ, RZ, RZ ;  /* 0x000000ffff147224 */ /* 0x001fe400078e00ff */
[----:B-1----:R-:W-:-:S04]  /*0870*/  IMAD R15, R15, R21, RZ ;  /* 0x000000150f0f7224 */ /* 0x002fc800078e02ff */
[----:B------:R-:W-:-:S06]  /*0880*/  IMAD.HI.U32 R21, R21, R15, R20 ;  /* 0x0000000f15157227 */ /* 0x000fcc00078e0014 */
[----:B------:R-:W-:-:S04]  /*0890*/  IMAD.HI.U32 R32, R21, R16, RZ ;  /* 0x0000001015207227 */ /* 0x000fc800078e00ff */
[----:B------:R-:W-:-:S04]  /*08a0*/  IMAD.MOV R15, RZ, RZ, -R32 ;  /* 0x000000ffff0f7224 */ /* 0x000fc800078e0a20 */
[----:B------:R-:W-:-:S05]  /*08b0*/  IMAD R15, R22, R15, R16 ;  /* 0x0000000f160f7224 */ /* 0x000fca00078e0210 */
[----:B------:R-:W-:-:S13]  /*08c0*/  ISETP.GE.U32.AND P0, PT, R15, R22, PT ;  /* 0x000000160f00720c */ /* 0x000fda0003f06070 */
[----:B------:R-:W-:Y:S01]  /*08d0*/  @P0 IADD3 R15, -R22, R15, RZ ;  /* 0x0000000f160f0210 */ /* 0x000fe20007ffe1ff */
[----:B------:R-:W-:-:S03]  /*08e0*/  @P0 VIADD R32, R32, 0x1 ;  /* 0x0000000120200836 */ /* 0x000fc60000000000 */
[----:B------:R-:W-:Y:S01]  /*08f0*/  ISETP.GE.U32.AND P1, PT, R15, R22, PT ;  /* 0x000000160f00720c */ /* 0x000fe20003f26070 */
[----:B------:R-:W-:-:S12]  /*0900*/  IMAD.MOV.U32 R15, RZ, RZ, RZ ;  /* 0x000000ffff0f7224 */ /* 0x000fd800078e00ff */
[----:B------:R-:W-:Y:S01]  /*0910*/  @P1 VIADD R32, R32, 0x1 ;  /* 0x0000000120201836 */ /* 0x000fe20000000000 */
[----:B------:R-:W-:-:S04]  /*0920*/  @!P3 LOP3.LUT R32, RZ, R22, RZ, 0x33, !PT ;  /* 0x00000016ff20b212 */ /* 0x000fc800078e33ff */
[----:B------:R-:W-:-:S05]  /*0930*/  IADD3 R23, -R32, RZ, RZ ;  /* 0x000000ff20177210 */ /* 0x000fca0007ffe1ff */
[----:B------:R-:W-:-:S07]  /*0940*/  IMAD R23, R22, R23, R16 ;  /* 0x0000001716177224 */ /* 0x000fce00078e0210 */
.L_x_45:
[----:B------:R-:W-:Y:S05]  /*0950*/  BSYNC B0 ;  /* 0x0000000000007941 */ /* 0x000fea0003800000 */
.L_x_43:
        /* <DEDUP_REMOVED lines=18> */
[----:B------:R-:W-:Y:S01]  /*0a80*/  MOV R24, R32 ;  /* 0x0000002000187202 */ /* 0x000fe20000000f00 */
[--C-:B------:R-:W-:Y:S01]  /*0a90*/  IMAD.MOV.U32 R35, RZ, RZ, R2.reuse ;  /* 0x000000ffff237224 */ /* 0x100fe200078e0002 */
[----:B------:R-:W-:Y:S01]  /*0aa0*/  MOV R34, R21 ;  /* 0x0000001500227202 */ /* 0x000fe20000000f00 */
[----:B------:R-:W-:Y:S02]  /*0ab0*/  IMAD.X R15, RZ, RZ, ~R2, P0 ;  /* 0x000000ffff0f7224 */ /* 0x000fe400000e0e02 */
[----:B------:R-:W-:-:S04]  /*0ac0*/  IMAD.WIDE.U32 R24, R16, R19, R24 ;  /* 0x0000001310187225 */ /* 0x000fc800078e0018 */
[----:B------:R-:W-:-:S04]  /*0ad0*/  IMAD R15, R15, R16, RZ ;  /* 0x000000100f0f7224 */ /* 0x000fc800078e02ff */
[----:B------:R-:W-:-:S04]  /*0ae0*/  IMAD R15, R17, R19, R15 ;  /* 0x00000013110f7224 */ /* 0x000fc800078e020f */
[----:B------:R-:W-:Y:S01]  /*0af0*/  IMAD.IADD R15, R25, 0x1, R15 ;  /* 0x00000001190f7824 */ /* 0x000fe200078e020f */
[----:B------:R-:W-:Y:S06]  /*0b00*/  BRA `(.L_x_48) ;  /* 0x0000000000587947 */ /* 0x000fec0003800000 */
.L_x_47:
        /* <DEDUP_REMOVED lines=22> */
.L_x_48:
[----:B------:R-:W-:Y:S05]  /*0c70*/  BSYNC B0 ;  /* 0x0000000000007941 */ /* 0x000fea0003800000 */
.L_x_46:
[----:B------:R-:W0:Y:S01]  /*0c80*/  LDC.64 R16, c[0x0][R3+0x200] ;  /* 0x0000800003107b82 */ /* 0x000e220000000a00 */
[----:B------:R-:W-:Y:S01]  /*0c90*/  MOV R23, R18 ;  /* 0x0000001200177202 */ /* 0x000fe20000000f00 */
[----:B------:R-:W-:Y:S06]  /*0ca0*/  BSSY B0, `(.L_x_49) ;  /* 0x0000031000007945 */ /* 0x000fec0003800000 */
[----:B------:R-:W1:Y:S01]  /*0cb0*/  LDC.64 R20, c[0x0][R3+0x2d0] ;  /* 0x0000b40003147b82 */ /* 0x000e620000000a00 */
[----:B0-----:R-:W-:-:S04]  /*0cc0*/  LOP3.LUT R0, R35, R17, RZ, 0xfc, !PT ;  /* 0x0000001123007212 */ /* 0x001fc800078efcff */
[----:B------:R-:W-:Y:S01]  /*0cd0*/  ISETP.NE.U32.AND P0, PT, R0, RZ, PT ;  /* 0x000000ff0000720c */ /* 0x000fe20003f05070 */
[-C--:B-1----:R-:W-:Y:S02]  /*0ce0*/  IMAD R2, R21, R24.reuse, RZ ;  /* 0x0000001815027224 */ /* 0x082fe400078e02ff */
[----:B------:R-:W-:-:S04]  /*0cf0*/  IMAD.WIDE.U32 R22, R20, R24, R22 ;  /* 0x0000001814167225 */ /* 0x000fc800078e0016 */
[----:B------:R-:W-:-:S04]  /*0d00*/  IMAD R15, R20, R15, R2 ;  /* 0x0000000f140f7224 */ /* 0x000fc800078e0202 */
[----:B------:R-:W-:Y:S02]  /*0d10*/  IMAD.IADD R32, R23, 0x1, R15 ;  /* 0x0000000117207824 */ /* 0x000fe400078e020f */
[----:B------:R-:W-:Y:S05]  /*0d20*/  @!P0 BRA `(.L_x_50) ;  /* 0x0000000000488947 */ /* 0x000fea0003800000 */
[----:B------:R-:W-:Y:S01]  /*0d30*/  IMAD.MOV.U32 R28, RZ, RZ, R34 ;  /* 0x000000ffff1c7224 */ /* 0x000fe200078e0022 */
[----:B------:R-:W-:Y:S01]  /*0d40*/  MOV R29, R35 ;  /* 0x00000023001d7202 */ /* 0x000fe20000000f00 */
[----:B------:R-:W-:Y:S01]  /*0d50*/  IMAD.MOV.U32 R2, RZ, RZ, R16 ;  /* 0x000000ffff027224 */ /* 0x000fe200078e0010 */
[----:B------:R-:W-:Y:S01]  /*0d60*/  MOV R15, 0xd90 ;  /* 0x00000d90000f7802 */ /* 0x000fe20000000f00 */
[----:B------:R-:W-:-:S07]  /*0d70*/  IMAD.MOV.U32 R0, RZ, RZ, R17 ;  /* 0x000000ffff007224 */ /* 0x000fce00078e0011 */
[----:B------:R-:W-:Y:S05]  /*0d80*/  CALL.REL.NOINC `($__internal_1_$__cuda_sm20_div_s64) ;  /* 0x0000001400047944 */ /* 0x000fea0003c00000 */
[----:B------:R-:W-:Y:S01]  /*0d90*/  IADD3 R25, P0, RZ, -R21, RZ ;  /* 0x80000015ff197210 */ /* 0x000fe20007f1e0ff */
[----:B------:R-:W-:Y:S02]  /*0da0*/  IMAD.MOV.U32 R18, RZ, RZ, R34 ;  /* 0x000000ffff127224 */ /* 0x000fe400078e0022 */
[----:B------:R-:W-:Y:S01]  /*0db0*/  IMAD.MOV.U32 R19, RZ, RZ, R35 ;  /* 0x000000ffff137224 */ /* 0x000fe200078e0023 */
[----:B------:R-:W-:Y:S01]  /*0dc0*/  IADD3.X R15, RZ, ~R2, RZ, P0, !PT ;  /* 0x80000002ff0f7210 */ /* 0x000fe200007fe4ff */
[----:B------:R-:W-:-:S04]  /*0dd0*/  IMAD.WIDE.U32 R18, R16, R25, R18 ;  /* 0x0000001910127225 */ /* 0x000fc800078e0012 */
[----:B------:R-:W-:Y:S01]  /*0de0*/  IMAD R15, R15, R16, RZ ;  /* 0x000000100f0f7224 */ /* 0x000fe200078e02ff */
[----:B------:R-:W-:Y:S01]  /*0df0*/  MOV R35, R18 ;  /* 0x0000001200237202 */ /* 0x000fe20000000f00 */
[----:B------:R-:W-:Y:S02]  /*0e00*/  IMAD.MOV.U32 R18, RZ, RZ, R21 ;  /* 0x000000ffff127224 */ /* 0x000fe400078e0015 */
[----:B------:R-:W-:-:S04]  /*0e10*/  IMAD R15, R17, R25, R15 ;  /* 0x00000019110f7224 */ /* 0x000fc800078e020f */
[----:B------:R-:W-:Y:S01]  /*0e20*/  IMAD.IADD R15, R19, 0x1, R15 ;  /* 0x00000001130f7824 */ /* 0x000fe200078e020f */
[----:B------:R-:W-:Y:S01]  /*0e30*/  MOV R19, R2 ;  /* 0x0000000200137202 */ /* 0x000fe20000000f00 */
[----:B------:R-:W-:Y:S06]  /*0e40*/  BRA `(.L_x_51) ;  /* 0x0000000000587947 */ /* 0x000fec0003800000 */
.L_x_50:
[----:B------:R-:W0:Y:S01]  /*0e50*/  I2F.U32.RP R0, R16 ;  /* 0x0000001000007306 */ /* 0x000e220000209000 */
[----:B------:R-:W-:Y:S01]  /*0e60*/  IMAD.MOV R15, RZ, RZ, -R16 ;  /* 0x000000ffff0f7224 */ /* 0x000fe200078e0a10 */
[----:B------:R-:W-:-:S06]  /*0e70*/  ISETP.NE.U32.AND P3, PT, R16, RZ, PT ;  /* 0x000000ff1000720c */ /* 0x000fcc0003f65070 */
[----:B0-----:R-:W0:Y:S02]  /*0e80*/  MUFU.RCP R0, R0 ;  /* 0x0000000000007308 */ /* 0x001e240000001000 */
[----:B0-----:R-:W-:-:S06]  /*0e90*/  VIADD R18, R0, 0xffffffe ;  /* 0x0ffffffe00127836 */ /* 0x001fcc0000000000 */
[----:B------:R0:W1:Y:S02]  /*0ea0*/  F2I.FTZ.U32.TRUNC.NTZ R19, R18 ;  /* 0x0000001200137305 */ /* 0x000064000021f000 */
[----:B0-----:R-:W-:Y:S01]  /*0eb0*/  HFMA2.MMA R18, -RZ, RZ, 0, 0 ;  /* 0x00000000ff127435 */ /* 0x001fe200000001ff */
[----:B-1----:R-:W-:-:S09]  /*0ec0*/  IMAD R15, R15, R19, RZ ;  /* 0x000000130f0f7224 */ /* 0x002fd200078e02ff */
[----:B------:R-:W-:-:S06]  /*0ed0*/  IMAD.HI.U32 R19, R19, R15, R18 ;  /* 0x0000000f13137227 */ /* 0x000fcc00078e0012 */
[----:B------:R-:W-:-:S04]  /*0ee0*/  IMAD.HI.U32 R18, R19, R34, RZ ;  /* 0x0000002213127227 */ /* 0x000fc800078e00ff */
[----:B------:R-:W-:Y:S02]  /*0ef0*/  IMAD.MOV R15, RZ, RZ, -R18 ;  /* 0x000000ffff0f7224 */ /* 0x000fe400078e0a12 */
[----:B------:R-:W-:Y:S02]  /*0f00*/  IMAD.MOV.U32 R19, RZ, RZ, RZ ;  /* 0x000000ffff137224 */ /* 0x000fe400078e00ff */
        /* <DEDUP_REMOVED lines=9> */
[----:B------:R-:W-:-:S07]  /*0fa0*/  IMAD R35, R16, R35, R34 ;  /* 0x0000002310237224 */ /* 0x000fce00078e0222 */
.L_x_51:
[----:B------:R-:W-:Y:S05]  /*0fb0*/  BSYNC B0 ;  /* 0x0000000000007941 */ /* 0x000fea0003800000 */
.L_x_49:
        /* <DEDUP_REMOVED lines=17> */
[----:B------:R-:W-:Y:S05]  /*10d0*/  CALL.REL.NOINC `($__internal_1_$__cuda_sm20_div_s64) ;  /* 0x0000001000307944 */ /* 0x000fea0003c00000 */
[----:B------:R-:W-:-:S05]  /*10e0*/  IADD3 R25, P0, RZ, -R21, RZ ;  /* 0x80000015ff197210 */ /* 0x000fca0007f1e0ff */
[----:B------:R-:W-:Y:S02]  /*10f0*/  IMAD.X R15, RZ, RZ, ~R2, P0 ;  /* 0x000000ffff0f7224 */ /* 0x000fe400000e0e02 */
[----:B------:R-:W-:-:S04]  /*1100*/  IMAD.WIDE.U32 R18, R16, R25, R18 ;  /* 0x0000001910127225 */ /* 0x000fc800078e0012 */
[----:B------:R-:W-:Y:S01]  /*1110*/  IMAD R15, R15, R16, RZ ;  /* 0x000000100f0f7224 */ /* 0x000fe200078e02ff */
[----:B------:R-:W-:-:S03]  /*1120*/  MOV R16, R21 ;  /* 0x0000001500107202 */ /* 0x000fc60000000f00 */
[----:B------:R-:W-:Y:S02]  /*1130*/  IMAD R17, R17, R25, R15 ;  /* 0x0000001911117224 */ /* 0x000fe400078e020f */
[----:B------:R-:W-:-:S03]  /*1140*/  IMAD.MOV.U32 R15, RZ, RZ, R18 ;  /* 0x000000ffff0f7224 */ /* 0x000fc600078e0012 */
[----:B------:R-:W-:Y:S01]  /*1150*/  IADD3 R25, R19, R17, RZ ;  /* 0x0000001113197210 */ /* 0x000fe20007ffe0ff */
[----:B------:R-:W-:Y:S01]  /*1160*/  IMAD.MOV.U32 R17, RZ, RZ, R2 ;  /* 0x000000ffff117224 */ /* 0x000fe200078e0002 */
[----:B------:R-:W-:Y:S06]  /*1170*/  BRA `(.L_x_54) ;  /* 0x00000000005c7947 */ /* 0x000fec0003800000 */
.L_x_53:
[----:B------:R-:W0:Y:S01]  /*1180*/  I2F.U32.RP R0, R16 ;  /* 0x0000001000007306 */ /* 0x000e220000209000 */
[----:B------:R-:W-:Y:S01]  /*1190*/  IMAD.MOV R15, RZ, RZ, -R16 ;  /* 0x000000ffff0f7224 */ /* 0x000fe200078e0a10 */
[----:B------:R-:W-:Y:S01]  /*11a0*/  ISETP.NE.U32.AND P3, PT, R16, RZ, PT ;  /* 0x000000ff1000720c */ /* 0x000fe20003f65070 */
[----:B------:R-:W-:Y:S01]  /*11b0*/  IMAD.MOV.U32 R25, RZ, RZ, RZ ;  /* 0x000000ffff197224 */ /* 0x000fe200078e00ff */
[----:B------:R-:W-:-:S04]  /*11c0*/  MOV R17, RZ ;  /* 0x000000ff00117202 */ /* 0x000fc80000000f00 */
        /* <DEDUP_REMOVED lines=16> */
[----:B------:R-:W-:Y:S01]  /*12d0*/  IMAD R15, R16, R15, R18 ;  /* 0x0000000f100f7224 */ /* 0x000fe200078e0212 */
[----:B------:R-:W-:-:S07]  /*12e0*/  MOV R16, R21 ;  /* 0x0000001500107202 */ /* 0x000fce0000000f00 */
.L_x_54:
[----:B------:R-:W-:Y:S05]  /*12f0*/  BSYNC B0 ;  /* 0x0000000000007941 */ /* 0x000fea0003800000 */
.L_x_52:
[----:B------:R-:W0:Y:S01]  /*1300*/  LDC.64 R2, c[0x0][R3+0x2c0] ;  /* 0x0000b00003027b82 */ /* 0x000e220000000a00 */
[----:B------:R-:W-:Y:S01]  /*1310*/  MOV R19, R32 ;  /* 0x0000002000137202 */ /* 0x000fe20000000f00 */
[----:B------:R-:W-:Y:S02]  /*1320*/  IMAD.MOV.U32 R18, RZ, RZ, R22 ;  /* 0x000000ffff127224 */ /* 0x000fe400078e0016 */
[-C--:B0-----:R-:W-:Y:S02]  /*1330*/  IMAD R0, R3, R15.reuse, RZ ;  /* 0x0000000f03007224 */ /* 0x081fe400078e02ff */
[----:B------:R-:W-:-:S04]  /*1340*/  IMAD.WIDE.U32 R18, R2, R15, R18 ;  /* 0x0000000f02127225 */ /* 0x000fc800078e0012 */
[----:B------:R-:W-:-:S04]  /*1350*/  IMAD R25, R2, R25, R0 ;  /* 0x0000001902197224 */ /* 0x000fc800078e0200 */
[----:B------:R-:W-:Y:S01]  /*1360*/  IMAD.IADD R19, R19, 0x1, R25 ;  /* 0x0000000113137824 */ /* 0x000fe200078e0219 */
[----:B------:R-:W-:Y:S06]  /*1370*/  @P2 BRA `(.L_x_55) ;  /* 0xfffffff000b82947 */ /* 0x000fec000383ffff */
.L_x_42:
        /* <DEDUP_REMOVED lines=9> */
[----:B------:R-:W-:Y:S01]  /*1410*/  MOV R28, R16 ;  /* 0x00000010001c7202 */ /* 0x000fe20000000f00 */
[----:B------:R-:W-:Y:S01]  /*1420*/  IMAD.MOV.U32 R29, RZ, RZ, R17 ;  /* 0x000000ffff1d7224 */ /* 0x000fe200078e0011 */
[----:B------:R-:W-:Y:S01]  /*1430*/  MOV R2, R22 ;  /* 0x0000001600027202 */ /* 0x000fe20000000f00 */
[----:B------:R-:W-:Y:S01]  /*1440*/  IMAD.MOV.U32 R0, RZ, RZ, R23 ;  /* 0x000000ffff007224 */ /* 0x000fe200078e0017 */
[----:B------:R-:W-:-:S07]  /*1450*/  MOV R15, 0x1470 ;  /* 0x00001470000f7802 */ /* 0x000fce0000000f00 */
[----:B------:R-:W-:Y:S05]  /*1460*/  CALL.REL.NOINC `($__internal_1_$__cuda_sm20_div_s64) ;  /* 0x0000000c004c7944 */ /* 0x000fea0003c00000 */
[----:B------:R-:W-:-:S04]  /*1470*/  IADD3 R15, P0, RZ, -R21, RZ ;  /* 0x80000015ff0f7210 */ /* 0x000fc80007f1e0ff */
        /* <DEDUP_REMOVED lines=8> */
.L_x_58:
[----:B------:R-:W0:Y:S01]  /*1500*/  I2F.U32.RP R0, R22 ;  /* 0x0000001600007306 */ /* 0x000e220000209000 */
[----:B------:R-:W-:Y:S01]  /*1510*/  IMAD.MOV R15, RZ, RZ, -R22 ;  /* 0x000000ffff0f7224 */ /* 0x000fe200078e0a16 */
[----:B------:R-:W-:Y:S02]  /*1520*/  ISETP.NE.U32.AND P2, PT, R22, RZ, PT ;  /* 0x000000ff1600720c */ /* 0x000fe40003f45070 */
        /* <DEDUP_REMOVED lines=15> */
[----:B------:R-:W-:Y:S02]  /*1620*/  @P1 IADD3 R3, R3, 0x1, RZ ;  /* 0x0000000103031810 */ /* 0x000fe40007ffe0ff */
[----:B------:R-:W-:-:S05]  /*1630*/  @!P2 LOP3.LUT R3, RZ, R22, RZ, 0x33, !PT ;  /* 0x00000016ff03a212 */ /* 0x000fca00078e33ff */
[----:B------:R-:W-:-:S04]  /*1640*/  IMAD.MOV R21, RZ, RZ, -R3 ;  /* 0x000000ffff157224 */ /* 0x000fc800078e0a03 */
[----:B------:R-:W-:Y:S01]  /*1650*/  IMAD R24, R22, R21, R16 ;  /* 0x0000001516187224 */ /* 0x000fe200078e0210 */
[----:B------:R-:W-:-:S07]  /*1660*/  MOV R16, R3 ;  /* 0x0000000300107202 */ /* 0x000fce0000000f00 */
.L_x_59:
[----:B------:R-:W-:Y:S05]  /*1670*/  BSYNC B0 ;  /* 0x0000000000007941 */ /* 0x000fea0003800000 */
.L_x_57:
[----:B------:R-:W0:Y:S01]  /*1680*/  LDC.64 R2, c[0x0][R5+0x2d8] ;  /* 0x0000b60005027b82 */ /* 0x000e220000000a00 */
[----:B------:R-:W-:Y:S01]  /*1690*/  ISETP.NE.AND P0, PT, R6, 0x1, PT ;  /* 0x000000010600780c */ /* 0x000fe20003f05270 */
[-C--:B0-----:R-:W-:Y:S02]  /*16a0*/  IMAD R0, R3, R24.reuse, RZ ;  /* 0x0000001803007224 */ /* 0x081fe400078e02ff */
[----:B------:R-:W-:-:S04]  /*16b0*/  IMAD.WIDE.U32 R18, R2, R24, R18 ;  /* 0x0000001802127225 */ /* 0x000fc800078e0012 */
[----:B------:R-:W-:-:S04]  /*16c0*/  IMAD R15, R2, R15, R0 ;  /* 0x0000000f020f7224 */ /* 0x000fc800078e0200 */
[----:B------:R-:W-:Y:S02]  /*16d0*/  IMAD.IADD R19, R19, 0x1, R15 ;  /* 0x0000000113137824 */ /* 0x000fe400078e020f */
[----:B------:R-:W-:Y:S05]  /*16e0*/  @!P0 BRA `(.L_x_56) ;  /* 0x0000000400908947 */ /* 0x000fea0003800000 */
[----:B------:R-:W0:Y:S01]  /*16f0*/  LDC.64 R22, c[0x0][R5+0x208] ;  /* 0x0000820005167b82 */ /* 0x000e220000000a00 */
[----:B------:R-:W-:Y:S01]  /*1700*/  BSSY B0, `(.L_x_60) ;  /* 0x000002a000007945 */ /* 0x000fe20003800000 */
        /* <DEDUP_REMOVED lines=18> */
.L_x_61:
        /* <DEDUP_REMOVED lines=23> */
.L_x_62:
[----:B------:R-:W-:Y:S05]  /*19a0*/  BSYNC B0 ;  /* 0x0000000000007941 */ /* 0x000fea0003800000 */
.L_x_60:
        /* <DEDUP_REMOVED lines=27> */
.L_x_64:
        /* <DEDUP_REMOVED lines=23> */
.L_x_65:
[----:B------:R-:W-:Y:S05]  /*1cd0*/  BSYNC B0 ;  /* 0x0000000000007941 */ /* 0x000fea0003800000 */
.L_x_63:
[----:B------:R-:W0:Y:S02]  /*1ce0*/  LDC.64 R2, c[0x0][R5+0x2c8] ;  /* 0x0000b20005027b82 */ /* 0x000e240000000a00 */
[-C--:B0-----:R-:W-:Y:S02]  /*1cf0*/  IMAD R0, R3, R24.reuse, RZ ;  /* 0x0000001803007224 */ /* 0x081fe400078e02ff */
[----:B------:R-:W-:-:S04]  /*1d00*/  IMAD.WIDE.U32 R18, R2, R24, R18 ;  /* 0x0000001802127225 */ /* 0x000fc800078e0012 */
[----:B------:R-:W-:-:S04]  /*1d10*/  IMAD R15, R2, R15, R0 ;  /* 0x0000000f020f7224 */ /* 0x000fc800078e0200 */
[----:B------:R-:W-:-:S07]  /*1d20*/  IMAD.IADD R19, R19, 0x1, R15 ;  /* 0x0000000113137824 */ /* 0x000fce00078e020f */
.L_x_56:
        /* <DEDUP_REMOVED lines=17> */
[----:B------:R-:W1:Y:S01]  /*1e40*/  S2UR UR5, SR_CgaCtaId ;  /* 0x00000000000579c3 */ /* 0x000e620000008800 */
[----:B------:R-:W-:Y:S01]  /*1e50*/  ULDC.64 UR8, c[0x0][0x6f0] ;  /* 0x0001bc0000087ab9 */ /* 0x000fe20000000a00 */
[----:B------:R-:W-:Y:S01]  /*1e60*/  UMOV UR4, 0x400 ;  /* 0x0000040000047882 */ /* 0x000fe20000000000 */
[----:B------:R-:W-:-:S04]  /*1e70*/  FMUL.FTZ R3, R12, R3 ;  /* 0x000000030c037220 */ /* 0x000fc80000410000 */
[----:B0-----:R-:W-:-:S06]  /*1e80*/  FMUL.FTZ R3, R3, R0 ;  /* 0x0000000003037220 */ /* 0x001fcc0000410000 */
[----:B------:R-:W0:Y:S01]  /*1e90*/  F2I.FTZ.TRUNC.NTZ R3, R3 ;  /* 0x0000000300037305 */ /* 0x000e22000021f100 */
[----:B-1----:R-:W-:Y:S01]  /*1ea0*/  ULEA UR4, UR5, UR4, 0x18 ;  /* 0x0000000405047291 */ /* 0x002fe2000f8ec03f */
[----:B0-----:R-:W-:Y:S02]  /*1eb0*/  ISETP.NE.U32.AND P0, PT, R3, UR8, PT ;  /* 0x0000000803007c0c */ /* 0x001fe4000bf05070 */
[----:B------:R-:W-:-:S04]  /*1ec0*/  SHF.R.S32.HI R0, RZ, 0x1f, R3 ;  /* 0x0000001fff007819 */ /* 0x000fc80000011403 */
[----:B------:R-:W-:Y:S01]  /*1ed0*/  ISETP.NE.AND.EX P0, PT, R0, UR9, PT, P0 ;  /* 0x0000000900007c0c */ /* 0x000fe2000bf05300 */
[----:B------:R-:W-:-:S12]  /*1ee0*/  VIADD R0, R3, 0xffffffff ;  /* 0xffffffff03007836 */ /* 0x000fd80000000000 */
[----:B------:R-:W-:-:S04]  /*1ef0*/  @P0 IADD3 R0, R3, RZ, RZ ;  /* 0x000000ff03000210 */ /* 0x000fc80007ffe0ff */
[----:B------:R-:W-:-:S07]  /*1f00*/  LEA R0, R0, UR4, 0x2 ;  /* 0x0000000400007c11 */ /* 0x000fce000f8e10ff */
.L_x_68:
[----:B------:R-:W0:Y:S02]  /*1f10*/  LDS R2, [R0] ;  /* 0x0000000000027984 */ /* 0x000e240000000800 */
[----:B0-----:R-:W-:-:S06]  /*1f20*/  FADD R3, R2, 1 ;  /* 0x3f80000002037421 */ /* 0x001fcc0000000000 */
[----:B------:R-:W0:Y:S02]  /*1f30*/  ATOMS.CAST.SPIN R3, [R0], R2, R3 ;  /* 0x000000020003738d */ /* 0x000e240001800003 */
[----:B0-----:R-:W-:-:S13]  /*1f40*/  ISETP.EQ.U32.AND P0, PT, R3, 0x1, PT ;  /* 0x000000010300780c */ /* 0x001fda0003f02070 */
[----:B------:R-:W-:Y:S05]  /*1f50*/  @!P0 BRA `(.L_x_68) ;  /* 0xfffffffc00ec8947 */ /* 0x000fea000383ffff */
.L_x_67:
[----:B------:R-:W-:Y:S05]  /*1f60*/  BSYNC B0 ;  /* 0x0000000000007941 */ /* 0x000fea0003800000 */
.L_x_66:
[----:B------:R-:W-:Y:S02]  /*1f70*/  ULDC UR4, c[0x0][0xc] ;  /* 0x0000030000047ab9 */ /* 0x000fe40000000800 */
[----:B------:R-:W-:Y:S01]  /*1f80*/  IMAD R0, R13, UR4, RZ ;  /* 0x000000040d007c24 */ /* 0x000fe2000f8e02ff */
[----:B------:R-:W-:-:S04]  /*1f90*/  ULDC.64 UR4, c[0x0][0x700] ;  /* 0x0001c00000047ab9 */ /* 0x000fc80000000a00 */
[----:B------:R-:W-:-:S05]  /*1fa0*/  IADD3 R11, P0, R0, R11, RZ ;  /* 0x0000000b000b7210 */ /* 0x000fca0007f1e0ff */
[----:B------:R-:W-:Y:S01]  /*1fb0*/  IMAD.X R9, RZ, RZ, R9, P0 ;  /* 0x000000ffff097224 */ /* 0x000fe200000e0609 */
[----:B------:R-:W-:-:S04]  /*1fc0*/  ISETP.GE.U32.AND P0, PT, R11, UR4, PT ;  /* 0x000000040b007c0c */ /* 0x000fc8000bf06070 */
[----:B------:R-:W-:-:S13]  /*1fd0*/  ISETP.GE.AND.EX P0, PT, R9, UR5, PT, P0 ;  /* 0x0000000509007c0c */ /* 0x000fda000bf06300 */
[----:B------:R-:W-:Y:S05]  /*1fe0*/  @!P0 BRA `(.L_x_69) ;  /* 0xffffffe400748947 */ /* 0x000fea000383ffff */
.L_x_36:
[----:B------:R-:W-:Y:S05]  /*1ff0*/  WARPSYNC.ALL ;  /* 0x0000000000007948 */ /* 0x000fea0003800000 */
[----:B------:R-:W-:Y:S06]  /*2000*/  BAR.SYNC.DEFER_BLOCKING 0x0 ;  /* 0x0000000000007b1d */ /* 0x000fec0000010000 */
[----:B------:R-:W-:-:S02]  /*2010*/  ULDC.64 UR12, c[0x0][0x218] ;  /* 0x00008600000c7ab9 */ /* 0x000fc40000000a00 */
[----:B------:R-:W-:-:S04]  /*2020*/  ISETP.GE.U32.AND P0, PT, R14, UR12, PT ;  /* 0x0000000c0e007c0c */ /* 0x000fc8000bf06070 */
[----:B------:R-:W-:-:S13]  /*2030*/  ISETP.GE.AND.EX P0, PT, RZ, UR13, PT, P0 ;  /* 0x0000000dff007c0c */ /* 0x000fda000bf06300 */
[----:B------:R-:W-:Y:S05]  /*2040*/  @P0 EXIT ;  /* 0x000000000000094d */ /* 0x000fea0003800000 */
[----:B------:R-:W0:Y:S01]  /*2050*/  S2UR UR5, SR_CgaCtaId ;  /* 0x00000000000579c3 */ /* 0x000e220000008800 */
[----:B--2---:R-:W-:Y:S01]  /*2060*/  HFMA2.MMA R6, -RZ, RZ, 0, 0 ;  /* 0x00000000ff067435 */ /* 0x004fe200000001ff */
[----:B------:R-:W-:Y:S01]  /*2070*/  UMOV UR4, 0x400 ;  /* 0x0000040000047882 */ /* 0x000fe20000000000 */
[----:B------:R-:W-:Y:S01]  /*2080*/  ULDC.64 UR8, c[0x0][0x2e0] ;  /* 0x0000b80000087ab9 */ /* 0x000fe20000000a00 */
[----:B------:R-:W-:Y:S01]  /*2090*/  ULDC.64 UR10, c[0x0][0x210] ;  /* 0x00008400000a7ab9 */ /* 0x000fe20000000a00 */
[----:B0-----:R-:W-:-:S12]  /*20a0*/  ULEA UR4, UR5, UR4, 0x18 ;  /* 0x0000000405047291 */ /* 0x001fd8000f8ec03f */
.L_x_70:
[----:B------:R-:W-:Y:S01]  /*20b0*/  LEA R0, R14, UR4, 0x2 ;  /* 0x000000040e007c11 */ /* 0x000fe2000f8e10ff */
[----:B0-----:R-:W-:Y:S02]  /*20c0*/  IMAD R5, R6, UR8, RZ ;  /* 0x0000000806057c24 */ /* 0x001fe4000f8e02ff */
[C---:B------:R-:W-:Y:S02]  /*20d0*/  IMAD.WIDE.U32 R2, R14.reuse, UR8, RZ ;  /* 0x000000080e027c25 */ /* 0x040fe4000f8e00ff */
[----:B------:R-:W0:Y:S02]  /*20e0*/  LDS R7, [R0] ;  /* 0x0000000000077984 */ /* 0x000e240000000800 */
[----:B------:R-:W-:Y:S01]  /*20f0*/  IMAD R5, R14, UR9, R5 ;  /* 0x000000090e057c24 */ /* 0x000fe2000f8e0205 */
[----:B------:R-:W-:-:S03]  /*2100*/  LEA R4, P0, R2, UR10, 0x2 ;  /* 0x0000000a02047c11 */ /* 0x000fc6000f8010ff */
[----:B------:R-:W-:-:S05]  /*2110*/  IMAD.IADD R3, R3, 0x1, R5 ;  /* 0x0000000103037824 */ /* 0x000fca00078e0205 */
[----:B------:R-:W-:Y:S02]  /*2120*/  LEA.HI.X R5, R2, UR11, R3, 0x2, P0 ;  /* 0x0000000b02057c11 */ /* 0x000fe400080f1403 */
[----:B------:R-:W-:-:S04]  /*2130*/  IADD3 R14, P0, R13, R14, RZ ;  /* 0x0000000e0d0e7210 */ /* 0x000fc80007f1e0ff */
[----:B------:R-:W-:Y:S02]  /*2140*/  IADD3.X R6, RZ, R6, RZ, P0, !PT ;  /* 0x00000006ff067210 */ /* 0x000fe400007fe4ff */
[----:B------:R-:W-:-:S04]  /*2150*/  ISETP.GE.U32.AND P0, PT, R14, UR12, PT ;  /* 0x0000000c0e007c0c */ /* 0x000fc8000bf06070 */
[----:B------:R-:W-:Y:S01]  /*2160*/  ISETP.GE.AND.EX P0, PT, R6, UR13, PT, P0 ;  /* 0x0000000d06007c0c */ /* 0x000fe2000bf06300 */
[----:B0-----:R0:W-:-:S12]  /*2170*/  REDG.E.ADD.F32.FTZ.RN.STRONG.GPU desc[UR6][R4.64], R7 ;  /* 0x00000007040079a6 */ /* 0x0011d8000c10f386 */
[----:B------:R-:W-:Y:S05]  /*2180*/  @!P0 BRA `(.L_x_70) ;  /* 0xfffffffc00c88947 */ /* 0x000fea000383ffff */
[----:B------:R-:W-:Y:S05]  /*2190*/  EXIT ;  /* 0x000000000000794d */ /* 0x000fea0003800000 */
        .weak           $__internal_1_$__cuda_sm20_div_s64
        .type           $__internal_1_$__cuda_sm20_div_s64,@function
        .size           $__internal_1_$__cuda_sm20_div_s64,(.L_x_3531 - $__internal_1_$__cuda_sm20_div_s64)
$__internal_1_$__cuda_sm20_div_s64:
[-C--:B------:R-:W-:Y:S02]  /*21a0*/  IADD3 R20, P1, RZ, -R2.reuse, RZ ;  /* 0x80000002ff147210 */ /* 0x080fe40007f3e0ff */
[----:B------:R-:W-:Y:S02]  /*21b0*/  ISETP.GE.AND P0, PT, R0, RZ, PT ;  /* 0x000000ff0000720c */ /* 0x000fe40003f06270 */
[----:B------:R-:W-:Y:S01]  /*21c0*/  ISETP.GE.AND P4, PT, R29, RZ, PT ;  /* 0x000000ff1d00720c */ /* 0x000fe20003f86270 */
[----:B------:R-:W-:Y:S01]  /*21d0*/  IMAD.X R21, RZ, RZ, ~R0, P1 ;  /* 0x000000ffff157224 */ /* 0x000fe200008e0e00 */
[----:B------:R-:W-:-:S04]  /*21e0*/  SEL R20, R20, R2, !P0 ;  /* 0x0000000214147207 */ /* 0x000fc80004000000 */
[----:B------:R-:W-:-:S04]  /*21f0*/  SEL R21, R21, R0, !P0 ;  /* 0x0000000015157207 */ /* 0x000fc80004000000 */
[----:B------:R-:W0:Y:S08]  /*2200*/  I2F.U64.RP R24, R20 ;  /* 0x0000001400187312 */ /* 0x000e300000309000 */
[----:B0-----:R-:W0:Y:S02]  /*2210*/  MUFU.RCP R24, R24 ;  /* 0x0000001800187308 */ /* 0x001e240000001000 */
[----:B0-----:R-:W-:-:S06]  /*2220*/  IADD3 R24, R24, 0x1ffffffe, RZ ;  /* 0x1ffffffe18187810 */ /* 0x001fcc0007ffe0ff */
[----:B------:R-:W0:Y:S02]  /*2230*/  F2I.U64.TRUNC R36, R24 ;  /* 0x0000001800247311 */ /* 0x000e24000020d800 */
[----:B0-----:R-:W-:Y:S01]  /*2240*/  IMAD.WIDE.U32 R26, R36, R20, RZ ;  /* 0x00000014241a7225 */ /* 0x001fe200078e00ff */
[----:B------:R-:W-:-:S03]  /*2250*/  MOV R31, R36 ;  /* 0x00000024001f7202 */ /* 0x000fc60000000f00 */
[----:B------:R-:W-:Y:S01]  /*2260*/  IMAD R25, R36, R21, R27 ;  /* 0x0000001524197224 */ /* 0x000fe200078e021b */
[----:B------:R-:W-:-:S03]  /*2270*/  IADD3 R26, P0, RZ, -R26, RZ ;  /* 0x8000001aff1a7210 */ /* 0x000fc60007f1e0ff */
[----:B------:R-:W-:Y:S02]  /*2280*/  IMAD R25, R37, R20, R25 ;  /* 0x0000001425197224 */ /* 0x000fe400078e0219 */
[----:B------:R-:W-:-:S04]  /*2290*/  IMAD.HI.U32 R30, R36, R26, RZ ;  /* 0x0000001a241e7227 */ /* 0x000fc800078e00ff */
[----:B------:R-:W-:-:S04]  /*22a0*/  IMAD.X R25, RZ, RZ, ~R25, P0 ;  /* 0x000000ffff197224 */ /* 0x000fc800000e0e19 */
[----:B------:R-:W-:-:S04]  /*22b0*/  IMAD.WIDE.U32 R30, P0, R36, R25, R30 ;  /* 0x00000019241e7225 */ /* 0x000fc8000780001e */
[C---:B------:R-:W-:Y:S02]  /*22c0*/  IMAD R24, R37.reuse, R25, RZ ;  /* 0x0000001925187224 */ /* 0x040fe400078e02ff */
[----:B------:R-:W-:-:S04]  /*22d0*/  IMAD.HI.U32 R26, P1, R37, R26, R30 ;  /* 0x0000001a251a7227 */ /* 0x000fc8000782001e */
[----:B------:R-:W-:Y:S01]  /*22e0*/  IMAD.HI.U32 R25, R37, R25, RZ ;  /* 0x0000001925197227 */ /* 0x000fe200078e00ff */
[----:B------:R-:W-:-:S03]  /*22f0*/  IADD3 R31, P3, R24, R26, RZ ;  /* 0x0000001a181f7210 */ /* 0x000fc60007f7e0ff */
[----:B------:R-:W-:Y:S02]  /*2300*/  IMAD.X R25, R25, 0x1, R37, P0 ;  /* 0x0000000119197824 */ /* 0x000fe400000e0625 */
[----:B------:R-:W-:-:S03]  /*2310*/  IMAD.WIDE.U32 R36, R31, R20, RZ ;  /* 0x000000141f247225 */ /* 0x000fc600078e00ff */
[----:B------:R-:W-:Y:S01]  /*2320*/  IADD3.X R26, RZ, RZ, R25, P3, P1 ;  /* 0x000000ffff1a7210 */ /* 0x000fe20001fe2419 */
[----:B------:R-:W-:Y:S01]  /*2330*/  IMAD R25, R31, R21, R37 ;  /* 0x000000151f197224 */ /* 0x000fe200078e0225 */
[----:B------:R-:W-:-:S03]  /*2340*/  IADD3 R27, P0, RZ, -R36, RZ ;  /* 0x80000024ff1b7210 */ /* 0x000fc60007f1e0ff */
[----:B------:R-:W-:Y:S02]  /*2350*/  IMAD R25, R26, R20, R25 ;  /* 0x000000141a197224 */ /* 0x000fe400078e0219 */
[----:B------:R-:W-:-:S03]  /*2360*/  IMAD.HI.U32 R30, R31, R27, RZ ;  /* 0x0000001b1f1e7227 */ /* 0x000fc600078e00ff */
[----:B------:R-:W-:-:S05]  /*2370*/  IADD3.X R25, RZ, ~R25, RZ, P0, !PT ;  /* 0x80000019ff197210 */ /* 0x000fca00007fe4ff */
[----:B------:R-:W-:Y:S01]  /*2380*/  IMAD.WIDE.U32 R36, P0, R31, R25, R30 ;  /* 0x000000191f247225 */ /* 0x000fe2000780001e */
[----:B------:R-:W-:-:S03]  /*2390*/  IADD3 R30, P5, RZ, -R28, RZ ;  /* 0x8000001cff1e7210 */ /* 0x000fc60007fbe0ff */
[----:B------:R-:W-:Y:S01]  /*23a0*/  IMAD R24, R26, R25, RZ ;  /* 0x000000191a187224 */ /* 0x000fe200078e02ff */
[----:B------:R-:W-:Y:S01]  /*23b0*/  SEL R30, R30, R28, !P4 ;  /* 0x0000001c1e1e7207 */ /* 0x000fe20006000000 */
[----:B------:R-:W-:-:S04]  /*23c0*/  IMAD.HI.U32 R27, P1, R26, R27, R36 ;  /* 0x0000001b1a1b7227 */ /* 0x000fc80007820024 */
[----:B------:R-:W-:Y:S01]  /*23d0*/  IMAD.HI.U32 R25, R26, R25, RZ ;  /* 0x000000191a197227 */ /* 0x000fe200078e00ff */
[----:B------:R-:W-:-:S03]  /*23e0*/  IADD3 R24, P3, R24, R27, RZ ;  /* 0x0000001b18187210 */ /* 0x000fc60007f7e0ff */
[----:B------:R-:W-:Y:S01]  /*23f0*/  IMAD.X R27, RZ, RZ, ~R29, P5 ;  /* 0x000000ffff1b7224 */ /* 0x000fe200028e0e1d */
[----:B------:R-:W-:Y:S01]  /*2400*/  IADD3.X R25, R25, R26, RZ, P0, !PT ;  /* 0x0000001a19197210 */ /* 0x000fe200007fe4ff */
[----:B------:R-:W-:-:S03]  /*2410*/  IMAD.HI.U32 R36, R24, R30, RZ ;  /* 0x0000001e18247227 */ /* 0x000fc600078e00ff */
[----:B------:R-:W-:Y:S01]  /*2420*/  SEL R26, R27, R29, !P4 ;  /* 0x0000001d1b1a7207 */ /* 0x000fe20006000000 */
[----:B------:R-:W-:Y:S01]  /*2430*/  IMAD.MOV.U32 R37, RZ, RZ, RZ ;  /* 0x000000ffff257224 */ /* 0x000fe200078e00ff */
[----:B------:R-:W-:-:S03]  /*2440*/  IADD3.X R25, RZ, RZ, R25, P3, P1 ;  /* 0x000000ffff197210 */ /* 0x000fc60001fe2419 */
[----:B------:R-:W-:-:S04]  /*2450*/  IMAD.WIDE.U32 R36, R24, R26, R36 ;  /* 0x0000001a18247225 */ /* 0x000fc800078e0024 */
[C---:B------:R-:W-:Y:S02]  /*2460*/  IMAD R24, R25.reuse, R26, RZ ;  /* 0x0000001a19187224 */ /* 0x040fe400078e02ff */
[----:B------:R-:W-:-:S04]  /*2470*/  IMAD.HI.U32 R27, P0, R25, R30, R36 ;  /* 0x0000001e191b7227 */ /* 0x000fc80007800024 */
[----:B------:R-:W-:Y:S01]  /*2480*/  IMAD.HI.U32 R25, R25, R26, RZ ;  /* 0x0000001a19197227 */ /* 0x000fe200078e00ff */
[----:B------:R-:W-:-:S04]  /*2490*/  IADD3 R24, P1, R24, R27, RZ ;  /* 0x0000001b18187210 */ /* 0x000fc80007f3e0ff */
[----:B------:R-:W-:Y:S01]  /*24a0*/  IADD3.X R25, R25, RZ, RZ, P0, !PT ;  /* 0x000000ff19197210 */ /* 0x000fe200007fe4ff */
[----:B------:R-:W-:-:S04]  /*24b0*/  IMAD.WIDE.U32 R36, R24, R20, RZ ;  /* 0x0000001418247225 */ /* 0x000fc800078e00ff */
[----:B------:R-:W-:Y:S01]  /*24c0*/  IMAD.X R25, RZ, RZ, R25, P1 ;  /* 0x000000ffff197224 */ /* 0x000fe200008e0619 */
[----:B------:R-:W-:Y:S01]  /*24d0*/  IADD3 R30, P1, -R36, R30, RZ ;  /* 0x0000001e241e7210 */ /* 0x000fe20007f3e1ff */
[----:B------:R-:W-:-:S03]  /*24e0*/  IMAD R27, R24, R21, R37 ;  /* 0x00000015181b7224 */ /* 0x000fc600078e0225 */
[-C--:B------:R-:W-:Y:S01]  /*24f0*/  ISETP.GE.U32.AND P0, PT, R30, R20.reuse, PT ;  /* 0x000000141e00720c */ /* 0x080fe20003f06070 */
[----:B------:R-:W-:-:S05]  /*2500*/  IMAD R27, R25, R20, R27 ;  /* 0x00000014191b7224 */ /* 0x000fca00078e021b */
[----:B------:R-:W-:Y:S02]  /*2510*/  IADD3.X R26, ~R27, R26, RZ, P1, !PT ;  /* 0x0000001a1b1a7210 */ /* 0x000fe40000ffe5ff */
[----:B------:R-:W-:Y:S02]  /*2520*/  IADD3 R31, P1, R30, -R20, RZ ;  /* 0x800000141e1f7210 */ /* 0x000fe40007f3e0ff */
[----:B------:R-:W-:Y:S02]  /*2530*/  ISETP.GE.U32.AND.EX P0, PT, R26, R21, PT, P0 ;  /* 0x000000151a00720c */ /* 0x000fe40003f06100 */
[----:B------:R-:W-:Y:S01]  /*2540*/  IADD3 R27, P3, R24, 0x1, RZ ;  /* 0x00000001181b7810 */ /* 0x000fe20007f7e0ff */
[----:B------:R-:W-:Y:S01]  /*2550*/  IMAD.X R28, R26, 0x1, ~R21, P1 ;  /* 0x000000011a1c7824 */ /* 0x000fe200008e0e15 */
[----:B------:R-:W-:Y:S02]  /*2560*/  SEL R30, R31, R30, P0 ;  /* 0x0000001e1f1e7207 */ /* 0x000fe40000000000 */
[----:B------:R-:W-:-:S02]  /*2570*/  IADD3.X R31, RZ, R25, RZ, P3, !PT ;  /* 0x00000019ff1f7210 */ /* 0x000fc40001ffe4ff */
[----:B------:R-:W-:Y:S02]  /*2580*/  SEL R27, R27, R24, P0 ;  /* 0x000000181b1b7207 */ /* 0x000fe40000000000 */
[----:B------:R-:W-:Y:S02]  /*2590*/  SEL R28, R28, R26, P0 ;  /* 0x0000001a1c1c7207 */ /* 0x000fe40000000000 */
[----:B------:R-:W-:Y:S02]  /*25a0*/  ISETP.GE.U32.AND P1, PT, R30, R20, PT ;  /* 0x000000141e00720c */ /* 0x000fe40003f26070 */
[----:B------:R-:W-:Y:S01]  /*25b0*/  SEL R31, R31, R25, P0 ;  /* 0x000000191f1f7207 */ /* 0x000fe20000000000 */
[----:B------:R-:W-:Y:S01]  /*25c0*/  HFMA2.MMA R25, -RZ, RZ, 0, 0 ;  /* 0x00000000ff197435 */ /* 0x000fe200000001ff */
[----:B------:R-:W-:Y:S02]  /*25d0*/  IADD3 R20, P3, R27, 0x1, RZ ;  /* 0x000000011b147810 */ /* 0x000fe40007f7e0ff */
[----:B------:R-:W-:-:S02]  /*25e0*/  ISETP.GE.U32.AND.EX P0, PT, R28, R21, PT, P1 ;  /* 0x000000151c00720c */ /* 0x000fc40003f06110 */
[----:B------:R-:W-:Y:S01]  /*25f0*/  LOP3.LUT R24, R0, R29, RZ, 0x3c, !PT ;  /* 0x0000001d00187212 */ /* 0x000fe200078e3cff */
[----:B------:R-:W-:Y:S01]  /*2600*/  IMAD.X R21, RZ, RZ, R31, P3 ;  /* 0x000000ffff157224 */ /* 0x000fe200018e061f */
[----:B------:R-:W-:Y:S02]  /*2610*/  SEL R20, R20, R27, P0 ;  /* 0x0000001b14147207 */ /* 0x000fe40000000000 */
[----:B------:R-:W-:Y:S01]  /*2620*/  ISETP.GE.AND P1, PT, R24, RZ, PT ;  /* 0x000000ff1800720c */ /* 0x000fe20003f26270 */
[----:B------:R-:W-:Y:S01]  /*2630*/  IMAD.MOV.U32 R24, RZ, RZ, R15 ;  /* 0x000000ffff187224 */ /* 0x000fe200078e000f */
[----:B------:R-:W-:Y:S02]  /*2640*/  SEL R31, R21, R31, P0 ;  /* 0x0000001f151f7207 */ /* 0x000fe40000000000 */
[----:B------:R-:W-:Y:S02]  /*2650*/  IADD3 R21, P3, RZ, -R20, RZ ;  /* 0x80000014ff157210 */ /* 0x000fe40007f7e0ff */
[----:B------:R-:W-:-:S02]  /*2660*/  ISETP.NE.U32.AND P0, PT, R2, RZ, PT ;  /* 0x000000ff0200720c */ /* 0x000fc40003f05070 */
[-C--:B------:R-:W-:Y:S02]  /*2670*/  IADD3.X R2, RZ, ~R31.reuse, RZ, P3, !PT ;  /* 0x8000001fff027210 */ /* 0x080fe40001ffe4ff */
[----:B------:R-:W-:Y:S02]  /*2680*/  ISETP.NE.AND.EX P0, PT, R0, RZ, PT, P0 ;  /* 0x000000ff0000720c */ /* 0x000fe40003f05300 */
[----:B------:R-:W-:Y:S02]  /*2690*/  SEL R21, R21, R20, !P1 ;  /* 0x0000001415157207 */ /* 0x000fe40004800000 */
[----:B------:R-:W-:Y:S02]  /*26a0*/  SEL R2, R2, R31, !P1 ;  /* 0x0000001f02027207 */ /* 0x000fe40004800000 */
[----:B------:R-:W-:Y:S02]  /*26b0*/  SEL R21, R21, 0xffffffff, P0 ;  /* 0xffffffff15157807 */ /* 0x000fe40000000000 */
[----:B------:R-:W-:Y:S01]  /*26c0*/  SEL R2, R2, 0xffffffff, P0 ;  /* 0xffffffff02027807 */ /* 0x000fe20000000000 */
[----:B------:R-:W-:Y:S06]  /*26d0*/  RET.REL.NODEC R24 `(_ZN2at4cuda17kernelHistogram1DIfflLi1ELi2ELin1ELNS0_23CUDAHistogramMemoryTypeE0EZNS0_21CUDA_tensor_histogramIffLb0EEEbNS_6TensorES4_S4_lNS_14AccumulateTypeIT0_Lb1EE4typeES8_NS0_13TensorArgTypeES9_S9_EUllE0_EEvNS0_6detail10TensorInfoIT_T1_EESF_NSC_IKS6_SE_EElS8_S8_SE_T6_) ;  /* 0xffffffd818487950 */ /* 0x000fec0003c3ffff */
.L_x_71:
        /* <DEDUP_REMOVED lines=10> */
.L_x_3531:


//--------------------- .text._ZN2at4cuda17kernelHistogram1DIfflLi1ELi2ELin1ELNS0_23CUDAHistogramMemoryTypeE1EZNS0_21CUDA_tensor_histogramIffLb0EEEbNS_6TensorES4_S4_lNS_14AccumulateTypeIT0_Lb1EE4typeES8_NS0_13TensorArgTypeES9_S9_EUllE_EEvNS0_6detail10TensorInfoIT_T1_EESF_NSC_IKS6_SE_EElS8_S8_SE_T6_ --------------------------
	.section	.text._ZN2at4cuda17kernelHistogram1DIfflLi1ELi2ELin1ELNS0_23CUDAHistogramMemoryTypeE1EZNS0_21CUDA_tensor_histogramIffLb0EEEbNS_6TensorES4_S4_lNS_14AccumulateTypeIT0_Lb1EE4typeES8_NS0_13TensorArgTypeES9_S9_EUllE_EEvNS0_6detail10TensorInfoIT_T1_EESF_NSC_IKS6_SE_EElS8_S8_SE_T6_,"ax",@progbits
	.align	128
        .global         _ZN2at4cuda17kernelHistogram1DIfflLi1ELi2ELin1ELNS0_23CUDAHistogramMemoryTypeE1EZNS0_21CUDA_tensor_histogramIffLb0EEEbNS_6TensorES4_S4_lNS_14AccumulateTypeIT0_Lb1EE4typeES8_NS0_13TensorArgTypeES9_S9_EUllE_EEvNS0_6detail10TensorInfoIT_T1_EESF_NSC_IKS6_SE_EElS8_S8_SE_T6_
        .type           _ZN2at4cuda17kernelHistogram1DIfflLi1ELi2ELin1ELNS0_23CUDAHistogramMemoryTypeE1EZNS0_21CUDA_tensor_histogramIffLb0EEEbNS_6TensorES4_S4_lNS_14AccumulateTypeIT0_Lb1EE4typeES8_NS0_13TensorArgTypeES9_S9_EUllE_EEvNS0_6detail10TensorInfoIT_T1_EESF_NSC_IKS6_SE_EElS8_S8_SE_T6_,@function
        .size           _ZN2at4cuda17kernelHistogram1DIfflLi1ELi2ELin1ELNS0_23CUDAHistogramMemoryTypeE1EZNS0_21CUDA_tensor_histogramIffLb0EEEbNS_6TensorES4_S4_lNS_14AccumulateTypeIT0_Lb1EE4typeES8_NS0_13TensorArgTypeES9_S9_EUllE_EEvNS0_6detail10TensorInfoIT_T1_EESF_NSC_IKS6_SE_EElS8_S8_SE_T6_,(.L_x_3532 - _ZN2at4cuda17kernelHistogram1DIfflLi1ELi2ELin1ELNS0_23CUDAHistogramMemoryTypeE1EZNS0_21CUDA_tensor_histogramIffLb0EEEbNS_6TensorES4_S4_lNS_14AccumulateTypeIT0_Lb1EE4typeES8_NS0_13TensorArgTypeES9_S9_EUllE_EEvNS0_6detail10TensorInfoIT_T1_EESF_NSC_IKS6_SE_EElS8_S8_SE_T6_)
        .other          _ZN2at4cuda17kernelHistogram1DIfflLi1ELi2ELin1ELNS0_23CUDAHistogramMemoryTypeE1EZNS0_21CUDA_tensor_histogramIffLb0EEEbNS_6TensorES4_S4_lNS_14AccumulateTypeIT0_Lb1EE4typeES8_NS0_13TensorArgTypeES9_S9_EUllE_EEvNS0_6detail10TensorInfoIT_T1_EESF_NSC_IKS6_SE_EElS8_S8_SE_T6_,@"STO_CUDA_ENTRY STV_DEFAULT"
_ZN2at4cuda17kernelHistogram1DIfflLi1ELi2ELin1ELNS0_23CUDAHistogramMemoryTypeE1EZNS0_21CUDA_tensor_histogramIffLb0EEEbNS_6TensorES4_S4_lNS_14AccumulateTypeIT0_Lb1EE4typeES8_NS0_13TensorArgTypeES9_S9_EUllE_EEvNS0_6detail10TensorInfoIT_T1_EESF_NSC_IKS6_SE_EElS8_S8_SE_T6_:
.text._ZN2at4cuda17kernelHistogram1DIfflLi1ELi2ELin1ELNS0_23CUDAHistogramMemoryTypeE1EZNS0_21CUDA_tensor_histogramIffLb0EEEbNS_6TensorES4_S4_lNS_14AccumulateTypeIT0_Lb1EE4typeES8_NS0_13TensorArgTypeES9_S9_EUllE_EEvNS0_6detail10TensorInfoIT_T1_EESF_NSC_IKS6_SE_EElS8_S8_SE_T6_:
        /* <DEDUP_REMOVED lines=10> */
[----:B------:R-:W-:Y:S02]  /*00a0*/  ULDC.64 UR6, c[0x0][0x6f0] ;  /* 0x0001bc0000067ab9 */ /* 0x000fe40000000a00 */
[----:B------:R-:W1:Y:S01]  /*00b0*/  I2F.S64 R0, UR6 ;  /* 0x0000000600007d12 */ /* 0x000e620008301400 */
[----:B------:R-:W-:Y:S01]  /*00c0*/  ULDC.64 UR6, c[0x0][0x208] ;  /* 0x0000820000067ab9 */ /* 0x000fe20000000a00 */
[----:B0-----:R-:W-:-:S13]  /*00d0*/  ISETP.GT.AND P0, PT, R3, 0x1, PT ;  /* 0x000000010300780c */ /* 0x001fda0003f04270 */
[----:B-1----:R-:W-:Y:S05]  /*00e0*/  @P0 BRA `(.L_x_72) ;  /* 0x0000000000f40947 */ /* 0x002fea0003800000 */
[----:B------:R-:W0:Y:S01]  /*00f0*/  LDC.64 R6, c[0x0][0x6f8] ;  /* 0x0001be00ff067b82 */ /* 0x000e220000000a00 */
[----:B------:R-:W-:Y:S01]  /*0100*/  BSSY B0, `(.L_x_73) ;  /* 0x000003a000007945 */ /* 0x000fe20003800000 */
[----:B------:R-:W-:Y:S01]  /*0110*/  IMAD.MOV.U32 R13, RZ, RZ, RZ ;  /* 0x000000ffff0d7224 */ /* 0x000fe200078e00ff */
[----:B------:R-:W-:Y:S01]  /*0120*/  ULDC UR5, c[0x0][0xc] ;  /* 0x0000030000057ab9 */ /* 0x000fe20000000800 */
[----:B------:R-:W-:Y:S01]  /*0130*/  ULDC.64 UR22, c[0x0][0x700] ;  /* 0x0001c00000167ab9 */ /* 0x000fe20000000a00 */
[----:B------:R-:W-:Y:S01]  /*0140*/  UIMAD UR4, UR4, UR5, URZ ;  /* 0x00000005040472a4 */ /* 0x000fe2000f8e023f */
[----:B------:R-:W-:Y:S02]  /*0150*/  ULDC.64 UR8, c[0x0][0x620] ;  /* 0x0001880000087ab9 */ /* 0x000fe40000000a00 */
[----:B------:R-:W1:Y:S01]  /*0160*/  LDC.64 R2, c[0x0][0x6f8] ;  /* 0x0001be00ff027b82 */ /* 0x000e620000000a00 */
[----:B------:R-:W-:Y:S01]  /*0170*/  ULDC.64 UR10, c[0x0][0x550] ;  /* 0x00015400000a7ab9 */ /* 0x000fe20000000a00 */
[----:B------:R-:W-:Y:S01]  /*0180*/  ULDC.64 UR12, c[0x0][0x6f0] ;  /* 0x0001bc00000c7ab9 */ /* 0x000fe20000000a00 */
[----:B------:R-:W-:Y:S01]  /*0190*/  ULDC.64 UR14, c[0x0][0x2e0] ;  /* 0x0000b800000e7ab9 */ /* 0x000fe20000000a00 */
[----:B------:R-:W-:Y:S01]  /*01a0*/  ULDC.64 UR16, c[0x0][0x210] ;  /* 0x0000840000107ab9 */ /* 0x000fe20000000a00 */
[----:B------:R-:W-:Y:S01]  /*01b0*/  ULDC.64 UR18, c[0x0][0x7d8] ;  /* 0x0001f60000127ab9 */ /* 0x000fe20000000a00 */
[----:B------:R-:W-:Y:S01]  /*01c0*/  ULDC.64 UR20, c[0x0][0x708] ;  /* 0x0001c20000147ab9 */ /* 0x000fe20000000a00 */
[----:B0-----:R-:W-:-:S07]  /*01d0*/  FADD.FTZ R5, R7, -R6 ;  /* 0x8000000607057221 */ /* 0x001fce0000010000 */
.L_x_76:
[----:B0-----:R-:W-:Y:S02]  /*01e0*/  IMAD R9, R13, UR8, RZ ;  /* 0x000000080d097c24 */ /* 0x001fe4000f8e02ff */
[----:B------:R-:W-:-:S04]  /*01f0*/  IMAD.WIDE.U32 R6, R4, UR8, RZ ;  /* 0x0000000804067c25 */ /* 0x000fc8000f8e00ff */
[----:B------:R-:W-:Y:S01]  /*0200*/  IMAD R9, R4, UR9, R9 ;  /* 0x0000000904097c24 */ /* 0x000fe2000f8e0209 */
[----:B------:R-:W-:-:S03]  /*0210*/  LEA R8, P0, R6, UR10, 0x2 ;  /* 0x0000000a06087c11 */ /* 0x000fc6000f8010ff */
[----:B------:R-:W-:-:S05]  /*0220*/  IMAD.IADD R7, R7, 0x1, R9 ;  /* 0x0000000107077824 */ /* 0x000fca00078e0209 */
[----:B------:R-:W-:-:S05]  /*0230*/  LEA.HI.X R9, R6, UR11, R7, 0x2, P0 ;  /* 0x0000000b06097c11 */ /* 0x000fca00080f1407 */
[----:B------:R-:W1:Y:S01]  /*0240*/  LDG.E R15, desc[UR6][R8.64] ;  /* 0x00000006080f7981 */ /* 0x000e62000c1e1900 */
[----:B------:R-:W-:Y:S05]  /*0250*/  YIELD ;  /* 0x0000000000007946 */ /* 0x000fea0003800000 */
[----:B------:R-:W-:Y:S01]  /*0260*/  BSSY B1, `(.L_x_74) ;  /* 0x000001e000017945 */ /* 0x000fe20003800000 */
[C---:B-1----:R-:W-:Y:S02]  /*0270*/  FSETP.GE.FTZ.AND P1, PT, R15.reuse, R2, PT ;  /* 0x000000020f00720b */ /* 0x042fe40003f36000 */
[----:B------:R-:W-:-:S04]  /*0280*/  FSETP.GTU.FTZ.AND P0, PT, R15, R3, PT ;  /* 0x000000030f00720b */ /* 0x000fc80003f1c000 */
[----:B------:R-:W-:-:S13]  /*0290*/  PLOP3.LUT P0, PT, P1, P0, PT, 0x8a, 0x0 ;  /* 0x000000000000781c */ /* 0x000fda0000f01172 */
[----:B------:R-:W-:Y:S05]  /*02a0*/  @P0 BRA `(.L_x_75) ;  /* 0x0000000000640947 */ /* 0x000fea0003800000 */
[----:B------:R-:W-:Y:S02]  /*02b0*/  IMAD R9, R13, UR18, RZ ;  /* 0x000000120d097c24 */ /* 0x000fe4000f8e02ff */
[----:B------:R-:W-:-:S04]  /*02c0*/  IMAD.WIDE.U32 R6, R4, UR18, RZ ;  /* 0x0000001204067c25 */ /* 0x000fc8000f8e00ff */
[----:B------:R-:W-:Y:S01]  /*02d0*/  IMAD R9, R4, UR19, R9 ;  /* 0x0000001304097c24 */ /* 0x000fe2000f8e0209 */
[----:B------:R-:W-:-:S04]  /*02e0*/  LEA R8, P0, R6, UR20, 0x2 ;  /* 0x0000001406087c11 */ /* 0x000fc8000f8010ff */
[----:B------:R-:W-:-:S04]  /*02f0*/  IADD3 R7, R7, R9, RZ ;  /* 0x0000000907077210 */ /* 0x000fc80007ffe0ff */
[----:B------:R-:W-:-:S05]  /*0300*/  LEA.HI.X R9, R6, UR21, R7, 0x2, P0 ;  /* 0x0000001506097c11 */ /* 0x000fca00080f1407 */
[----:B------:R0:W2:Y:S01]  /*0310*/  LDG.E R11, desc[UR6][R8.64] ;  /* 0x00000006080b7981 */ /* 0x0000a2000c1e1900 */
[----:B------:R-:W1:Y:S01]  /*0320*/  MUFU.RCP R10, R5 ;  /* 0x00000005000a7308 */ /* 0x000e620000001000 */
[----:B------:R-:W-:-:S04]  /*0330*/  FADD.FTZ R7, R15, -R2 ;  /* 0x800000020f077221 */ /* 0x000fc80000010000 */
[----:B------:R-:W-:-:S04]  /*0340*/  FMUL.FTZ R7, R0, R7 ;  /* 0x0000000700077220 */ /* 0x000fc80000410000 */
[----:B-1----:R-:W-:-:S06]  /*0350*/  FMUL.FTZ R10, R7, R10 ;  /* 0x0000000a070a7220 */ /* 0x002fcc0000410000 */
[----:B------:R-:W1:Y:S02]  /*0360*/  F2I.FTZ.TRUNC.NTZ R10, R10 ;  /* 0x0000000a000a7305 */ /* 0x000e64000021f100 */
[----:B-1----:R-:W-:Y:S02]  /*0370*/  ISETP.NE.U32.AND P0, PT, R10, UR12, PT ;  /* 0x0000000c0a007c0c */ /* 0x002fe4000bf05070 */
[----:B------:R-:W-:-:S04]  /*0380*/  SHF.R.S32.HI R6, RZ, 0x1f, R10 ;  /* 0x0000001fff067819 */ /* 0x000fc8000001140a */
[----:B------:R-:W-:-:S04]  /*0390*/  ISETP.NE.AND.EX P0, PT, R6, UR13, PT, P0 ;  /* 0x0000000d06007c0c */ /* 0x000fc8000bf05300 */
[----:B------:R-:W-:-:S04]  /*03a0*/  SEL R7, RZ, 0xffffffff, P0 ;  /* 0xffffffffff077807 */ /* 0x000fc80000000000 */
[----:B------:R-:W-:-:S05]  /*03b0*/  IADD3 R12, P0, R10, R7, RZ ;  /* 0x000000070a0c7210 */ /* 0x000fca0007f1e0ff */
[----:B------:R-:W-:-:S04]  /*03c0*/  IMAD.X R6, R6, 0x1, R7, P0 ;  /* 0x0000000106067824 */ /* 0x000fc800000e0607 */
[----:B0-----:R-:W-:Y:S02]  /*03d0*/  IMAD R9, R6, UR14, RZ ;  /* 0x0000000e06097c24 */ /* 0x001fe4000f8e02ff */
[----:B------:R-:W-:-:S04]  /*03e0*/  IMAD.WIDE.U32 R6, R12, UR14, RZ ;  /* 0x0000000e0c067c25 */ /* 0x000fc8000f8e00ff */
[----:B------:R-:W-:Y:S01]  /*03f0*/  IMAD R9, R12, UR15, R9 ;  /* 0x0000000f0c097c24 */ /* 0x000fe2000f8e0209 */
[----:B------:R-:W-:-:S03]  /*0400*/  LEA R8, P0, R6, UR16, 0x2 ;  /* 0x0000001006087c11 */ /* 0x000fc6000f8010ff */
[----:B------:R-:W-:-:S05]  /*0410*/  IMAD.IADD R7, R7, 0x1, R9 ;  /* 0x0000000107077824 */ /* 0x000fca00078e0209 */
[----:B------:R-:W-:-:S05]  /*0420*/  LEA.HI.X R9, R6, UR17, R7, 0x2, P0 ;  /* 0x0000001106097c11 */ /* 0x000fca00080f1407 */
[----:B--2---:R0:W-:Y:S02]  /*0430*/  REDG.E.ADD.F32.FTZ.RN.STRONG.GPU desc[UR6][R8.64], R11 ;  /* 0x0000000b080079a6 */ /* 0x0041e4000c10f386 */
.L_x_75:
[----:B------:R-:W-:Y:S05]  /*0440*/  BSYNC B1 ;  /* 0x0000000000017941 */ /* 0x000fea0003800000 */
.L_x_74:
[----:B------:R-:W-:-:S04]  /*0450*/  IADD3 R4, P0, R4, UR4, RZ ;  /* 0x0000000404047c10 */ /* 0x000fc8000ff1e0ff */
[----:B------:R-:W-:Y:S02]  /*0460*/  IADD3.X R13, RZ, R13, RZ, P0, !PT ;  /* 0x0000000dff0d7210 */ /* 0x000fe400007fe4ff */
[----:B------:R-:W-:-:S04]  /*0470*/  ISETP.GE.U32.AND P0, PT, R4, UR22, PT ;  /* 0x0000001604007c0c */ /* 0x000fc8000bf06070 */
[----:B------:R-:W-:-:S13]  /*0480*/  ISETP.GE.AND.EX P0, PT, R13, UR23, PT, P0 ;  /* 0x000000170d007c0c */ /* 0x000fda000bf06300 */
[----:B------:R-:W-:Y:S05]  /*0490*/  @!P0 BRA `(.L_x_76) ;  /* 0xfffffffc00508947 */ /* 0x000fea000383ffff */
[----:B------:R-:W-:Y:S05]  /*04a0*/  BSYNC B0 ;  /* 0x0000000000007941 */ /* 0x000fea0003800000 */
.L_x_73:
[----:B------:R-:W-:Y:S05]  /*04b0*/  EXIT ;  /* 0x000000000000794d */ /* 0x000fea0003800000 */
.L_x_72:
[----:B------:R-:W0:Y:S01]  /*04c0*/  LDC.64 R6, c[0x0][0x6f8] ;  /* 0x0001be00ff067b82 */ /* 0x000e220000000a00 */
[----:B------:R-:W-:Y:S01]  /*04d0*/  LOP3.LUT R2, RZ, R3, RZ, 0x33, !PT ;  /* 0x00000003ff027212 */ /* 0x000fe200078e33ff */
[----:B------:R-:W-:-:S03]  /*04e0*/  IMAD.MOV.U32 R5, RZ, RZ, RZ ;  /* 0x000000ffff057224 */ /* 0x000fc600078e00ff */
[----:B------:R-:W-:-:S05]  /*04f0*/  VIMNMX R2, R2, -0x3, !PT ;  /* 0xfffffffd02027848 */ /* 0x000fca0007fe0100 */
[----:B------:R-:W-:Y:S01]  /*0500*/  IMAD.IADD R8, R2, 0x1, R3 ;  /* 0x0000000102087824 */ /* 0x000fe200078e0203 */
[----:B------:R-:W-:-:S03]  /*0510*/  MOV R2, R4 ;  /* 0x0000000400027202 */ /* 0x000fc60000000f00 */
[----:B------:R-:W-:-:S05]  /*0520*/  VIADD R3, R8, 0x2 ;  /* 0x0000000208037836 */ /* 0x000fca0000000000 */
[----:B------:R-:W-:Y:S01]  /*0530*/  LOP3.LUT R3, R3, 0x3, RZ, 0xc0, !PT ;  /* 0x0000000303037812 */ /* 0x000fe200078ec0ff */
[----:B0-----:R-:W-:Y:S01]  /*0540*/  FADD.FTZ R4, R7, -R6 ;  /* 0x8000000607047221 */ /* 0x001fe20000010000 */
[C---:B------:R-:W-:Y:S02]  /*0550*/  VIADD R6, R8.reuse, 0x1 ;  /* 0x0000000108067836 */ /* 0x040fe40000000000 */
[----:B------:R-:W-:-:S07]  /*0560*/  IADD3 R7, R8, -R3, RZ ;  /* 0x8000000308077210 */ /* 0x000fce0007ffe0ff */
.L_x_103:
[----:B0-----:R-:W0:Y:S01]  /*0570*/  LDC R8, c[0x0][0x6e8] ;  /* 0x0001ba00ff087b82 */ /* 0x001e220000000800 */
[----:B------:R-:W-:Y:S01]  /*0580*/  ISETP.GE.U32.AND P0, PT, R6, 0x3, PT ;  /* 0x000000030600780c */ /* 0x000fe20003f06070 */
[----:B------:R-:W-:Y:S01]  /*0590*/  IMAD.MOV.U32 R9, RZ, RZ, 0x340 ;  /* 0x00000340ff097424 */ /* 0x000fe200078e00ff */
[----:B------:R-:W-:Y:S05]  /*05a0*/  YIELD ;  /* 0x0000000000007946 */ /* 0x000fea0003800000 */
[----:B------:R-:W-:Y:S01]  /*05b0*/  ULDC UR5, c[0x0][0x6e8] ;  /* 0x0001ba0000057ab9 */ /* 0x000fe20000000800 */
[----:B------:R-:W-:Y:S01]  /*05c0*/  CS2R R16, SRZ ;  /* 0x0000000000107805 */ /* 0x000fe2000001ff00 */
[----:B------:R-:W-:Y:S01]  /*05d0*/  IMAD.MOV.U32 R28, RZ, RZ, R2 ;  /* 0x000000ffff1c7224 */ /* 0x000fe200078e0002 */
[----:B------:R-:W-:Y:S01]  /*05e0*/  MOV R13, R5 ;  /* 0x00000005000d7202 */ /* 0x000fe20000000f00 */
[----:B0-----:R-:W-:-:S02]  /*05f0*/  IMAD R9, R8, 0x8, R9 ;  /* 0x0000000808097824 */ /* 0x001fc400078e0209 */
[----:B------:R-:W-:Y:S01]  /*0600*/  IMAD.U32 R8, RZ, RZ, UR5 ;  /* 0x00000005ff087e24 */ /* 0x000fe2000f8e00ff */
[----:B------:R-:W-:Y:S06]  /*0610*/  @!P0 BRA `(.L_x_77) ;  /* 0x0000000c00488947 */ /* 0x000fec0003800000 */
[----:B------:R-:W-:-:S07]  /*0620*/  IMAD.MOV.U32 R10, RZ, RZ, R7 ;  /* 0x000000ffff0a7224 */ /* 0x000fce00078e0007 */
.L_x_90:
[----:B------:R-:W0:Y:S01]  /*0630*/  LDC.64 R18, c[0x0][R9+0x210] ;  /* 0x0000840009127b82 */ /* 0x000e220000000a00 */
[----:B------:R-:W-:Y:S01]  /*0640*/  BSSY B0, `(.L_x_78) ;  /* 0x0000029000007945 */ /* 0x000fe20003800000 */
[----:B0-----:R-:W-:-:S04]  /*0650*/  LOP3.LUT R11, R13, R19, RZ, 0xfc, !PT ;  /* 0x000000130d0b7212 */ /* 0x001fc800078efcff */
[----:B------:R-:W-:-:S13]  /*0660*/  ISETP.NE.U32.AND P0, PT, R11, RZ, PT ;  /* 0x000000ff0b00720c */ /* 0x000fda0003f05070 */
[----:B------:R-:W-:Y:S05]  /*0670*/  @!P0 BRA `(.L_x_79) ;  /* 0x00000000003c8947 */ /* 0x000fea0003800000 */
[----:B------:R-:W-:Y:S01]  /*0680*/  MOV R14, R18 ;  /* 0x00000012000e7202 */ /* 0x000fe20000000f00 */
[----:B------:R-:W-:Y:S01]  /*0690*/  IMAD.MOV.U32 R11, RZ, RZ, R19 ;  /* 0x000000ffff0b7224 */ /* 0x000fe200078e0013 */
[----:B------:R-:W-:-:S07]  /*06a0*/  MOV R12, 0x6c0 ;  /* 0x000006c0000c7802 */ /* 0x000fce0000000f00 */
[----:B------:R-:W-:Y:S05]  /*06b0*/  CALL.REL.NOINC `($__internal_2_$__cuda_sm20_div_s64) ;  /* 0x0000001800647944 */ /* 0x000fea0003c00000 */
[----:B------:R-:W-:Y:S01]  /*06c0*/  IADD3 R15, P0, RZ, -R20, RZ ;  /* 0x80000014ff0f7210 */ /* 0x000fe20007f1e0ff */
[--C-:B------:R-:W-:Y:S01]  /*06d0*/  IMAD.MOV.U32 R33, RZ, RZ, R21.reuse ;  /* 0x000000ffff217224 */ /* 0x100fe200078e0015 */
[----:B------:R-:W-:Y:S02]  /*06e0*/  MOV R12, R28 ;  /* 0x0000001c000c7202 */ /* 0x000fe40000000f00 */
[----:B------:R-:W-:Y:S01]  /*06f0*/  MOV R32, R20 ;  /* 0x0000001400207202 */ /* 0x000fe20000000f00 */
[----:B------:R-:W-:Y:S02]  /*0700*/  IMAD.X R11, RZ, RZ, ~R21, P0 ;  /* 0x000000ffff0b7224 */ /* 0x000fe400000e0e15 */
[----:B------:R-:W-:-:S04]  /*0710*/  IMAD.WIDE.U32 R12, R18, R15, R12 ;  /* 0x0000000f120c7225 */ /* 0x000fc800078e000c */
[----:B------:R-:W-:-:S04]  /*0720*/  IMAD R11, R11, R18, RZ ;  /* 0x000000120b0b7224 */ /* 0x000fc800078e02ff */
[----:B------:R-:W-:Y:S02]  /*0730*/  IMAD R11, R19, R15, R11 ;  /* 0x0000000f130b7224 */ /* 0x000fe400078e020b */
[----:B------:R-:W-:Y:S02]  /*0740*/  IMAD.MOV.U32 R19, RZ, RZ, R12 ;  /* 0x000000ffff137224 */ /* 0x000fe400078e000c */
[----:B------:R-:W-:Y:S01]  /*0750*/  IMAD.IADD R15, R13, 0x1, R11 ;  /* 0x000000010d0f7824 */ /* 0x000fe200078e020b */
[----:B------:R-:W-:Y:S06]  /*0760*/  BRA `(.L_x_80) ;  /* 0x0000000000587947 */ /* 0x000fec0003800000 */
.L_x_79:
        /* <DEDUP_REMOVED lines=22> */
.L_x_80:
[----:B------:R-:W-:Y:S05]  /*08d0*/  BSYNC B0 ;  /* 0x0000000000007941 */ /* 0x000fea0003800000 */
.L_x_78:
        /* <DEDUP_REMOVED lines=15> */
[----:B------:R-:W-:Y:S05]  /*09d0*/  CALL.REL.NOINC `($__internal_2_$__cuda_sm20_div_s64) ;  /* 0x00000014009c7944 */ /* 0x000fea0003c00000 */
        /* <DEDUP_REMOVED lines=12> */
.L_x_82:
        /* <DEDUP_REMOVED lines=23> */
.L_x_83:
[----:B------:R-:W-:Y:S05]  /*0c10*/  BSYNC B0 ;  /* 0x0000000000007941 */ /* 0x000fea0003800000 */
.L_x_81:
        /* <DEDUP_REMOVED lines=29> */
.L_x_85:
        /* <DEDUP_REMOVED lines=22> */
.L_x_86:
[----:B------:R-:W-:Y:S05]  /*0f50*/  BSYNC B0 ;  /* 0x0000000000007941 */ /* 0x000fea0003800000 */
.L_x_84:
        /* <DEDUP_REMOVED lines=29> */
.L_x_88:
        /* <DEDUP_REMOVED lines=22> */
.L_x_89:
[----:B------:R-:W-:Y:S05]  /*1290*/  BSYNC B0 ;  /* 0x0000000000007941 */ /* 0x000fea0003800000 */
.L_x_87:
        /* <DEDUP_REMOVED lines=10> */
.L_x_77:
        /* <DEDUP_REMOVED lines=12> */
[----:B------:R-:W-:Y:S05]  /*1400*/  CALL.REL.NOINC `($__internal_2_$__cuda_sm20_div_s64) ;  /* 0x0000000c00107944 */ /* 0x000fea0003c00000 */
        /* <DEDUP_REMOVED lines=11> */
.L_x_93:
        /* <DEDUP_REMOVED lines=23> */
.L_x_94:
[----:B------:R-:W-:Y:S05]  /*1630*/  BSYNC B0 ;  /* 0x0000000000007941 */ /* 0x000fea0003800000 */
.L_x_92:
        /* <DEDUP_REMOVED lines=27> */
.L_x_96:
        /* <DEDUP_REMOVED lines=23> */
.L_x_97:
[----:B------:R-:W-:Y:S05]  /*1960*/  BSYNC B0 ;  /* 0x0000000000007941 */ /* 0x000fea0003800000 */
.L_x_95:
        /* <DEDUP_REMOVED lines=26> */
.L_x_99:
        /* <DEDUP_REMOVED lines=23> */
.L_x_100:
[----:B------:R-:W-:Y:S05]  /*1c80*/  BSYNC B0 ;  /* 0x0000000000007941 */ /* 0x000fea0003800000 */
.L_x_98:
[----:B------:R-:W0:Y:S02]  /*1c90*/  LDC.64 R8, c[0x0][R8+0x2c8] ;  /* 0x0000b20008087b82 */ /* 0x000e240000000a00 */
[-C--:B0-----:R-:W-:Y:S02]  /*1ca0*/  IMAD R9, R9, R10.reuse, RZ ;  /* 0x0000000a09097224 */ /* 0x081fe400078e02ff */
[----:B------:R-:W-:-:S04]  /*1cb0*/  IMAD.WIDE.U32 R16, R8, R10, R16 ;  /* 0x0000000a08107225 */ /* 0x000fc800078e0010 */
[----:B------:R-:W-:-:S04]  /*1cc0*/  IMAD R9, R8, R15, R9 ;  /* 0x0000000f08097224 */ /* 0x000fc800078e0209 */
[----:B------:R-:W-:-:S07]  /*1cd0*/  IMAD.IADD R17, R17, 0x1, R9 ;  /* 0x0000000111117824 */ /* 0x000fce00078e0209 */
.L_x_91:
[----:B------:R-:W-:Y:S02]  /*1ce0*/  ULDC.64 UR8, c[0x0][0x620] ;  /* 0x0001880000087ab9 */ /* 0x000fe40000000a00 */
[----:B------:R-:W-:Y:S02]  /*1cf0*/  IMAD R11, R13, UR8, RZ ;  /* 0x000000080d0b7c24 */ /* 0x000fe4000f8e02ff */
[C---:B------:R-:W-:Y:S01]  /*1d00*/  IMAD.WIDE.U32 R8, R28.reuse, UR8, R16 ;  /* 0x000000081c087c25 */ /* 0x040fe2000f8e0010 */
[----:B------:R-:W0:Y:S03]  /*1d10*/  LDC.64 R12, c[0x0][0x6f8] ;  /* 0x0001be00ff0c7b82 */ /* 0x000e260000000a00 */
[----:B------:R-:W-:Y:S01]  /*1d20*/  IMAD R11, R28, UR9, R11 ;  /* 0x000000091c0b7c24 */ /* 0x000fe2000f8e020b */
[----:B------:R-:W-:Y:S02]  /*1d30*/  ULDC.64 UR8, c[0x0][0x550] ;  /* 0x0001540000087ab9 */ /* 0x000fe40000000a00 */
[----:B------:R-:W-:-:S02]  /*1d40*/  LEA R10, P0, R8, UR8, 0x2 ;  /* 0x00000008080a7c11 */ /* 0x000fc4000f8010ff */
[----:B------:R-:W-:-:S04]  /*1d50*/  IADD3 R9, R9, R11, RZ ;  /* 0x0000000b09097210 */ /* 0x000fc80007ffe0ff */
[----:B------:R-:W-:-:S05]  /*1d60*/  LEA.HI.X R11, R8, UR9, R9, 0x2, P0 ;  /* 0x00000009080b7c11 */ /* 0x000fca00080f1409 */
[----:B------:R-:W0:Y:S01]  /*1d70*/  LDG.E R15, desc[UR6][R10.64] ;  /* 0x000000060a0f7981 */ /* 0x000e22000c1e1900 */
[----:B------:R-:W-:Y:S01]  /*1d80*/  BSSY B0, `(.L_x_101) ;  /* 0x0000023000007945 */ /* 0x000fe20003800000 */
[C---:B0-----:R-:W-:Y:S02]  /*1d90*/  FSETP.GTU.FTZ.AND P0, PT, R15.reuse, R13, PT ;  /* 0x0000000d0f00720b */ /* 0x041fe40003f1c000 */
[----:B------:R-:W-:-:S04]  /*1da0*/  FSETP.GE.FTZ.AND P1, PT, R15, R12, PT ;  /* 0x0000000c0f00720b */ /* 0x000fc80003f36000 */
[----:B------:R-:W-:-:S13]  /*1db0*/  PLOP3.LUT P0, PT, P1, P0, PT, 0x8a, 0x0 ;  /* 0x000000000000781c */ /* 0x000fda0000f01172 */
[----:B------:R-:W-:Y:S05]  /*1dc0*/  @P0 BRA `(.L_x_102) ;  /* 0x0000000000780947 */ /* 0x000fea0003800000 */
[----:B------:R-:W-:Y:S02]  /*1dd0*/  ULDC.64 UR8, c[0x0][0x7d8] ;  /* 0x0001f60000087ab9 */ /* 0x000fe40000000a00 */
[----:B------:R-:W-:Y:S02]  /*1de0*/  IMAD R11, R5, UR8, RZ ;  /* 0x00000008050b7c24 */ /* 0x000fe4000f8e02ff */
[----:B------:R-:W-:-:S04]  /*1df0*/  IMAD.WIDE.U32 R8, R2, UR8, RZ ;  /* 0x0000000802087c25 */ /* 0x000fc8000f8e00ff */
[----:B------:R-:W-:Y:S01]  /*1e00*/  IMAD R11, R2, UR9, R11 ;  /* 0x00000009020b7c24 */ /* 0x000fe2000f8e020b */
[----:B------:R-:W-:Y:S02]  /*1e10*/  ULDC.64 UR8, c[0x0][0x708] ;  /* 0x0001c20000087ab9 */ /* 0x000fe40000000a00 */
[----:B------:R-:W-:Y:S01]  /*1e20*/  LEA R10, P0, R8, UR8, 0x2 ;  /* 0x00000008080a7c11 */ /* 0x000fe2000f8010ff */
[----:B------:R-:W-:-:S05]  /*1e30*/  IMAD.IADD R9, R9, 0x1, R11 ;  /* 0x0000000109097824 */ /* 0x000fca00078e020b */
[----:B------:R-:W-:Y:S01]  /*1e40*/  LEA.HI.X R11, R8, UR9, R9, 0x2, P0 ;  /* 0x00000009080b7c11 */ /* 0x000fe200080f1409 */
[----:B------:R-:W-:-:S04]  /*1e50*/  ULDC.64 UR8, c[0x0][0x6f0] ;  /* 0x0001bc0000087ab9 */ /* 0x000fc80000000a00 */
        /* <DEDUP_REMOVED lines=8> */
[----:B------:R-:W-:Y:S01]  /*1ee0*/  ISETP.NE.AND.EX P0, PT, R8, UR9, PT, P0 ;  /* 0x0000000908007c0c */ /* 0x000fe2000bf05300 */
[----:B------:R-:W-:-:S03]  /*1ef0*/  ULDC.64 UR8, c[0x0][0x2e0] ;  /* 0x0000b80000087ab9 */ /* 0x000fc60000000a00 */
[----:B------:R-:W-:-:S04]  /*1f00*/  SEL R9, RZ, 0xffffffff, P0 ;  /* 0xffffffffff097807 */ /* 0x000fc80000000000 */
[----:B0-----:R-:W-:-:S04]  /*1f10*/  IADD3 R10, P0, R12, R9, RZ ;  /* 0x000000090c0a7210 */ /* 0x001fc80007f1e0ff */
[----:B------:R-:W-:-:S05]  /*1f20*/  IADD3.X R8, R8, R9, RZ, P0, !PT ;  /* 0x0000000908087210 */ /* 0x000fca00007fe4ff */
[----:B------:R-:W-:Y:S02]  /*1f30*/  IMAD R11, R8, UR8, RZ ;  /* 0x00000008080b7c24 */ /* 0x000fe4000f8e02ff */
[----:B------:R-:W-:-:S04]  /*1f40*/  IMAD.WIDE.U32 R8, R10, UR8, RZ ;  /* 0x000000080a087c25 */ /* 0x000fc8000f8e00ff */
[----:B------:R-:W-:Y:S01]  /*1f50*/  IMAD R11, R10, UR9, R11 ;  /* 0x000000090a0b7c24 */ /* 0x000fe2000f8e020b */
[----:B------:R-:W-:Y:S02]  /*1f60*/  ULDC.64 UR8, c[0x0][0x210] ;  /* 0x0000840000087ab9 */ /* 0x000fe40000000a00 */
[----:B------:R-:W-:Y:S01]  /*1f70*/  LEA R10, P0, R8, UR8, 0x2 ;  /* 0x00000008080a7c11 */ /* 0x000fe2000f8010ff */
[----:B------:R-:W-:-:S05]  /*1f80*/  IMAD.IADD R9, R9, 0x1, R11 ;  /* 0x0000000109097824 */ /* 0x000fca00078e020b */
[----:B------:R-:W-:-:S05]  /*1f90*/  LEA.HI.X R11, R8, UR9, R9, 0x2, P0 ;  /* 0x00000009080b7c11 */ /* 0x000fca00080f1409 */
[----:B--2---:R0:W-:Y:S02]  /*1fa0*/  REDG.E.ADD.F32.FTZ.RN.STRONG.GPU desc[UR6][R10.64], R13 ;  /* 0x0000000d0a0079a6 */ /* 0x0041e4000c10f386 */
.L_x_102:
[----:B------:R-:W-:Y:S05]  /*1fb0*/  BSYNC B0 ;  /* 0x0000000000007941 */ /* 0x000fea0003800000 */
.L_x_101:
[----:B------:R-:W1:Y:S01]  /*1fc0*/  LDC R8, c[0x0][0xc] ;  /* 0x00000300ff087b82 */ /* 0x000e620000000800 */
[----:B------:R-:W-:Y:S01]  /*1fd0*/  ULDC.64 UR8, c[0x0][0x700] ;  /* 0x0001c00000087ab9 */ /* 0x000fe20000000a00 */
[----:B-1----:R-:W-:-:S05]  /*1fe0*/  IMAD R9, R8, UR4, RZ ;  /* 0x0000000408097c24 */ /* 0x002fca000f8e02ff */
[----:B------:R-:W-:-:S04]  /*1ff0*/  IADD3 R2, P0, R9, R2, RZ ;  /* 0x0000000209027210 */ /* 0x000fc80007f1e0ff */
[----:B------:R-:W-:Y:S02]  /*2000*/  IADD3.X R5, RZ, R5, RZ, P0, !PT ;  /* 0x00000005ff057210 */ /* 0x000fe400007fe4ff */
[----:B------:R-:W-:-:S04]  /*2010*/  ISETP.GE.U32.AND P0, PT, R2, UR8, PT ;  /* 0x0000000802007c0c */ /* 0x000fc8000bf06070 */
[----:B------:R-:W-:-:S13]  /*2020*/  ISETP.GE.AND.EX P0, PT, R5, UR9, PT, P0 ;  /* 0x0000000905007c0c */ /* 0x000fda000bf06300 */
[----:B------:R-:W-:Y:S05]  /*2030*/  @!P0 BRA `(.L_x_103) ;  /* 0xffffffe4004c8947 */ /* 0x000fea000383ffff */
[----:B------:R-:W-:Y:S05]  /*2040*/  EXIT ;  /* 0x000000000000794d */ /* 0x000fea0003800000 */
        .weak           $__internal_2_$__cuda_sm20_div_s64
        .type           $__internal_2_$__cuda_sm20_div_s64,@function
        .size           $__internal_2_$__cuda_sm20_div_s64,(.L_x_3532 - $__internal_2_$__cuda_sm20_div_s64)
$__internal_2_$__cuda_sm20_div_s64:
        /* <DEDUP_REMOVED lines=83> */
[----:B------:R-:W-:Y:S05]  /*2580*/  RET.REL.NODEC R14 `(_ZN2at4cuda17kernelHistogram1DIfflLi1ELi2ELin1ELNS0_23CUDAHistogramMemoryTypeE1EZNS0_21CUDA_tensor_histogramIffLb0EEEbNS_6TensorES4_S4_lNS_14AccumulateTypeIT0_Lb1EE4typeES8_NS0_13TensorArgTypeES9_S9_EUllE_EEvNS0_6detail10TensorInfoIT_T1_EESF_NSC_IKS6_SE_EElS8_S8_SE_T6_) ;  /* 0xffffffd80e9c7950 */ /* 0x000fea0003c3ffff */
.L_x_104:
        /* <DEDUP_REMOVED lines=15> */
.L_x_3532:


//--------------------- .text._ZN2at4cuda17kernelHistogram1DIfflLi1ELi2ELin1ELNS0_23CUDAHistogramMemoryTypeE0EZNS0_21CUDA_tensor_histogramIffLb0EEEbNS_6TensorES4_S4_lNS_14AccumulateTypeIT0_Lb1EE4typeES8_NS0_13TensorArgTypeES9_S9_EUllE_EEvNS0_6detail10TensorInfoIT_T1_EESF_NSC_IKS6_SE_EElS8_S8_SE_T6_ --------------------------
	.section	.text._ZN2at4cuda17kernelHistogram1DIfflLi1ELi2ELin1ELNS0_23CUDAHistogramMemoryTypeE0EZNS0_21CUDA_tensor_histogramIffLb0EEEbNS_6TensorES4_S4_lNS_14AccumulateTypeIT0_Lb1EE4typeES8_NS0_13TensorArgTypeES9_S9_EUllE_EEvNS0_6detail10TensorInfoIT_T1_EESF_NSC_IKS6_SE_EElS8_S8_SE_T6_,"ax",@progbits
	.align	128
        .global         _ZN2at4cuda17kernelHistogram1DIfflLi1ELi2ELin1ELNS0_23CUDAHistogramMemoryTypeE0EZNS0_21CUDA_tensor_histogramIffLb0EEEbNS_6TensorES4_S4_lNS_14AccumulateTypeIT0_Lb1EE4typeES8_NS0_13TensorArgTypeES9_S9_EUllE_EEvNS0_6detail10TensorInfoIT_T1_EESF_NSC_IKS6_SE_EElS8_S8_SE_T6_
        .type           _ZN2at4cuda17kernelHistogram1DIfflLi1ELi2ELin1ELNS0_23CUDAHistogramMemoryTypeE0EZNS0_21CUDA_tensor_histogramIffLb0EEEbNS_6TensorES4_S4_lNS_14AccumulateTypeIT0_Lb1EE4typeES8_NS0_13TensorArgTypeES9_S9_EUllE_EEvNS0_6detail10TensorInfoIT_T1_EESF_NSC_IKS6_SE_EElS8_S8_SE_T6_,@function
        .size           _ZN2at4cuda17kernelHistogram1DIfflLi1ELi2ELin1ELNS0_23CUDAHistogramMemoryTypeE0EZNS0_21CUDA_tensor_histogramIffLb0EEEbNS_6TensorES4_S4_lNS_14AccumulateTypeIT0_Lb1EE4typeES8_NS0_13TensorArgTypeES9_S9_EUllE_EEvNS0_6detail10TensorInfoIT_T1_EESF_NSC_IKS6_SE_EElS8_S8_SE_T6_,(.L_x_3533 - _ZN2at4cuda17kernelHistogram1DIfflLi1ELi2ELin1ELNS0_23CUDAHistogramMemoryTypeE0EZNS0_21CUDA_tensor_histogramIffLb0EEEbNS_6TensorES4_S4_lNS_14AccumulateTypeIT0_Lb1EE4typeES8_NS0_13TensorArgTypeES9_S9_EUllE_EEvNS0_6detail10TensorInfoIT_T1_EESF_NSC_IKS6_SE_EElS8_S8_SE_T6_)
        .other          _ZN2at4cuda17kernelHistogram1DIfflLi1ELi2ELin1ELNS0_23CUDAHistogramMemoryTypeE0EZNS0_21CUDA_tensor_histogramIffLb0EEEbNS_6TensorES4_S4_lNS_14AccumulateTypeIT0_Lb1EE4typeES8_NS0_13TensorArgTypeES9_S9_EUllE_EEvNS0_6detail10TensorInfoIT_T1_EESF_NSC_IKS6_SE_EElS8_S8_SE_T6_,@"STO_CUDA_ENTRY STV_DEFAULT"
_ZN2at4cuda17kernelHistogram1DIfflLi1ELi2ELin1ELNS0_23CUDAHistogramMemoryTypeE0EZNS0_21CUDA_tensor_histogramIffLb0EEEbNS_6TensorES4_S4_lNS_14AccumulateTypeIT0_Lb1EE4typeES8_NS0_13TensorArgTypeES9_S9_EUllE_EEvNS0_6detail10TensorInfoIT_T1_EESF_NSC_IKS6_SE_EElS8_S8_SE_T6_:
.text._ZN2at4cuda17kernelHistogram1DIfflLi1ELi2ELin1ELNS0_23CUDAHistogramMemoryTypeE0EZNS0_21CUDA_tensor_histogramIffLb0EEEbNS_6TensorES4_S4_lNS_14AccumulateTypeIT0_Lb1EE4typeES8_NS0_13TensorArgTypeES9_S9_EUllE_EEvNS0_6detail10TensorInfoIT_T1_EESF_NSC_IKS6_SE_EElS8_S8_SE_T6_:
        /* <DEDUP_REMOVED lines=13> */
.L_x_107:
[----:B------:R-:W-:Y:S02]  /*00d0*/  LEA R2, R5, R0, 0x2 ;  /* 0x0000000005027211 */ /* 0x000fe400078e10ff */
[----:B-1----:R-:W-:-:S03]  /*00e0*/  IADD3 R5, P0, R4, R5, RZ ;  /* 0x0000000504057210 */ /* 0x002fc60007f1e0ff */
[----:B------:R0:W-:Y:S02]  /*00f0*/  STS [R2], RZ ;  /* 0x000000ff02007388 */ /* 0x0001e40000000800 */
[----:B------:R-:W-:Y:S01]  /*0100*/  IMAD.X R3, RZ, RZ, R3, P0 ;  /* 0x000000ffff037224 */ /* 0x000fe200000e0603 */
[----:B------:R-:W-:-:S04]  /*0110*/  ISETP.GE.U32.AND P0, PT, R5, UR4, PT ;  /* 0x0000000405007c0c */ /* 0x000fc8000bf06070 */
[----:B------:R-:W-:-:S13]  /*0120*/  ISETP.GE.AND.EX P0, PT, R3, UR5, PT, P0 ;  /* 0x0000000503007c0c */ /* 0x000fda000bf06300 */
[----:B0-----:R-:W-:Y:S05]  /*0130*/  @!P0 BRA `(.L_x_107) ;  /* 0xfffffffc00e48947 */ /* 0x001fea000383ffff */
.L_x_106:
[----:B------:R-:W-:Y:S05]  /*0140*/  BSYNC B0 ;  /* 0x0000000000007941 */ /* 0x000fea0003800000 */
.L_x_105:
        /* <DEDUP_REMOVED lines=14> */
[----:B------:R-:W0:Y:S01]  /*0230*/  S2R R3, SR_CgaCtaId ;  /* 0x0000000000037919 */ /* 0x000e220000008800 */
[----:B------:R-:W1:Y:S01]  /*0240*/  LDC.64 R8, c[0x0][0x6f8] ;  /* 0x0001be00ff087b82 */ /* 0x000e620000000a00 */
[----:B------:R-:W-:Y:S01]  /*0250*/  MOV R2, 0x400 ;  /* 0x0000040000027802 */ /* 0x000fe20000000f00 */
[----:B------:R-:W-:Y:S01]  /*0260*/  ULDC UR4, c[0x0][0xc] ;  /* 0x0000030000047ab9 */ /* 0x000fe20000000800 */
[----:B------:R-:W-:Y:S02]  /*0270*/  IMAD.MOV.U32 R15, RZ, RZ, RZ ;  /* 0x000000ffff0f7224 */ /* 0x000fe400078e00ff */
[----:B-1----:R-:W-:Y:S01]  /*0280*/  FADD.FTZ R8, R9, -R8 ;  /* 0x8000000809087221 */ /* 0x002fe20000010000 */
[----:B0-----:R-:W-:Y:S01]  /*0290*/  LEA R2, R3, R2, 0x18 ;  /* 0x0000000203027211 */ /* 0x001fe200078ec0ff */
[----:B------:R-:W-:-:S07]  /*02a0*/  IMAD R3, R13, UR4, RZ ;  /* 0x000000040d037c24 */ /* 0x000fce000f8e02ff */
.L_x_113:
[----:B------:R-:W-:Y:S05]  /*02b0*/  YIELD ;  /* 0x0000000000007946 */ /* 0x000fea0003800000 */
[----:B------:R-:W-:Y:S01]  /*02c0*/  ULDC.64 UR4, c[0x0][0x620] ;  /* 0x0001880000047ab9 */ /* 0x000fe20000000a00 */
[----:B------:R-:W0:Y:S01]  /*02d0*/  LDC.64 R10, c[0x0][0x6f8] ;  /* 0x0001be00ff0a7b82 */ /* 0x000e220000000a00 */
[----:B------:R-:W-:Y:S02]  /*02e0*/  IMAD R7, R15, UR4, RZ ;  /* 0x000000040f077c24 */ /* 0x000fe4000f8e02ff */
[----:B------:R-:W-:-:S04]  /*02f0*/  IMAD.WIDE.U32 R4, R0, UR4, RZ ;  /* 0x0000000400047c25 */ /* 0x000fc8000f8e00ff */
[----:B------:R-:W-:Y:S01]  /*0300*/  IMAD R7, R0, UR5, R7 ;  /* 0x0000000500077c24 */ /* 0x000fe2000f8e0207 */
[----:B------:R-:W-:Y:S02]  /*0310*/  ULDC.64 UR4, c[0x0][0x550] ;  /* 0x0001540000047ab9 */ /* 0x000fe40000000a00 */
[----:B------:R-:W-:Y:S02]  /*0320*/  LEA R6, P0, R4, UR4, 0x2 ;  /* 0x0000000404067c11 */ /* 0x000fe4000f8010ff */
        /* <DEDUP_REMOVED lines=16> */
[----:B------:R-:W-:-:S05]  /*0430*/  ULDC.64 UR4, c[0x0][0x6f0] ;  /* 0x0001bc0000047ab9 */ /* 0x000fca0000000a00 */
[----:B------:R0:W5:Y:S01]  /*0440*/  LDG.E R7, desc[UR6][R6.64] ;  /* 0x0000000606077981 */ /* 0x000162000c1e1900 */
[----:B------:R-:W1:Y:S01]  /*0450*/  MUFU.RCP R4, R8 ;  /* 0x0000000800047308 */ /* 0x000e620000001000 */
[----:B------:R-:W-:-:S04]  /*0460*/  FADD.FTZ R5, R9, -R10 ;  /* 0x8000000a09057221 */ /* 0x000fc80000010000 */
[----:B------:R-:W-:-:S04]  /*0470*/  FMUL.FTZ R5, R12, R5 ;  /* 0x000000050c057220 */ /* 0x000fc80000410000 */
[----:B-1----:R-:W-:-:S06]  /*0480*/  FMUL.FTZ R5, R5, R4 ;  /* 0x0000000405057220 */ /* 0x002fcc0000410000 */
[----:B------:R-:W1:Y:S02]  /*0490*/  F2I.FTZ.TRUNC.NTZ R5, R5 ;  /* 0x0000000500057305 */ /* 0x000e64000021f100 */
[C---:B-1----:R-:W-:Y:S01]  /*04a0*/  ISETP.NE.U32.AND P0, PT, R5.reuse, UR4, PT ;  /* 0x0000000405007c0c */ /* 0x042fe2000bf05070 */
[----:B------:R-:W-:Y:S01]  /*04b0*/  VIADD R9, R5, 0xffffffff ;  /* 0xffffffff05097836 */ /* 0x000fe20000000000 */
[----:B------:R-:W-:-:S04]  /*04c0*/  SHF.R.S32.HI R4, RZ, 0x1f, R5 ;  /* 0x0000001fff047819 */ /* 0x000fc80000011405 */
[----:B------:R-:W-:-:S13]  /*04d0*/  ISETP.NE.AND.EX P0, PT, R4, UR5, PT, P0 ;  /* 0x0000000504007c0c */ /* 0x000fda000bf05300 */
[----:B------:R-:W-:-:S05]  /*04e0*/  @P0 IADD3 R9, R5, RZ, RZ ;  /* 0x000000ff05090210 */ /* 0x000fca0007ffe0ff */
[----:B0-----:R-:W-:-:S07]  /*04f0*/  IMAD R9, R9, 0x4, R2 ;  /* 0x0000000409097824 */ /* 0x001fce00078e0202 */
.L_x_112:
[----:B------:R-:W0:Y:S02]  /*0500*/  LDS R4, [R9] ;  /* 0x0000000009047984 */ /* 0x000e240000000800 */
[----:B0----5:R-:W-:-:S06]  /*0510*/  FADD R5, R7, R4 ;  /* 0x0000000407057221 */ /* 0x021fcc0000000000 */
[----:B------:R-:W0:Y:S02]  /*0520*/  ATOMS.CAST.SPIN R5, [R9], R4, R5 ;  /* 0x000000040905738d */ /* 0x000e240001800005 */
[----:B0-----:R-:W-:-:S13]  /*0530*/  ISETP.EQ.U32.AND P0, PT, R5, 0x1, PT ;  /* 0x000000010500780c */ /* 0x001fda0003f02070 */
[----:B------:R-:W-:Y:S05]  /*0540*/  @!P0 BRA `(.L_x_112) ;  /* 0xfffffffc00ec8947 */ /* 0x000fea000383ffff */
.L_x_111:
[----:B------:R-:W-:Y:S05]  /*0550*/  BSYNC B0 ;  /* 0x0000000000007941 */ /* 0x000fea0003800000 */
.L_x_110:
[----:B------:R-:W-:Y:S01]  /*0560*/  IADD3 R0, P0, R3, R0, RZ ;  /* 0x0000000003007210 */ /* 0x000fe20007f1e0ff */
[----:B------:R-:W-:-:S04]  /*0570*/  ULDC.64 UR4, c[0x0][0x700] ;  /* 0x0001c00000047ab9 */ /* 0x000fc80000000a00 */
[----:B------:R-:W-:Y:S01]  /*0580*/  IMAD.X R15, RZ, RZ, R15, P0 ;  /* 0x000000ffff0f7224 */ /* 0x000fe200000e060f */
[----:B------:R-:W-:-:S04]  /*0590*/  ISETP.GE.U32.AND P0, PT, R0, UR4, PT ;  /* 0x0000000400007c0c */ /* 0x000fc8000bf06070 */
[----:B------:R-:W-:-:S13]  /*05a0*/  ISETP.GE.AND.EX P0, PT, R15, UR5, PT, P0 ;  /* 0x000000050f007c0c */ /* 0x000fda000bf06300 */
[----:B------:R-:W-:Y:S05]  /*05b0*/  @!P0 BRA `(.L_x_113) ;  /* 0xfffffffc003c8947 */ /* 0x000fea000383ffff */
[----:B------:R-:W-:Y:S05]  /*05c0*/  BRA `(.L_x_108) ;  /* 0x0000001800d47947 */ /* 0x000fea0003800000 */
.L_x_109:
[----:B------:R-:W0:Y:S01]  /*05d0*/  LDC.64 R4, c[0x0][0x6f8] ;  /* 0x0001be00ff047b82 */ /* 0x000e220000000a00 */
[----:B------:R-:W-:Y:S01]  /*05e0*/  LOP3.LUT R2, RZ, R3, RZ, 0x33, !PT ;  /* 0x00000003ff027212 */ /* 0x000fe200078e33ff */
[----:B------:R-:W-:Y:S02]  /*05f0*/  IMAD.MOV.U32 R11, RZ, RZ, R0 ;  /* 0x000000ffff0b7224 */ /* 0x000fe400078e0000 */
[----:B------:R-:W-:Y:S01]  /*0600*/  IMAD.MOV.U32 R9, RZ, RZ, RZ ;  /* 0x000000ffff097224 */ /* 0x000fe200078e00ff */
[----:B------:R-:W-:-:S04]  /*0610*/  VIMNMX R2, R2, -0x3, !PT ;  /* 0xfffffffd02027848 */ /* 0x000fc80007fe0100 */
[----:B------:R-:W-:-:S04]  /*0620*/  IADD3 R2, R2, R3, RZ ;  /* 0x0000000302027210 */ /* 0x000fc80007ffe0ff */
[C---:B------:R-:W-:Y:S01]  /*0630*/  IADD3 R8, R2.reuse, 0x1, RZ ;  /* 0x0000000102087810 */ /* 0x040fe20007ffe0ff */
[----:B------:R-:W-:Y:S02]  /*0640*/  VIADD R7, R2, 0x2 ;  /* 0x0000000202077836 */ /* 0x000fe40000000000 */
[----:B0-----:R-:W-:-:S07]  /*0650*/  FADD.FTZ R10, R5, -R4 ;  /* 0x80000004050a7221 */ /* 0x001fce0000010000 */
.L_x_141:
[----:B------:R-:W-:Y:S01]  /*0660*/  ISETP.GE.U32.AND P0, PT, R8, 0x3, PT ;  /* 0x000000030800780c */ /* 0x000fe20003f06070 */
[----:B------:R-:W-:Y:S05]  /*0670*/  YIELD ;  /* 0x0000000000007946 */ /* 0x000fea0003800000 */
[----:B------:R-:W-:Y:S01]  /*0680*/  ULDC UR4, c[0x0][0x6e8] ;  /* 0x0001ba0000047ab9 */ /* 0x000fe20000000800 */
[----:B------:R-:W-:Y:S01]  /*0690*/  LOP3.LUT R6, R7, 0x3, RZ, 0xc0, !PT ;  /* 0x0000000307067812 */ /* 0x000fe200078ec0ff */
[----:B------:R-:W-:Y:S01]  /*06a0*/  IMAD.U32 R5, RZ, RZ, UR4 ;  /* 0x00000004ff057e24 */ /* 0x000fe2000f8e00ff */
[----:B------:R-:W-:Y:S01]  /*06b0*/  CS2R R18, SRZ ;  /* 0x0000000000127805 */ /* 0x000fe2000001ff00 */
[----:B------:R-:W-:Y:S01]  /*06c0*/  IMAD.MOV.U32 R16, RZ, RZ, R11 ;  /* 0x000000ffff107224 */ /* 0x000fe200078e000b */
[----:B------:R-:W-:-:S02]  /*06d0*/  MOV R17, R9 ;  /* 0x0000000900117202 */ /* 0x000fc40000000f00 */
[----:B------:R-:W-:Y:S05]  /*06e0*/  @!P0 BRA `(.L_x_114) ;  /* 0x0000000c004c8947 */ /* 0x000fea0003800000 */
[----:B------:R-:W-:-:S07]  /*06f0*/  IMAD.IADD R4, R7, 0x1, -R6 ;  /* 0x0000000107047824 */ /* 0x000fce00078e0a06 */
.L_x_127:
[----:B------:R-:W-:Y:S01]  /*0700*/  UMOV UR4, 0x340 ;  /* 0x0000034000047882 */ /* 0x000fe20000000000 */
[----:B------:R-:W-:Y:S01]  /*0710*/  IADD3 R4, R4, -0x4, RZ ;  /* 0xfffffffc04047810 */ /* 0x000fe20007ffe0ff */
[----:B------:R-:W-:Y:S01]  /*0720*/  BSSY B0, `(.L_x_115) ;  /* 0x000002d000007945 */ /* 0x000fe20003800000 */
[----:B------:R-:W-:Y:S02]  /*0730*/  LEA R3, R5, UR4, 0x3 ;  /* 0x0000000405037c11 */ /* 0x000fe4000f8e18ff */
[----:B------:R-:W-:Y:S02]  /*0740*/  ISETP.NE.AND P2, PT, R4, RZ, PT ;  /* 0x000000ff0400720c */ /* 0x000fe40003f45270 */
[----:B------:R-:W0:Y:S02]  /*0750*/  LDC.64 R22, c[0x0][R3+0x210] ;  /* 0x0000840003167b82 */ /* 0x000e240000000a00 */
        /* <DEDUP_REMOVED lines=8> */
[----:B------:R-:W-:Y:S05]  /*07e0*/  CALL.REL.NOINC `($__internal_3_$__cuda_sm20_div_s64) ;  /* 0x0000001800b87944 */ /* 0x000fea0003c00000 */
[----:B------:R-:W-:Y:S01]  /*07f0*/  IADD3 R25, P0, RZ, -R21, RZ ;  /* 0x80000015ff197210 */ /* 0x000fe20007f1e0ff */
[----:B------:R-:W-:Y:S01]  /*0800*/  IMAD.MOV.U32 R32, RZ, RZ, R21 ;  /* 0x000000ffff207224 */ /* 0x000fe200078e0015 */
[----:B------:R-:W-:-:S03]  /*0810*/  MOV R33, R2 ;  /* 0x0000000200217202 */ /* 0x000fc60000000f00 */
[----:B------:R-:W-:Y:S02]  /*0820*/  IMAD.X R15, RZ, RZ, ~R2, P0 ;  /* 0x000000ffff0f7224 */ /* 0x000fe400000e0e02 */
[----:B------:R-:W-:-:S04]  /*0830*/  IMAD.WIDE.U32 R16, R22, R25, R16 ;  /* 0x0000001916107225 */ /* 0x000fc800078e0010 */
[----:B------:R-:W-:-:S04]  /*0840*/  IMAD R15, R15, R22, RZ ;  /* 0x000000160f0f7224 */ /* 0x000fc800078e02ff */
[----:B------:R-:W-:Y:S01]  /*0850*/  IMAD R15, R23, R25, R15 ;  /* 0x00000019170f7224 */ /* 0x000fe200078e020f */
[----:B------:R-:W-:-:S03]  /*0860*/  MOV R23, R16 ;  /* 0x0000001000177202 */ /* 0x000fc60000000f00 */
[----:B------:R-:W-:Y:S01]  /*0870*/  IMAD.IADD R15, R17, 0x1, R15 ;  /* 0x00000001110f7824 */ /* 0x000fe200078e020f */
[----:B------:R-:W-:Y:S06]  /*0880*/  BRA `(.L_x_117) ;  /* 0x0000000000587947 */ /* 0x000fec0003800000 */
.L_x_116:
[----:B------:R-:W0:Y:S01]  /*0890*/  I2F.U32.RP R0, R22 ;  /* 0x0000001600007306 */ /* 0x000e220000209000 */
[----:B------:R-:W-:Y:S01]  /*08a0*/  IMAD.MOV R15, RZ, RZ, -R22 ;  /* 0x000000ffff0f7224 */ /* 0x000fe200078e0a16 */
[----:B------:R-:W-:Y:S01]  /*08b0*/  ISETP.NE.U32.AND P3, PT, R22, RZ, PT ;  /* 0x000000ff1600720c */ /* 0x000fe20003f65070 */
[----:B------:R-:W-:-:S05]  /*08c0*/  IMAD.MOV.U32 R33, RZ, RZ, RZ ;  /* 0x000000ffff217224 */ /* 0x000fca00078e00ff */
[----:B0-----:R-:W0:Y:S02]  /*08d0*/  MUFU.RCP R0, R0 ;  /* 0x0000000000007308 */ /* 0x001e240000001000 */
[----:B0-----:R-:W-:-:S06]  /*08e0*/  VIADD R20, R0, 0xffffffe ;  /* 0x0ffffffe00147836 */ /* 0x001fcc0000000000 */
        /* <DEDUP_REMOVED lines=8> */
[----:B------:R-:W-:Y:S01]  /*0970*/  @P0 IMAD.IADD R15, R15, 0x1, -R22 ;  /* 0x000000010f0f0824 */ /* 0x000fe200078e0a16 */
[----:B------:R-:W-:-:S04]  /*0980*/  @P0 IADD3 R32, R32, 0x1, RZ ;  /* 0x0000000120200810 */ /* 0x000fc80007ffe0ff */
[----:B------:R-:W-:Y:S02]  /*0990*/  ISETP.GE.U32.AND P1, PT, R15, R22, PT ;  /* 0x000000160f00720c */ /* 0x000fe40003f26070 */
[----:B------:R-:W-:-:S11]  /*09a0*/  MOV R15, RZ ;  /* 0x000000ff000f7202 */ /* 0x000fd60000000f00 */
[----:B------:R-:W-:Y:S01]  /*09b0*/  @P1 VIADD R32, R32, 0x1 ;  /* 0x0000000120201836 */ /* 0x000fe20000000000 */
[----:B------:R-:W-:-:S05]  /*09c0*/  @!P3 LOP3.LUT R32, RZ, R22, RZ, 0x33, !PT ;  /* 0x00000016ff20b212 */ /* 0x000fca00078e33ff */
[----:B------:R-:W-:-:S04]  /*09d0*/  IMAD.MOV R23, RZ, RZ, -R32 ;  /* 0x000000ffff177224 */ /* 0x000fc800078e0a20 */
[----:B------:R-:W-:-:S07]  /*09e0*/  IMAD R23, R22, R23, R16 ;  /* 0x0000001716177224 */ /* 0x000fce00078e0210 */
.L_x_117:
[----:B------:R-:W-:Y:S05]  /*09f0*/  BSYNC B0 ;  /* 0x0000000000007941 */ /* 0x000fea0003800000 */
.L_x_115:
[----:B------:R-:W0:Y:S01]  /*0a00*/  LDC.64 R16, c[0x0][R3+0x208] ;  /* 0x0000820003107b82 */ /* 0x000e220000000a00 */
[----:B------:R-:W-:Y:S07]  /*0a10*/  BSSY B0, `(.L_x_118) ;  /* 0x0000030000007945 */ /* 0x000fee0003800000 */
        /* <DEDUP_REMOVED lines=8> */
[----:B------:R-:W-:Y:S01]  /*0aa0*/  MOV R28, R32 ;  /* 0x00000020001c7202 */ /* 0x000fe20000000f00 */
[----:B------:R-:W-:Y:S01]  /*0ab0*/  IMAD.MOV.U32 R29, RZ, RZ, R33 ;  /* 0x000000ffff1d7224 */ /* 0x000fe200078e0021 */
[----:B------:R-:W-:Y:S01]  /*0ac0*/  MOV R0, R17 ;  /* 0x0000001100007202 */ /* 0x000fe20000000f00 */
[----:B------:R-:W-:Y:S01]  /*0ad0*/  IMAD.MOV.U32 R2, RZ, RZ, R16 ;  /* 0x000000ffff027224 */ /* 0x000fe200078e0010 */
[----:B------:R-:W-:-:S07]  /*0ae0*/  MOV R15, 0xb00 ;  /* 0x00000b00000f7802 */ /* 0x000fce0000000f00 */
[----:B------:R-:W-:Y:S05]  /*0af0*/  CALL.REL.NOINC `($__internal_3_$__cuda_sm20_div_s64) ;  /* 0x0000001400f47944 */ /* 0x000fea0003c00000 */
[----:B------:R-:W-:Y:S01]  /*0b00*/  IADD3 R19, P0, RZ, -R21, RZ ;  /* 0x80000015ff137210 */ /* 0x000fe20007f1e0ff */
[----:B------:R-:W-:Y:S01]  /*0b10*/  IMAD.MOV.U32 R24, RZ, RZ, R32 ;  /* 0x000000ffff187224 */ /* 0x000fe200078e0020 */
[----:B------:R-:W-:Y:S01]  /*0b20*/  MOV R25, R33 ;  /* 0x0000002100197202 */ /* 0x000fe20000000f00 */
[----:B------:R-:W-:Y:S01]  /*0b30*/  IMAD.MOV.U32 R34, RZ, RZ, R21 ;  /* 0x000000ffff227224 */ /* 0x000fe200078e0015 */
[----:B------:R-:W-:Y:S01]  /*0b40*/  MOV R35, R2 ;  /* 0x0000000200237202 */ /* 0x000fe20000000f00 */
[----:B------:R-:W-:Y:S02]  /*0b50*/  IMAD.X R15, RZ, RZ, ~R2, P0 ;  /* 0x000000ffff0f7224 */ /* 0x000fe400000e0e02 */
[----:B------:R-:W-:-:S04]  /*0b60*/  IMAD.WIDE.U32 R24, R16, R19, R24 ;  /* 0x0000001310187225 */ /* 0x000fc800078e0018 */
[----:B------:R-:W-:-:S04]  /*0b70*/  IMAD R15, R15, R16, RZ ;  /* 0x000000100f0f7224 */ /* 0x000fc800078e02ff */
[----:B------:R-:W-:-:S04]  /*0b80*/  IMAD R15, R17, R19, R15 ;  /* 0x00000013110f7224 */ /* 0x000fc800078e020f */
[----:B------:R-:W-:Y:S01]  /*0b90*/  IMAD.IADD R15, R25, 0x1, R15 ;  /* 0x00000001190f7824 */ /* 0x000fe200078e020f */
[----:B------:R-:W-:Y:S06]  /*0ba0*/  BRA `(.L_x_120) ;  /* 0x0000000000587947 */ /* 0x000fec0003800000 */
.L_x_119:
        /* <DEDUP_REMOVED lines=22> */
.L_x_120:
[----:B------:R-:W-:Y:S05]  /*0d10*/  BSYNC B0 ;  /* 0x0000000000007941 */ /* 0x000fea0003800000 */
.L_x_118:
        /* <DEDUP_REMOVED lines=19> */
[----:B------:R-:W-:Y:S02]  /*0e50*/  MOV R19, R35 ;  /* 0x0000002300137202 */ /* 0x000fe40000000f00 */
[----:B------:R-:W-:Y:S01]  /*0e60*/  IADD3.X R15, RZ, ~R2, RZ, P0, !PT ;  /* 0x80000002ff0f7210 */ /* 0x000fe200007fe4ff */
[----:B------:R-:W-:-:S04]  /*0e70*/  IMAD.WIDE.U32 R18, R16, R25, R18 ;  /* 0x0000001910127225 */ /* 0x000fc800078e0012 */
[----:B------:R-:W-:Y:S02]  /*0e80*/  IMAD R15, R15, R16, RZ ;  /* 0x000000100f0f7224 */ /* 0x000fe400078e02ff */
[----:B------:R-:W-:Y:S02]  /*0e90*/  IMAD.MOV.U32 R35, RZ, RZ, R18 ;  /* 0x000000ffff237224 */ /* 0x000fe400078e0012 */
[----:B------:R-:W-:Y:S02]  /*0ea0*/  IMAD R15, R17, R25, R15 ;  /* 0x00000019110f7224 */ /* 0x000fe400078e020f */
[----:B------:R-:W-:-:S03]  /*0eb0*/  IMAD.MOV.U32 R18, RZ, RZ, R21 ;  /* 0x000000ffff127224 */ /* 0x000fc600078e0015 */
[----:B------:R-:W-:Y:S02]  /*0ec0*/  IADD3 R15, R19, R15, RZ ;  /* 0x0000000f130f7210 */ /* 0x000fe40007ffe0ff */
[----:B------:R-:W-:Y:S01]  /*0ed0*/  MOV R19, R2 ;  /* 0x0000000200137202 */ /* 0x000fe20000000f00 */
[----:B------:R-:W-:Y:S06]  /*0ee0*/  BRA `(.L_x_123) ;  /* 0x0000000000587947 */ /* 0x000fec0003800000 */
.L_x_122:
[----:B------:R-:W0:Y:S01]  /*0ef0*/  I2F.U32.RP R0, R16 ;  /* 0x0000001000007306 */ /* 0x000e220000209000 */
[----:B------:R-:W-:Y:S02]  /*0f00*/  IADD3 R15, RZ, -R16, RZ ;  /* 0x80000010ff0f7210 */ /* 0x000fe40007ffe0ff */
[----:B------:R-:W-:-:S05]  /*0f10*/  ISETP.NE.U32.AND P3, PT, R16, RZ, PT ;  /* 0x000000ff1000720c */ /* 0x000fca0003f65070 */
[----:B0-----:R-:W0:Y:S02]  /*0f20*/  MUFU.RCP R0, R0 ;  /* 0x0000000000007308 */ /* 0x001e240000001000 */
[----:B0-----:R-:W-:-:S06]  /*0f30*/  VIADD R18, R0, 0xffffffe ;  /* 0x0ffffffe00127836 */ /* 0x001fcc0000000000 */
[----:B------:R0:W1:Y:S02]  /*0f40*/  F2I.FTZ.U32.TRUNC.NTZ R19, R18 ;  /* 0x0000001200137305 */ /* 0x000064000021f000 */
[----:B0-----:R-:W-:Y:S02]  /*0f50*/  IMAD.MOV.U32 R18, RZ, RZ, RZ ;  /* 0x000000ffff127224 */ /* 0x001fe400078e00ff */
[----:B-1----:R-:W-:-:S04]  /*0f60*/  IMAD R15, R15, R19, RZ ;  /* 0x000000130f0f7224 */ /* 0x002fc800078e02ff */
[----:B------:R-:W-:-:S06]  /*0f70*/  IMAD.HI.U32 R19, R19, R15, R18 ;  /* 0x0000000f13137227 */ /* 0x000fcc00078e0012 */
[----:B------:R-:W-:Y:S01]  /*0f80*/  IMAD.HI.U32 R18, R19, R34, RZ ;  /* 0x0000002213127227 */ /* 0x000fe200078e00ff */
[----:B------:R-:W-:-:S04]  /*0f90*/  HFMA2.MMA R19, -RZ, RZ, 0, 0 ;  /* 0x00000000ff137435 */ /* 0x000fc800000001ff */
        /* <DEDUP_REMOVED lines=11> */
.L_x_123:
[----:B------:R-:W-:Y:S05]  /*1050*/  BSYNC B0 ;  /* 0x0000000000007941 */ /* 0x000fea0003800000 */
.L_x_121:
[----:B------:R-:W0:Y:S01]  /*1060*/  LDC.64 R16, c[0x0][R3+0x1f8] ;  /* 0x00007e0003107b82 */ /* 0x000e220000000a00 */
[----:B------:R-:W-:Y:S01]  /*1070*/  IMAD.MOV.U32 R23, RZ, RZ, R32 ;  /* 0x000000ffff177224 */ /* 0x000fe200078e0020 */
[----:B------:R-:W-:Y:S01]  /*1080*/  BSSY B0, `(.L_x_124) ;  /* 0x0000031000007945 */ /* 0x000fe20003800000 */
[----:B------:R-:W-:-:S05]  /*1090*/  IADD3 R5, R5, -0x4, RZ ;  /* 0xfffffffc05057810 */ /* 0x000fca0007ffe0ff */
        /* <DEDUP_REMOVED lines=14> */
[----:B------:R-:W-:-:S04]  /*1180*/  IADD3 R25, P0, RZ, -R21, RZ ;  /* 0x80000015ff197210 */ /* 0x000fc80007f1e0ff */
[----:B------:R-:W-:Y:S01]  /*1190*/  IADD3.X R15, RZ, ~R2, RZ, P0, !PT ;  /* 0x80000002ff0f7210 */ /* 0x000fe200007fe4ff */
[----:B------:R-:W-:-:S04]  /*11a0*/  IMAD.WIDE.U32 R18, R16, R25, R18 ;  /* 0x0000001910127225 */ /* 0x000fc800078e0012 */
[----:B------:R-:W-:Y:S02]  /*11b0*/  IMAD R15, R15, R16, RZ ;  /* 0x000000100f0f7224 */ /* 0x000fe400078e02ff */
[----:B------:R-:W-:Y:S02]  /*11c0*/  IMAD.MOV.U32 R16, RZ, RZ, R21 ;  /* 0x000000ffff107224 */ /* 0x000fe400078e0015 */
[----:B------:R-:W-:Y:S01]  /*11d0*/  IMAD R17, R17, R25, R15 ;  /* 0x0000001911117224 */ /* 0x000fe200078e020f */
[----:B------:R-:W-:-:S03]  /*11e0*/  MOV R15, R18 ;  /* 0x00000012000f7202 */ /* 0x000fc60000000f00 */
[----:B------:R-:W-:Y:S01]  /*11f0*/  IMAD.IADD R25, R19, 0x1, R17 ;  /* 0x0000000113197824 */ /* 0x000fe200078e0211 */
[----:B------:R-:W-:Y:S01]  /*1200*/  MOV R17, R2 ;  /* 0x0000000200117202 */ /* 0x000fe20000000f00 */
[----:B------:R-:W-:Y:S06]  /*1210*/  BRA `(.L_x_126) ;  /* 0x00000000005c7947 */ /* 0x000fec0003800000 */
.L_x_125:
[----:B------:R-:W0:Y:S01]  /*1220*/  I2F.U32.RP R0, R16 ;  /* 0x0000001000007306 */ /* 0x000e220000209000 */
[----:B------:R-:W-:Y:S01]  /*1230*/  IADD3 R15, RZ, -R16, RZ ;  /* 0x80000010ff0f7210 */ /* 0x000fe20007ffe0ff */
[----:B------:R-:W-:Y:S01]  /*1240*/  HFMA2.MMA R25, -RZ, RZ, 0, 0 ;  /* 0x00000000ff197435 */ /* 0x000fe200000001ff */
[----:B------:R-:W-:Y:S01]  /*1250*/  ISETP.NE.U32.AND P3, PT, R16, RZ, PT ;  /* 0x000000ff1000720c */ /* 0x000fe20003f65070 */
[----:B------:R-:W-:-:S04]  /*1260*/  IMAD.MOV.U32 R17, RZ, RZ, RZ ;  /* 0x000000ffff117224 */ /* 0x000fc800078e00ff */
[----:B0-----:R-:W0:Y:S02]  /*1270*/  MUFU.RCP R0, R0 ;  /* 0x0000000000007308 */ /* 0x001e240000001000 */
[----:B0-----:R-:W-:-:S06]  /*1280*/  VIADD R20, R0, 0xffffffe ;  /* 0x0ffffffe00147836 */ /* 0x001fcc0000000000 */
        /* <DEDUP_REMOVED lines=10> */
[----:B------:R-:W-:-:S13]  /*1330*/  ISETP.GE.U32.AND P1, PT, R15, R16, PT ;  /* 0x000000100f00720c */ /* 0x000fda0003f26070 */
[----:B------:R-:W-:Y:S01]  /*1340*/  @P1 VIADD R21, R21, 0x1 ;  /* 0x0000000115151836 */ /* 0x000fe20000000000 */
[----:B------:R-:W-:-:S04]  /*1350*/  @!P3 LOP3.LUT R21, RZ, R16, RZ, 0x33, !PT ;  /* 0x00000010ff15b212 */ /* 0x000fc800078e33ff */
[----:B------:R-:W-:-:S05]  /*1360*/  IADD3 R15, -R21, RZ, RZ ;  /* 0x000000ff150f7210 */ /* 0x000fca0007ffe1ff */
[----:B------:R-:W-:Y:S02]  /*1370*/  IMAD R15, R16, R15, R18 ;  /* 0x0000000f100f7224 */ /* 0x000fe400078e0212 */
[----:B------:R-:W-:-:S07]  /*1380*/  IMAD.MOV.U32 R16, RZ, RZ, R21 ;  /* 0x000000ffff107224 */ /* 0x000fce00078e0015 */
.L_x_126:
[----:B------:R-:W-:Y:S05]  /*1390*/  BSYNC B0 ;  /* 0x0000000000007941 */ /* 0x000fea0003800000 */
.L_x_124:
[----:B------:R-:W0:Y:S01]  /*13a0*/  LDC.64 R2, c[0x0][R3+0x2c0] ;  /* 0x0000b00003027b82 */ /* 0x000e220000000a00 */
[----:B------:R-:W-:Y:S01]  /*13b0*/  MOV R18, R22 ;  /* 0x0000001600127202 */ /* 0x000fe20000000f00 */
[----:B------:R-:W-:Y:S02]  /*13c0*/  IMAD.MOV.U32 R19, RZ, RZ, R32 ;  /* 0x000000ffff137224 */ /* 0x000fe400078e0020 */
[-C--:B0-----:R-:W-:Y:S02]  /*13d0*/  IMAD R0, R3, R15.reuse, RZ ;  /* 0x0000000f03007224 */ /* 0x081fe400078e02ff */
[----:B------:R-:W-:-:S04]  /*13e0*/  IMAD.WIDE.U32 R18, R2, R15, R18 ;  /* 0x0000000f02127225 */ /* 0x000fc800078e0012 */
[----:B------:R-:W-:-:S05]  /*13f0*/  IMAD R25, R2, R25, R0 ;  /* 0x0000001902197224 */ /* 0x000fca00078e0200 */
[----:B------:R-:W-:Y:S01]  /*1400*/  IADD3 R19, R19, R25, RZ ;  /* 0x0000001913137210 */ /* 0x000fe20007ffe0ff */
[----:B------:R-:W-:Y:S06]  /*1410*/  @P2 BRA `(.L_x_127) ;  /* 0xfffffff000b82947 */ /* 0x000fec000383ffff */
.L_x_114:
        /* <DEDUP_REMOVED lines=10> */
[----:B------:R-:W-:Y:S01]  /*14c0*/  MOV R29, R17 ;  /* 0x00000011001d7202 */ /* 0x000fe20000000f00 */
[----:B------:R-:W-:Y:S01]  /*14d0*/  IMAD.MOV.U32 R2, RZ, RZ, R22 ;  /* 0x000000ffff027224 */ /* 0x000fe200078e0016 */
[----:B------:R-:W-:Y:S02]  /*14e0*/  MOV R0, R23 ;  /* 0x0000001700007202 */ /* 0x000fe40000000f00 */
[----:B------:R-:W-:-:S07]  /*14f0*/  MOV R15, 0x1510 ;  /* 0x00001510000f7802 */ /* 0x000fce0000000f00 */
[----:B------:R-:W-:Y:S05]  /*1500*/  CALL.REL.NOINC `($__internal_3_$__cuda_sm20_div_s64) ;  /* 0x0000000c00707944 */ /* 0x000fea0003c00000 */
[----:B------:R-:W-:-:S05]  /*1510*/  IADD3 R15, P0, RZ, -R21, RZ ;  /* 0x80000015ff0f7210 */ /* 0x000fca0007f1e0ff */
[----:B------:R-:W-:Y:S02]  /*1520*/  IMAD.X R3, RZ, RZ, ~R2, P0 ;  /* 0x000000ffff037224 */ /* 0x000fe400000e0e02 */
[----:B------:R-:W-:Y:S01]  /*1530*/  IMAD.WIDE.U32 R24, R22, R15, R16 ;  /* 0x0000000f16187225 */ /* 0x000fe200078e0010 */
[----:B------:R-:W-:Y:S02]  /*1540*/  MOV R16, R21 ;  /* 0x0000001500107202 */ /* 0x000fe40000000f00 */
[----:B------:R-:W-:Y:S01]  /*1550*/  MOV R17, R2 ;  /* 0x0000000200117202 */ /* 0x000fe20000000f00 */
[----:B------:R-:W-:-:S04]  /*1560*/  IMAD R3, R3, R22, RZ ;  /* 0x0000001603037224 */ /* 0x000fc800078e02ff */
[----:B------:R-:W-:-:S04]  /*1570*/  IMAD R3, R23, R15, R3 ;  /* 0x0000000f17037224 */ /* 0x000fc800078e0203 */
[----:B------:R-:W-:Y:S01]  /*1580*/  IMAD.IADD R15, R25, 0x1, R3 ;  /* 0x00000001190f7824 */ /* 0x000fe200078e0203 */
[----:B------:R-:W-:Y:S06]  /*1590*/  BRA `(.L_x_131) ;  /* 0x00000000005c7947 */ /* 0x000fec0003800000 */
.L_x_130:
        /* <DEDUP_REMOVED lines=17> */
[----:B------:R-:W-:-:S12]  /*16b0*/  HFMA2.MMA R15, -RZ, RZ, 0, 0 ;  /* 0x00000000ff0f7435 */ /* 0x000fd800000001ff */
[----:B------:R-:W-:Y:S01]  /*16c0*/  @P1 VIADD R3, R3, 0x1 ;  /* 0x0000000103031836 */ /* 0x000fe20000000000 */
[----:B------:R-:W-:-:S04]  /*16d0*/  @!P2 LOP3.LUT R3, RZ, R22, RZ, 0x33, !PT ;  /* 0x00000016ff03a212 */ /* 0x000fc800078e33ff */
[----:B------:R-:W-:-:S05]  /*16e0*/  IADD3 R21, -R3, RZ, RZ ;  /* 0x000000ff03157210 */ /* 0x000fca0007ffe1ff */
[----:B------:R-:W-:Y:S02]  /*16f0*/  IMAD R24, R22, R21, R16 ;  /* 0x0000001516187224 */ /* 0x000fe400078e0210 */
[----:B------:R-:W-:-:S07]  /*1700*/  IMAD.MOV.U32 R16, RZ, RZ, R3 ;  /* 0x000000ffff107224 */ /* 0x000fce00078e0003 */
.L_x_131:
[----:B------:R-:W-:Y:S05]  /*1710*/  BSYNC B0 ;  /* 0x0000000000007941 */ /* 0x000fea0003800000 */
.L_x_129:
        /* <DEDUP_REMOVED lines=27> */
.L_x_133:
        /* <DEDUP_REMOVED lines=23> */
.L_x_134:
[----:B------:R-:W-:Y:S05]  /*1a40*/  BSYNC B0 ;  /* 0x0000000000007941 */ /* 0x000fea0003800000 */
.L_x_132:
        /* <DEDUP_REMOVED lines=27> */
.L_x_136:
        /* <DEDUP_REMOVED lines=23> */
.L_x_137:
[----:B------:R-:W-:Y:S05]  /*1d70*/  BSYNC B0 ;  /* 0x0000000000007941 */ /* 0x000fea0003800000 */
.L_x_135:
[----:B------:R-:W0:Y:S02]  /*1d80*/  LDC.64 R2, c[0x0][R5+0x2c8] ;  /* 0x0000b20005027b82 */ /* 0x000e240000000a00 */
[-C--:B0-----:R-:W-:Y:S02]  /*1d90*/  IMAD R0, R3, R24.reuse, RZ ;  /* 0x0000001803007224 */ /* 0x081fe400078e02ff */
[----:B------:R-:W-:-:S04]  /*1da0*/  IMAD.WIDE.U32 R18, R2, R24, R18 ;  /* 0x0000001802127225 */ /* 0x000fc800078e0012 */
[----:B------:R-:W-:-:S05]  /*1db0*/  IMAD R15, R2, R15, R0 ;  /* 0x0000000f020f7224 */ /* 0x000fca00078e0200 */
[----:B------:R-:W-:-:S07]  /*1dc0*/  IADD3 R19, R19, R15, RZ ;  /* 0x0000000f13137210 */ /* 0x000fce0007ffe0ff */
.L_x_128:
[----:B------:R-:W-:Y:S02]  /*1dd0*/  ULDC.64 UR4, c[0x0][0x620] ;  /* 0x0001880000047ab9 */ /* 0x000fe40000000a00 */
[----:B------:R-:W-:Y:S02]  /*1de0*/  IMAD R5, R17, UR4, RZ ;  /* 0x0000000411057c24 */ /* 0x000fe4000f8e02ff */
[----:B------:R-:W-:-:S04]  /*1df0*/  IMAD.WIDE.U32 R2, R16, UR4, R18 ;  /* 0x0000000410027c25 */ /* 0x000fc8000f8e0012 */
[----:B------:R-:W-:Y:S01]  /*1e00*/  IMAD R5, R16, UR5, R5 ;  /* 0x0000000510057c24 */ /* 0x000fe2000f8e0205 */
[----:B------:R-:W-:Y:S01]  /*1e10*/  ULDC.64 UR4, c[0x0][0x550] ;  /* 0x0001540000047ab9 */ /* 0x000fe20000000a00 */
[----:B------:R-:W0:Y:S01]  /*1e20*/  LDC.64 R16, c[0x0][0x6f8] ;  /* 0x0001be00ff107b82 */ /* 0x000e220000000a00 */
[----:B------:R-:W-:Y:S01]  /*1e30*/  LEA R4, P0, R2, UR4, 0x2 ;  /* 0x0000000402047c11 */ /* 0x000fe2000f8010ff */
[----:B------:R-:W-:-:S05]  /*1e40*/  IMAD.IADD R3, R3, 0x1, R5 ;  /* 0x0000000103037824 */ /* 0x000fca00078e0205 */
[----:B------:R-:W-:-:S05]  /*1e50*/  LEA.HI.X R5, R2, UR5, R3, 0x2, P0 ;  /* 0x0000000502057c11 */ /* 0x000fca00080f1403 */
[----:B------:R-:W0:Y:S01]  /*1e60*/  LDG.E R15, desc[UR6][R4.64] ;  /* 0x00000006040f7981 */ /* 0x000e22000c1e1900 */
[----:B------:R-:W-:Y:S01]  /*1e70*/  BSSY B0, `(.L_x_138) ;  /* 0x0000022000007945 */ /* 0x000fe20003800000 */
[C---:B0-----:R-:W-:Y:S02]  /*1e80*/  FSETP.GTU.FTZ.AND P0, PT, R15.reuse, R17, PT ;  /* 0x000000110f00720b */ /* 0x041fe40003f1c000 */
[----:B------:R-:W-:-:S04]  /*1e90*/  FSETP.GE.FTZ.AND P1, PT, R15, R16, PT ;  /* 0x000000100f00720b */ /* 0x000fc80003f36000 */
[----:B------:R-:W-:-:S13]  /*1ea0*/  PLOP3.LUT P0, PT, P1, P0, PT, 0x8a, 0x0 ;  /* 0x000000000000781c */ /* 0x000fda0000f01172 */
[----:B------:R-:W-:Y:S05]  /*1eb0*/  @P0 BRA `(.L_x_139) ;  /* 0x0000000000740947 */ /* 0x000fea0003800000 */
[----:B------:R-:W-:Y:S01]  /*1ec0*/  ULDC.64 UR4, c[0x0][0x7d8] ;  /* 0x0001f60000047ab9 */ /* 0x000fe20000000a00 */
[----:B------:R-:W-:Y:S01]  /*1ed0*/  ULDC.64 UR8, c[0x0][0x6f0] ;  /* 0x0001bc0000087ab9 */ /* 0x000fe20000000a00 */
[----:B------:R-:W-:Y:S02]  /*1ee0*/  IMAD R0, R9, UR4, RZ ;  /* 0x0000000409007c24 */ /* 0x000fe4000f8e02ff */
[----:B------:R-:W-:-:S04]  /*1ef0*/  IMAD.WIDE.U32 R2, R11, UR4, RZ ;  /* 0x000000040b027c25 */ /* 0x000fc8000f8e00ff */
[----:B------:R-:W-:Y:S01]  /*1f00*/  IMAD R5, R11, UR5, R0 ;  /* 0x000000050b057c24 */ /* 0x000fe2000f8e0200 */
[----:B------:R-:W-:Y:S02]  /*1f10*/  ULDC.64 UR4, c[0x0][0x708] ;  /* 0x0001c20000047ab9 */ /* 0x000fe40000000a00 */
[----:B------:R-:W-:Y:S02]  /*1f20*/  LEA R4, P0, R2, UR4, 0x2 ;  /* 0x0000000402047c11 */ /* 0x000fe4000f8010ff */
[----:B------:R-:W-:-:S04]  /*1f30*/  IADD3 R3, R3, R5, RZ ;  /* 0x0000000503037210 */ /* 0x000fc80007ffe0ff */
[----:B------:R-:W-:-:S06]  /*1f40*/  LEA.HI.X R5, R2, UR5, R3, 0x2, P0 ;  /* 0x0000000502057c11 */ /* 0x000fcc00080f1403 */
[----:B------:R0:W5:Y:S01]  /*1f50*/  LDG.E R5, desc[UR6][R4.64] ;  /* 0x0000000604057981 */ /* 0x000162000c1e1900 */
[----:B------:R-:W1:Y:S01]  /*1f60*/  MUFU.RCP R0, R10 ;  /* 0x0000000a00007308 */ /* 0x000e620000001000 */
[----:B------:R-:W-:Y:S01]  /*1f70*/  FADD.FTZ R3, R15, -R16 ;  /* 0x800000100f037221 */ /* 0x000fe20000010000 */
[----:B------:R-:W2:Y:S01]  /*1f80*/  S2UR UR5, SR_CgaCtaId ;  /* 0x00000000000579c3 */ /* 0x000ea20000008800 */
[----:B------:R-:W-:Y:S02]  /*1f90*/  UMOV UR4, 0x400 ;  /* 0x0000040000047882 */ /* 0x000fe40000000000 */
[----:B------:R-:W-:-:S04]  /*1fa0*/  FMUL.FTZ R3, R12, R3 ;  /* 0x000000030c037220 */ /* 0x000fc80000410000 */
[----:B-1----:R-:W-:-:S06]  /*1fb0*/  FMUL.FTZ R3, R3, R0 ;  /* 0x0000000003037220 */ /* 0x002fcc0000410000 */
[----:B------:R-:W1:Y:S01]  /*1fc0*/  F2I.FTZ.TRUNC.NTZ R3, R3 ;  /* 0x0000000300037305 */ /* 0x000e62000021f100 */
[----:B--2---:R-:W-:Y:S01]  /*1fd0*/  ULEA UR4, UR5, UR4, 0x18 ;  /* 0x0000000405047291 */ /* 0x004fe2000f8ec03f */
[----:B-1----:R-:W-:Y:S02]  /*1fe0*/  ISETP.NE.U32.AND P0, PT, R3, UR8, PT ;  /* 0x0000000803007c0c */ /* 0x002fe4000bf05070 */
[----:B------:R-:W-:-:S04]  /*1ff0*/  SHF.R.S32.HI R0, RZ, 0x1f, R3 ;  /* 0x0000001fff007819 */ /* 0x000fc80000011403 */
[----:B------:R-:W-:Y:S01]  /*2000*/  ISETP.NE.AND.EX P0, PT, R0, UR9, PT, P0 ;  /* 0x0000000900007c0c */ /* 0x000fe2000bf05300 */
[----:B------:R-:W-:-:S12]  /*2010*/  VIADD R0, R3, 0xffffffff ;  /* 0xffffffff03007836 */ /* 0x000fd80000000000 */
[----:B------:R-:W-:-:S04]  /*2020*/  @P0 IADD3 R0, R3, RZ, RZ ;  /* 0x000000ff03000210 */ /* 0x000fc80007ffe0ff */
[----:B0-----:R-:W-:-:S07]  /*2030*/  LEA R0, R0, UR4, 0x2 ;  /* 0x0000000400007c11 */ /* 0x001fce000f8e10ff */
.L_x_140:
[----:B------:R-:W0:Y:S02]  /*2040*/  LDS R2, [R0] ;  /* 0x0000000000027984 */ /* 0x000e240000000800 */
[----:B0----5:R-:W-:-:S06]  /*2050*/  FADD R3, R5, R2 ;  /* 0x0000000205037221 */ /* 0x021fcc0000000000 */
[----:B------:R-:W0:Y:S02]  /*2060*/  ATOMS.CAST.SPIN R3, [R0], R2, R3 ;  /* 0x000000020003738d */ /* 0x000e240001800003 */
[----:B0-----:R-:W-:-:S13]  /*2070*/  ISETP.EQ.U32.AND P0, PT, R3, 0x1, PT ;  /* 0x000000010300780c */ /* 0x001fda0003f02070 */
[----:B------:R-:W-:Y:S05]  /*2080*/  @!P0 BRA `(.L_x_140) ;  /* 0xfffffffc00ec8947 */ /* 0x000fea000383ffff */
.L_x_139:
[----:B------:R-:W-:Y:S05]  /*2090*/  BSYNC B0 ;  /* 0x0000000000007941 */ /* 0x000fea0003800000 */
.L_x_138:
        /* <DEDUP_REMOVED lines=8> */
.L_x_108:
[----:B------:R-:W-:Y:S05]  /*2120*/  WARPSYNC.ALL ;  /* 0x0000000000007948 */ /* 0x000fea0003800000 */
[----:B------:R-:W-:Y:S06]  /*2130*/  BAR.SYNC.DEFER_BLOCKING 0x0 ;  /* 0x0000000000007b1d */ /* 0x000fec0000010000 */
[----:B------:R-:W-:-:S02]  /*2140*/  ULDC.64 UR12, c[0x0][0x218] ;  /* 0x00008600000c7ab9 */ /* 0x000fc40000000a00 */
[----:B------:R-:W-:-:S04]  /*2150*/  ISETP.GE.U32.AND P0, PT, R14, UR12, PT ;  /* 0x0000000c0e007c0c */ /* 0x000fc8000bf06070 */
[----:B------:R-:W-:-:S13]  /*2160*/  ISETP.GE.AND.EX P0, PT, RZ, UR13, PT, P0 ;  /* 0x0000000dff007c0c */ /* 0x000fda000bf06300 */
[----:B------:R-:W-:Y:S05]  /*2170*/  @P0 EXIT ;  /* 0x000000000000094d */ /* 0x000fea0003800000 */
[----:B------:R-:W0:Y:S01]  /*2180*/  S2UR UR5, SR_CgaCtaId ;  /* 0x00000000000579c3 */ /* 0x000e220000008800 */
[----:B------:R-:W-:Y:S01]  /*2190*/  HFMA2.MMA R6, -RZ, RZ, 0, 0 ;  /* 0x00000000ff067435 */ /* 0x000fe200000001ff */
[----:B------:R-:W-:Y:S01]  /*21a0*/  UMOV UR4, 0x400 ;  /* 0x0000040000047882 */ /* 0x000fe20000000000 */
[----:B------:R-:W-:Y:S01]  /*21b0*/  ULDC.64 UR8, c[0x0][0x2e0] ;  /* 0x0000b80000087ab9 */ /* 0x000fe20000000a00 */
[----:B------:R-:W-:Y:S01]  /*21c0*/  ULDC.64 UR10, c[0x0][0x210] ;  /* 0x00008400000a7ab9 */ /* 0x000fe20000000a00 */
[----:B0-----:R-:W-:-:S12]  /*21d0*/  ULEA UR4, UR5, UR4, 0x18 ;  /* 0x0000000405047291 */ /* 0x001fd8000f8ec03f */
.L_x_142:
        /* <DEDUP_REMOVED lines=15> */
        .weak           $__internal_3_$__cuda_sm20_div_s64
        .type           $__internal_3_$__cuda_sm20_div_s64,@function
        .size           $__internal_3_$__cuda_sm20_div_s64,(.L_x_3533 - $__internal_3_$__cuda_sm20_div_s64)
$__internal_3_$__cuda_sm20_div_s64:
        /* <DEDUP_REMOVED lines=83> */
[----:B------:R-:W-:Y:S06]  /*2800*/  RET.REL.NODEC R24 `(_ZN2at4cuda17kernelHistogram1DIfflLi1ELi2ELin1ELNS0_23CUDAHistogramMemoryTypeE0EZNS0_21CUDA_tensor_histogramIffLb0EEEbNS_6TensorES4_S4_lNS_14AccumulateTypeIT0_Lb1EE4typeES8_NS0_13TensorArgTypeES9_S9_EUllE_EEvNS0_6detail10TensorInfoIT_T1_EESF_NSC_IKS6_SE_EElS8_S8_SE_T6_) ;  /* 0xffffffd418fc7950 */ /* 0x000fec0003c3ffff */
.L_x_143:
        /* <DEDUP_REMOVED lines=15> */
.L_x_3533:


//--------------------- .text._ZN2at4cuda17kernelHistogram1DIddlLi1ELi2ELin1ELNS0_23CUDAHistogramMemoryTypeE1EZNS0_21CUDA_tensor_histogramIddLb0EEEbNS_6TensorES4_S4_lNS_14AccumulateTypeIT0_Lb1EE4typeES8_NS0_13TensorArgTypeES9_S9_EUllE0_EEvNS0_6detail10TensorInfoIT_T1_EESF_NSC_IKS6_SE_EElS8_S8_SE_T6_ --------------------------
	.section	.text._ZN2at4cuda17kernelHistogram1DIddlLi1ELi2ELin1ELNS0_23CUDAHistogramMemoryTypeE1EZNS0_21CUDA_tensor_histogramIddLb0EEEbNS_6TensorES4_S4_lNS_14AccumulateTypeIT0_Lb1EE4typeES8_NS0_13TensorArgTypeES9_S9_EUllE0_EEvNS0_6detail10TensorInfoIT_T1_EESF_NSC_IKS6_SE_EElS8_S8_SE_T6_,"ax",@progbits
	.align	128
        .global         _ZN2at4cuda17kernelHistogram1DIddlLi1ELi2ELin1ELNS0_23CUDAHistogramMemoryTypeE1EZNS0_21CUDA_tensor_histogramIddLb0EEEbNS_6TensorES4_S4_lNS_14AccumulateTypeIT0_Lb1EE4typeES8_NS0_13TensorArgTypeES9_S9_EUllE0_EEvNS0_6detail10TensorInfoIT_T1_EESF_NSC_IKS6_SE_EElS8_S8_SE_T6_
        .type           _ZN2at4cuda17kernelHistogram1DIddlLi1ELi2ELin1ELNS0_23CUDAHistogramMemoryTypeE1EZNS0_21CUDA_tensor_histogramIddLb0EEEbNS_6TensorES4_S4_lNS_14AccumulateTypeIT0_Lb1EE4typeES8_NS0_13TensorArgTypeES9_S9_EUllE0_EEvNS0_6detail10TensorInfoIT_T1_EESF_NSC_IKS6_SE_EElS8_S8_SE_T6_,@function
        .size           _ZN2at4cuda17kernelHistogram1DIddlLi1ELi2ELin1ELNS0_23CUDAHistogramMemoryTypeE1EZNS0_21CUDA_tensor_histogramIddLb0EEEbNS_6TensorES4_S4_lNS_14AccumulateTypeIT0_Lb1EE4typeES8_NS0_13TensorArgTypeES9_S9_EUllE0_EEvNS0_6detail10TensorInfoIT_T1_EESF_NSC_IKS6_SE_EElS8_S8_SE_T6_,(.L_x_3535 - _ZN2at4cuda17kernelHistogram1DIddlLi1ELi2ELin1ELNS0_23CUDAHistogramMemoryTypeE1EZNS0_21CUDA_tensor_histogramIddLb0EEEbNS_6TensorES4_S4_lNS_14AccumulateTypeIT0_Lb1EE4typeES8_NS0_13TensorArgTypeES9_S9_EUllE0_EEvNS0_6detail10TensorInfoIT_T1_EESF_NSC_IKS6_SE_EElS8_S8_SE_T6_)
        .other          _ZN2at4cuda17kernelHistogram1DIddlLi1ELi2ELin1ELNS0_23CUDAHistogramMemoryTypeE1EZNS0_21CUDA_tensor_histogramIddLb0EEEbNS_6TensorES4_S4_lNS_14AccumulateTypeIT0_Lb1EE4typeES8_NS0_13TensorArgTypeES9_S9_EUllE0_EEvNS0_6detail10TensorInfoIT_T1_EESF_NSC_IKS6_SE_EElS8_S8_SE_T6_,@"STO_CUDA_ENTRY STV_DEFAULT"
_ZN2at4cuda17kernelHistogram1DIddlLi1ELi2ELin1ELNS0_23CUDAHistogramMemoryTypeE1EZNS0_21CUDA_tensor_histogramIddLb0EEEbNS_6TensorES4_S4_lNS_14AccumulateTypeIT0_Lb1EE4typeES8_NS0_13TensorArgTypeES9_S9_EUllE0_EEvNS0_6detail10TensorInfoIT_T1_EESF_NSC_IKS6_SE_EElS8_S8_SE_T6_:
.text._ZN2at4cuda17kernelHistogram1DIddlLi1ELi2ELin1ELNS0_23CUDAHistogramMemoryTypeE1EZNS0_21CUDA_tensor_histogramIddLb0EEEbNS_6TensorES4_S4_lNS_14AccumulateTypeIT0_Lb1EE4typeES8_NS0_13TensorArgTypeES9_S9_EUllE0_EEvNS0_6detail10TensorInfoIT_T1_EESF_NSC_IKS6_SE_EElS8_S8_SE_T6_:
        /* <DEDUP_REMOVED lines=12> */
[----:B------:R-:W1:Y:S01]  /*00c0*/  I2F.F64.S64 R20, UR6 ;  /* 0x0000000600147d12 */ /* 0x000e620008301c00 */
[----:B------:R-:W-:Y:S01]  /*00d0*/  ULDC.64 UR6, c[0x0][0x208] ;  /* 0x0000820000067ab9 */ /* 0x000fe20000000a00 */
[----:B0-----:R-:W-:-:S13]  /*00e0*/  ISETP.GT.AND P0, PT, R3, 0x1, PT ;  /* 0x000000010300780c */ /* 0x001fda0003f04270 */
[----:B-1----:R-:W-:Y:S05]  /*00f0*/  @P0 BRA `(.L_x_144) ;  /* 0x0000000400280947 */ /* 0x002fea0003800000 */
[----:B------:R-:W0:Y:S01]  /*0100*/  LDC.64 R16, c[0x0][0x6f8] ;  /* 0x0001be00ff107b82 */ /* 0x000e220000000a00 */
[----:B------:R-:W-:Y:S01]  /*0110*/  BSSY B0, `(.L_x_145) ;  /* 0x0000047000007945 */ /* 0x000fe20003800000 */
[----:B------:R-:W-:Y:S01]  /*0120*/  ULDC.64 UR8, c[0x0][0x700] ;  /* 0x0001c00000087ab9 */ /* 0x000fe20000000a00 */
        /* <DEDUP_REMOVED lines=9> */
[----:B0-----:R-:W-:Y:S01]  /*01c0*/  DADD R16, -R16, UR8 ;  /* 0x0000000810107e29 */ /* 0x001fe20008000100 */
[----:B------:R-:W-:-:S10]  /*01d0*/  ULDC.64 UR8, c[0x0][0x620] ;  /* 0x0001880000087ab9 */ /* 0x000fd40000000a00 */
.L_x_150:
[----:B------:R-:W-:Y:S02]  /*01e0*/  IMAD R5, R9, UR8, RZ ;  /* 0x0000000809057c24 */ /* 0x000fe4000f8e02ff */
[----:B0-----:R-:W-:-:S04]  /*01f0*/  IMAD.WIDE.U32 R2, R10, UR8, RZ ;  /* 0x000000080a027c25 */ /* 0x001fc8000f8e00ff */
[----:B------:R-:W-:Y:S01]  /*0200*/  IMAD R5, R10, UR9, R5 ;  /* 0x000000090a057c24 */ /* 0x000fe2000f8e0205 */
[----:B------:R-:W-:-:S03]  /*0210*/  LEA R4, P0, R2, UR10, 0x3 ;  /* 0x0000000a02047c11 */ /* 0x000fc6000f8018ff */
[----:B------:R-:W-:-:S05]  /*0220*/  IMAD.IADD R3, R3, 0x1, R5 ;  /* 0x0000000103037824 */ /* 0x000fca00078e0205 */
[----:B------:R-:W-:-:S05]  /*0230*/  LEA.HI.X R5, R2, UR11, R3, 0x3, P0 ;  /* 0x0000000b02057c11 */ /* 0x000fca00080f1c03 */
[----:B------:R-:W2:Y:S01]  /*0240*/  LDG.E.64 R12, desc[UR6][R4.64] ;  /* 0x00000006040c7981 */ /* 0x000ea2000c1e1b00 */
[----:B------:R-:W-:Y:S01]  /*0250*/  IADD3 R10, P1, R10, UR4, RZ ;  /* 0x000000040a0a7c10 */ /* 0x000fe2000ff3e0ff */
[----:B------:R-:W-:Y:S05]  /*0260*/  YIELD ;  /* 0x0000000000007946 */ /* 0x000fea0003800000 */
[----:B------:R-:W-:Y:S01]  /*0270*/  IADD3.X R9, RZ, R9, RZ, P1, !PT ;  /* 0x00000009ff097210 */ /* 0x000fe20000ffe4ff */
[----:B------:R-:W-:Y:S01]  /*0280*/  BSSY B1, `(.L_x_146) ;  /* 0x000002e000017945 */ /* 0x000fe20003800000 */
[----:B------:R-:W-:Y:S01]  /*0290*/  ISETP.GE.U32.AND P2, PT, R10, UR20, PT ;  /* 0x000000140a007c0c */ /* 0x000fe2000bf46070 */
[----:B--2---:R-:W-:-:S06]  /*02a0*/  DSETP.GTU.AND P0, PT, R12, UR18, PT ;  /* 0x000000120c007e2a */ /* 0x004fcc000bf0c000 */
[----:B-1----:R-:W-:Y:S01]  /*02b0*/  DSETP.LTU.OR P1, PT, R12, R6, P0 ;  /* 0x000000060c00722a */ /* 0x002fe20000729400 */
[----:B------:R-:W-:-:S13]  /*02c0*/  ISETP.GE.AND.EX P0, PT, R9, UR21, PT, P2 ;  /* 0x0000001509007c0c */ /* 0x000fda000bf06320 */
[----:B------:R-:W-:Y:S05]  /*02d0*/  @P1 BRA `(.L_x_147) ;  /* 0x0000000000a01947 */ /* 0x000fea0003800000 */
[----:B------:R-:W0:Y:S01]  /*02e0*/  MUFU.RCP64H R3, R17 ;  /* 0x0000001100037308 */ /* 0x000e220000001800 */
[----:B------:R-:W-:Y:S01]  /*02f0*/  IMAD.MOV.U32 R2, RZ, RZ, 0x1 ;  /* 0x00000001ff027424 */ /* 0x000fe200078e00ff */
[----:B------:R-:W-:Y:S05]  /*0300*/  BSSY B2, `(.L_x_148) ;  /* 0x0000015000027945 */ /* 0x000fea0003800000 */
[----:B0-----:R-:W-:-:S08]  /*0310*/  DFMA R4, -R16, R2, 1 ;  /* 0x3ff000001004742b */ /* 0x001fd00000000102 */
[----:B------:R-:W-:-:S08]  /*0320*/  DFMA R4, R4, R4, R4 ;  /* 0x000000040404722b */ /* 0x000fd00000000004 */
[----:B------:R-:W-:Y:S02]  /*0330*/  DFMA R4, R2, R4, R2 ;  /* 0x000000040204722b */ /* 0x000fe40000000002 */
[----:B------:R-:W-:-:S06]  /*0340*/  DADD R2, R12, -R6 ;  /* 0x000000000c027229 */ /* 0x000fcc0000000806 */
[----:B------:R-:W-:Y:S02]  /*0350*/  DFMA R12, -R16, R4, 1 ;  /* 0x3ff00000100c742b */ /* 0x000fe40000000104 */
[----:B------:R-:W-:-:S06]  /*0360*/  DMUL R14, R20, R2 ;  /* 0x00000002140e7228 */ /* 0x000fcc0000000000 */
[----:B------:R-:W-:-:S04]  /*0370*/  DFMA R12, R4, R12, R4 ;  /* 0x0000000c040c722b */ /* 0x000fc80000000004 */
[----:B------:R-:W-:-:S04]  /*0380*/  FSETP.GEU.AND P2, PT, |R15|, 6.5827683646048100446e-37, PT ;  /* 0x036000000f00780b */ /* 0x000fc80003f4e200 */
[----:B------:R-:W-:-:S08]  /*0390*/  DMUL R2, R14, R12 ;  /* 0x0000000c0e027228 */ /* 0x000fd00000000000 */
[----:B------:R-:W-:-:S08]  /*03a0*/  DFMA R4, -R16, R2, R14 ;  /* 0x000000021004722b */ /* 0x000fd0000000010e */
[----:B------:R-:W-:-:S10]  /*03b0*/  DFMA R2, R12, R4, R2 ;  /* 0x000000040c02722b */ /* 0x000fd40000000002 */
[----:B------:R-:W-:-:S05]  /*03c0*/  FFMA R0, RZ, R17, R3 ;  /* 0x00000011ff007223 */ /* 0x000fca0000000003 */
[----:B------:R-:W-:-:S13]  /*03d0*/  FSETP.GT.AND P1, PT, |R0|, 1.469367938527859385e-39, PT ;  /* 0x001000000000780b */ /* 0x000fda0003f24200 */
[----:B------:R-:W-:Y:S05]  /*03e0*/  @P1 BRA P2, `(.L_x_149) ;  /* 0x0000000000181947 */ /* 0x000fea0001000000 */
[----:B------:R-:W-:Y:S01]  /*03f0*/  IMAD.MOV.U32 R12, RZ, RZ, R14 ;  /* 0x000000ffff0c7224 */ /* 0x000fe200078e000e */
[----:B------:R-:W-:Y:S01]  /*0400*/  MOV R13, R15 ;  /* 0x0000000f000d7202 */ /* 0x000fe20000000f00 */
[----:B------:R-:W-:Y:S01]  /*0410*/  IMAD.MOV.U32 R4, RZ, RZ, R16 ;  /* 0x000000ffff047224 */ /* 0x000fe200078e0010 */
[----:B------:R-:W-:Y:S01]  /*0420*/  MOV R28, 0x450 ;  /* 0x00000450001c7802 */ /* 0x000fe20000000f00 */
[----:B------:R-:W-:-:S07]  /*0430*/  IMAD.MOV.U32 R5, RZ, RZ, R17 ;  /* 0x000000ffff057224 */ /* 0x000fce00078e0011 */
[----:B------:R-:W-:Y:S05]  /*0440*/  CALL.REL.NOINC `($__internal_4_$__cuda_sm20_div_rn_f64_full) ;  /* 0x0000001c00707944 */ /* 0x000fea0003c00000 */
.L_x_149:
[----:B------:R-:W-:Y:S05]  /*0450*/  BSYNC B2 ;  /* 0x0000000000027941 */ /* 0x000fea0003800000 */
.L_x_148:
[----:B------:R-:W0:Y:S02]  /*0460*/  F2I.F64.TRUNC R2, R2 ;  /* 0x0000000200027311 */ /* 0x000e24000030d100 */
[----:B0-----:R-:W-:Y:S02]  /*0470*/  ISETP.NE.U32.AND P1, PT, R2, UR12, PT ;  /* 0x0000000c02007c0c */ /* 0x001fe4000bf25070 */
[----:B------:R-:W-:-:S04]  /*0480*/  SHF.R.S32.HI R0, RZ, 0x1f, R2 ;  /* 0x0000001fff007819 */ /* 0x000fc80000011402 */
[----:B------:R-:W-:-:S04]  /*0490*/  ISETP.NE.AND.EX P1, PT, R0, UR13, PT, P1 ;  /* 0x0000000d00007c0c */ /* 0x000fc8000bf25310 */
[----:B------:R-:W-:-:S04]  /*04a0*/  SEL R5, RZ, 0xffffffff, P1 ;  /* 0xffffffffff057807 */ /* 0x000fc80000800000 */
[----:B------:R-:W-:Y:S01]  /*04b0*/  IADD3 R8, P1, R2, R5, RZ ;  /* 0x0000000502087210 */ /* 0x000fe20007f3e0ff */
[----:B------:R-:W-:-:S03]  /*04c0*/  IMAD.MOV.U32 R2, RZ, RZ, 0x0 ;  /* 0x00000000ff027424 */ /* 0x000fc600078e00ff */
[----:B------:R-:W-:Y:S01]  /*04d0*/  IADD3.X R0, R0, R5, RZ, P1, !PT ;  /* 0x0000000500007210 */ /* 0x000fe20000ffe4ff */
[----:B------:R-:W-:-:S04]  /*04e0*/  IMAD.WIDE.U32 R4, R8, UR14, RZ ;  /* 0x0000000e08047c25 */ /* 0x000fc8000f8e00ff */
[----:B------:R-:W-:Y:S01]  /*04f0*/  IMAD R11, R0, UR14, RZ ;  /* 0x0000000e000b7c24 */ /* 0x000fe2000f8e02ff */
[----:B------:R-:W-:-:S03]  /*0500*/  LEA R12, P1, R4, UR16, 0x3 ;  /* 0x00000010040c7c11 */ /* 0x000fc6000f8218ff */
[----:B------:R-:W-:-:S04]  /*0510*/  IMAD R11, R8, UR15, R11 ;  /* 0x0000000f080b7c24 */ /* 0x000fc8000f8e020b */
[----:B------:R-:W-:-:S05]  /*0520*/  IMAD.IADD R3, R5, 0x1, R11 ;  /* 0x0000000105037824 */ /* 0x000fca00078e020b */
[----:B------:R-:W-:Y:S02]  /*0530*/  LEA.HI.X R13, R4, UR17, R3, 0x3, P1 ;  /* 0x00000011040d7c11 */ /* 0x000fe400088f1c03 */
[----:B------:R-:W-:-:S05]  /*0540*/  MOV R3, 0x3ff00000 ;  /* 0x3ff0000000037802 */ /* 0x000fca0000000f00 */
[----:B------:R0:W-:Y:S02]  /*0550*/  REDG.E.ADD.F64.RN.STRONG.GPU desc[UR6][R12.64], R2 ;  /* 0x000000020c0079a6 */ /* 0x0001e4000c10ff86 */
.L_x_147:
[----:B------:R-:W-:Y:S05]  /*0560*/  BSYNC B1 ;  /* 0x0000000000017941 */ /* 0x000fea0003800000 */
.L_x_146:
[----:B------:R-:W-:Y:S05]  /*0570*/  @!P0 BRA `(.L_x_150) ;  /* 0xfffffffc00188947 */ /* 0x000fea000383ffff */
[----:B------:R-:W-:Y:S05]  /*0580*/  BSYNC B0 ;  /* 0x0000000000007941 */ /* 0x000fea0003800000 */
.L_x_145:
[----:B------:R-:W-:Y:S05]  /*0590*/  EXIT ;  /* 0x000000000000794d */ /* 0x000fea0003800000 */
.L_x_144:
[----:B------:R-:W0:Y:S01]  /*05a0*/  LDC.64 R18, c[0x0][0x6f8] ;  /* 0x0001be00ff127b82 */ /* 0x000e220000000a00 */
[----:B------:R-:W-:Y:S01]  /*05b0*/  LOP3.LUT R0, RZ, R3, RZ, 0x33, !PT ;  /* 0x00000003ff007212 */ /* 0x000fe200078e33ff */
[----:B------:R-:W-:-:S03]  /*05c0*/  ULDC.64 UR8, c[0x0][0x700] ;  /* 0x0001c00000087ab9 */ /* 0x000fc60000000a00 */
[----:B------:R-:W-:-:S05]  /*05d0*/  VIMNMX R0, R0, -0x3, !PT ;  /* 0xfffffffd00007848 */ /* 0x000fca0007fe0100 */
[----:B------:R-:W-:-:S04]  /*05e0*/  IMAD.IADD R3, R0, 0x1, R3 ;  /* 0x0000000100037824 */ /* 0x000fc800078e0203 */
[C---:B------:R-:W-:Y:S01]  /*05f0*/  VIADD R8, R3.reuse, 0x2 ;  /* 0x0000000203087836 */ /* 0x040fe20000000000 */
[----:B------:R-:W-:-:S04]  /*0600*/  IADD3 R7, R3, 0x1, RZ ;  /* 0x0000000103077810 */ /* 0x000fc80007ffe0ff */
[----:B------:R-:W-:Y:S01]  /*0610*/  LOP3.LUT R8, R8, 0x3, RZ, 0xc0, !PT ;  /* 0x0000000308087812 */ /* 0x000fe200078ec0ff */
[----:B0-----:R-:W-:-:S04]  /*0620*/  DADD R18, -R18, UR8 ;  /* 0x0000000812127e29 */ /* 0x001fc80008000100 */
[----:B------:R-:W-:-:S07]  /*0630*/  IMAD.IADD R6, R3, 0x1, -R8 ;  /* 0x0000000103067824 */ /* 0x000fce00078e0a08 */
.L_x_179:
[----:B------:R-:W0:Y:S01]  /*0640*/  LDC R3, c[0x0][0x6e8] ;  /* 0x0001ba00ff037b82 */ /* 0x000e220000000800 */
[----:B------:R-:W-:Y:S01]  /*0650*/  ISETP.GE.U32.AND P0, PT, R7, 0x3, PT ;  /* 0x000000030700780c */ /* 0x000fe20003f06070 */
[----:B------:R-:W-:Y:S05]  /*0660*/  YIELD ;  /* 0x0000000000007946 */ /* 0x000fea0003800000 */
[----:B------:R-:W-:Y:S01]  /*0670*/  ULDC UR5, c[0x0][0x6e8] ;  /* 0x0001ba0000057ab9 */ /* 0x000fe20000000800 */
[----:B------:R-:W-:Y:S01]  /*0680*/  IMAD.MOV.U32 R4, RZ, RZ, 0x340 ;  /* 0x00000340ff047424 */ /* 0x000fe200078e00ff */
[----:B------:R-:W-:Y:S01]  /*0690*/  CS2R R16, SRZ ;  /* 0x0000000000107805 */ /* 0x000fe2000001ff00 */
[----:B------:R-:W-:Y:S01]  /*06a0*/  IMAD.U32 R5, RZ, RZ, UR5 ;  /* 0x00000005ff057e24 */ /* 0x000fe2000f8e00ff */
[----:B------:R-:W-:Y:S01]  /*06b0*/  MOV R14, R10 ;  /* 0x0000000a000e7202 */ /* 0x000fe20000000f00 */
[----:B------:R-:W-:-:S02]  /*06c0*/  IMAD.MOV.U32 R15, RZ, RZ, R9 ;  /* 0x000000ffff0f7224 */ /* 0x000fc400078e0009 */
[----:B0-----:R-:W-:Y:S01]  /*06d0*/  IMAD R4, R3, 0x8, R4 ;  /* 0x0000000803047824 */ /* 0x001fe200078e0204 */
[----:B------:R-:W-:Y:S06]  /*06e0*/  @!P0 BRA `(.L_x_151) ;  /* 0x0000000c00548947 */ /* 0x000fec0003800000 */
[----:B------:R-:W-:-:S07]  /*06f0*/  MOV R3, R6 ;  /* 0x0000000600037202 */ /* 0x000fce0000000f00 */
.L_x_164:
        /* <DEDUP_REMOVED lines=10> */
[----:B------:R-:W-:Y:S05]  /*07a0*/  CALL.REL.NOINC `($__internal_5_$__cuda_sm20_div_s64) ;  /* 0x0000002000087944 */ /* 0x000fea0003c00000 */
[----:B------:R-:W-:Y:S01]  /*07b0*/  IADD3 R23, P0, RZ, -R13, RZ ;  /* 0x8000000dff177210 */ /* 0x000fe20007f1e0ff */
[----:B------:R-:W-:Y:S02]  /*07c0*/  IMAD.MOV.U32 R34, RZ, RZ, R13 ;  /* 0x000000ffff227224 */ /* 0x000fe400078e000d */
[--C-:B------:R-:W-:Y:S02]  /*07d0*/  IMAD.MOV.U32 R35, RZ, RZ, R2.reuse ;  /* 0x000000ffff237224 */ /* 0x100fe400078e0002 */
[----:B------:R-:W-:Y:S02]  /*07e0*/  IMAD.X R11, RZ, RZ, ~R2, P0 ;  /* 0x000000ffff0b7224 */ /* 0x000fe400000e0e02 */
[----:B------:R-:W-:-:S04]  /*07f0*/  IMAD.WIDE.U32 R14, R24, R23, R14 ;  /* 0x00000017180e7225 */ /* 0x000fc800078e000e */
[----:B------:R-:W-:-:S04]  /*0800*/  IMAD R11, R11, R24, RZ ;  /* 0x000000180b0b7224 */ /* 0x000fc800078e02ff */
[----:B------:R-:W-:-:S05]  /*0810*/  IMAD R11, R25, R23, R11 ;  /* 0x00000017190b7224 */ /* 0x000fca00078e020b */
[----:B------:R-:W-:Y:S01]  /*0820*/  IADD3 R11, R15, R11, RZ ;  /* 0x0000000b0f0b7210 */ /* 0x000fe20007ffe0ff */
[----:B------:R-:W-:Y:S06]  /*0830*/  BRA `(.L_x_154) ;  /* 0x0000000000587947 */ /* 0x000fec0003800000 */
.L_x_153:
[----:B------:R-:W0:Y:S01]  /*0840*/  I2F.U32.RP R0, R24 ;  /* 0x0000001800007306 */ /* 0x000e220000209000 */
[----:B------:R-:W-:Y:S01]  /*0850*/  IMAD.MOV R11, RZ, RZ, -R24 ;  /* 0x000000ffff0b7224 */ /* 0x000fe200078e0a18 */
[----:B------:R-:W-:Y:S01]  /*0860*/  ISETP.NE.U32.AND P2, PT, R24, RZ, PT ;  /* 0x000000ff1800720c */ /* 0x000fe20003f45070 */
[----:B------:R-:W-:-:S05]  /*0870*/  HFMA2.MMA R35, -RZ, RZ, 0, 0 ;  /* 0x00000000ff237435 */ /* 0x000fca00000001ff */
[----:B0-----:R-:W0:Y:S02]  /*0880*/  MUFU.RCP R0, R0 ;  /* 0x0000000000007308 */ /* 0x001e240000001000 */
[----:B0-----:R-:W-:-:S06]  /*0890*/  IADD3 R12, R0, 0xffffffe, RZ ;  /* 0x0ffffffe000c7810 */ /* 0x001fcc0007ffe0ff */
        /* <DEDUP_REMOVED lines=8> */
[----:B------:R-:W-:Y:S02]  /*0920*/  @P0 IMAD.IADD R11, R11, 0x1, -R24 ;  /* 0x000000010b0b0824 */ /* 0x000fe400078e0a18 */
[----:B------:R-:W-:-:S03]  /*0930*/  @P0 VIADD R34, R34, 0x1 ;  /* 0x0000000122220836 */ /* 0x000fc60000000000 */
[----:B------:R-:W-:Y:S01]  /*0940*/  ISETP.GE.U32.AND P1, PT, R11, R24, PT ;  /* 0x000000180b00720c */ /* 0x000fe20003f26070 */
[----:B------:R-:W-:-:S12]  /*0950*/  IMAD.MOV.U32 R11, RZ, RZ, RZ ;  /* 0x000000ffff0b7224 */ /* 0x000fd800078e00ff */
[----:B------:R-:W-:Y:S02]  /*0960*/  @P1 IADD3 R34, R34, 0x1, RZ ;  /* 0x0000000122221810 */ /* 0x000fe40007ffe0ff */
[----:B------:R-:W-:-:S05]  /*0970*/  @!P2 LOP3.LUT R34, RZ, R24, RZ, 0x33, !PT ;  /* 0x00000018ff22a212 */ /* 0x000fca00078e33ff */
[----:B------:R-:W-:-:S04]  /*0980*/  IMAD.MOV R13, RZ, RZ, -R34 ;  /* 0x000000ffff0d7224 */ /* 0x000fc800078e0a22 */
[----:B------:R-:W-:-:S07]  /*0990*/  IMAD R14, R24, R13, R14 ;  /* 0x0000000d180e7224 */ /* 0x000fce00078e020e */
.L_x_154:
[----:B------:R-:W-:Y:S05]  /*09a0*/  BSYNC B0 ;  /* 0x0000000000007941 */ /* 0x000fea0003800000 */
.L_x_152:
        /* <DEDUP_REMOVED lines=18> */
[----:B------:R-:W-:Y:S01]  /*0ad0*/  IMAD.MOV.U32 R17, RZ, RZ, R35 ;  /* 0x000000ffff117224 */ /* 0x000fe200078e0023 */
[-C--:B------:R-:W-:Y:S01]  /*0ae0*/  IADD3.X R11, RZ, ~R2.reuse, RZ, P0, !PT ;  /* 0x80000002ff0b7210 */ /* 0x080fe200007fe4ff */
[----:B------:R-:W-:Y:S01]  /*0af0*/  IMAD.MOV.U32 R34, RZ, RZ, R13 ;  /* 0x000000ffff227224 */ /* 0x000fe200078e000d */
[----:B------:R-:W-:Y:S01]  /*0b00*/  MOV R35, R2 ;  /* 0x0000000200237202 */ /* 0x000fe20000000f00 */
[----:B------:R-:W-:-:S04]  /*0b10*/  IMAD.WIDE.U32 R16, R24, R15, R16 ;  /* 0x0000000f18107225 */ /* 0x000fc800078e0010 */
[----:B------:R-:W-:-:S04]  /*0b20*/  IMAD R11, R11, R24, RZ ;  /* 0x000000180b0b7224 */ /* 0x000fc800078e02ff */
[----:B------:R-:W-:Y:S01]  /*0b30*/  IMAD R11, R25, R15, R11 ;  /* 0x0000000f190b7224 */ /* 0x000fe200078e020b */
[----:B------:R-:W-:-:S03]  /*0b40*/  MOV R25, R16 ;  /* 0x0000001000197202 */ /* 0x000fc60000000f00 */
[----:B------:R-:W-:Y:S01]  /*0b50*/  IMAD.IADD R11, R17, 0x1, R11 ;  /* 0x00000001110b7824 */ /* 0x000fe200078e020b */
[----:B------:R-:W-:Y:S06]  /*0b60*/  BRA `(.L_x_157) ;  /* 0x00000000005c7947 */ /* 0x000fec0003800000 */
.L_x_156:
        /* <DEDUP_REMOVED lines=21> */
[----:B------:R-:W-:Y:S02]  /*0cc0*/  IMAD R25, R24, R25, R34 ;  /* 0x0000001918197224 */ /* 0x000fe400078e0222 */
[----:B------:R-:W-:-:S07]  /*0cd0*/  IMAD.MOV.U32 R34, RZ, RZ, R13 ;  /* 0x000000ffff227224 */ /* 0x000fce00078e000d */
.L_x_157:
[----:B------:R-:W-:Y:S05]  /*0ce0*/  BSYNC B0 ;  /* 0x0000000000007941 */ /* 0x000fea0003800000 */
.L_x_155:
[----:B------:R-:W0:Y:S01]  /*0cf0*/  LDC.64 R16, c[0x0][R4+0x200] ;  /* 0x0000800004107b82 */ /* 0x000e220000000a00 */
[----:B------:R-:W-:Y:S01]  /*0d00*/  MOV R15, R14 ;  /* 0x0000000e000f7202 */ /* 0x000fe20000000f00 */
[----:B------:R-:W-:Y:S01]  /*0d10*/  IMAD.MOV.U32 R14, RZ, RZ, R32 ;  /* 0x000000ffff0e7224 */ /* 0x000fe200078e0020 */
[----:B------:R-:W-:Y:S05]  /*0d20*/  BSSY B0, `(.L_x_158) ;  /* 0x0000032000007945 */ /* 0x000fea0003800000 */
        /* <DEDUP_REMOVED lines=13> */
[----:B------:R-:W-:Y:S05]  /*0e00*/  CALL.REL.NOINC `($__internal_5_$__cuda_sm20_div_s64) ;  /* 0x0000001800707944 */ /* 0x000fea0003c00000 */
[----:B------:R-:W-:Y:S01]  /*0e10*/  IADD3 R23, P0, RZ, -R13, RZ ;  /* 0x8000000dff177210 */ /* 0x000fe20007f1e0ff */
[----:B------:R-:W-:Y:S01]  /*0e20*/  IMAD.MOV.U32 R14, RZ, RZ, R34 ;  /* 0x000000ffff0e7224 */ /* 0x000fe200078e0022 */
[----:B------:R-:W-:-:S03]  /*0e30*/  MOV R15, R35 ;  /* 0x00000023000f7202 */ /* 0x000fc60000000f00 */
[----:B------:R-:W-:Y:S02]  /*0e40*/  IMAD.X R11, RZ, RZ, ~R2, P0 ;  /* 0x000000ffff0b7224 */ /* 0x000fe400000e0e02 */
[----:B------:R-:W-:-:S04]  /*0e50*/  IMAD.WIDE.U32 R14, R16, R23, R14 ;  /* 0x00000017100e7225 */ /* 0x000fc800078e000e */
[----:B------:R-:W-:Y:S01]  /*0e60*/  IMAD R11, R11, R16, RZ ;  /* 0x000000100b0b7224 */ /* 0x000fe200078e02ff */
[----:B------:R-:W-:Y:S01]  /*0e70*/  MOV R16, R13 ;  /* 0x0000000d00107202 */ /* 0x000fe20000000f00 */
[----:B------:R-:W-:Y:S02]  /*0e80*/  IMAD.MOV.U32 R35, RZ, RZ, R14 ;  /* 0x000000ffff237224 */ /* 0x000fe400078e000e */
[----:B------:R-:W-:Y:S02]  /*0e90*/  IMAD R11, R17, R23, R11 ;  /* 0x00000017110b7224 */ /* 0x000fe400078e020b */
[----:B------:R-:W-:Y:S02]  /*0ea0*/  IMAD.MOV.U32 R17, RZ, RZ, R2 ;  /* 0x000000ffff117224 */ /* 0x000fe400078e0002 */
[----:B------:R-:W-:Y:S01]  /*0eb0*/  IMAD.IADD R11, R15, 0x1, R11 ;  /* 0x000000010f0b7824 */ /* 0x000fe200078e020b */
[----:B------:R-:W-:Y:S06]  /*0ec0*/  BRA `(.L_x_160) ;  /* 0x00000000005c7947 */ /* 0x000fec0003800000 */
.L_x_159:
[----:B------:R-:W0:Y:S01]  /*0ed0*/  I2F.U32.RP R0, R16 ;  /* 0x0000001000007306 */ /* 0x000e220000209000 */
[----:B------:R-:W-:Y:S01]  /*0ee0*/  IADD3 R11, RZ, -R16, RZ ;  /* 0x80000010ff0b7210 */ /* 0x000fe20007ffe0ff */
[----:B------:R-:W-:Y:S01]  /*0ef0*/  HFMA2.MMA R17, -RZ, RZ, 0, 0 ;  /* 0x00000000ff117435 */ /* 0x000fe200000001ff */
        /* <DEDUP_REMOVED lines=18> */
[----:B------:R-:W-:Y:S02]  /*1020*/  IMAD R35, R16, R35, R34 ;  /* 0x0000002310237224 */ /* 0x000fe400078e0222 */
[----:B------:R-:W-:-:S07]  /*1030*/  IMAD.MOV.U32 R16, RZ, RZ, R13 ;  /* 0x000000ffff107224 */ /* 0x000fce00078e000d */
.L_x_160:
[----:B------:R-:W-:Y:S05]  /*1040*/  BSYNC B0 ;  /* 0x0000000000007941 */ /* 0x000fea0003800000 */
.L_x_158:
[----:B------:R-:W0:Y:S01]  /*1050*/  LDC.64 R14, c[0x0][R4+0x1f8] ;  /* 0x00007e00040e7b82 */ /* 0x000e220000000a00 */
[----:B------:R-:W-:Y:S01]  /*1060*/  IMAD.MOV.U32 R25, RZ, RZ, R32 ;  /* 0x000000ffff197224 */ /* 0x000fe200078e0020 */
        /* <DEDUP_REMOVED lines=15> */
[----:B------:R-:W-:Y:S05]  /*1160*/  CALL.REL.NOINC `($__internal_5_$__cuda_sm20_div_s64) ;  /* 0x0000001400987944 */ /* 0x000fea0003c00000 */
[----:B------:R-:W-:-:S05]  /*1170*/  IADD3 R23, P0, RZ, -R13, RZ ;  /* 0x8000000dff177210 */ /* 0x000fca0007f1e0ff */
[----:B------:R-:W-:Y:S02]  /*1180*/  IMAD.X R11, RZ, RZ, ~R2, P0 ;  /* 0x000000ffff0b7224 */ /* 0x000fe400000e0e02 */
[----:B------:R-:W-:-:S04]  /*1190*/  IMAD.WIDE.U32 R16, R14, R23, R16 ;  /* 0x000000170e107225 */ /* 0x000fc800078e0010 */
[----:B------:R-:W-:Y:S01]  /*11a0*/  IMAD R11, R11, R14, RZ ;  /* 0x0000000e0b0b7224 */ /* 0x000fe200078e02ff */
[----:B------:R-:W-:-:S03]  /*11b0*/  MOV R14, R13 ;  /* 0x0000000d000e7202 */ /* 0x000fc60000000f00 */
[----:B------:R-:W-:Y:S02]  /*11c0*/  IMAD R15, R15, R23, R11 ;  /* 0x000000170f0f7224 */ /* 0x000fe400078e020b */
[----:B------:R-:W-:Y:S02]  /*11d0*/  IMAD.MOV.U32 R11, RZ, RZ, R16 ;  /* 0x000000ffff0b7224 */ /* 0x000fe400078e0010 */
[----:B------:R-:W-:Y:S01]  /*11e0*/  IMAD.IADD R23, R17, 0x1, R15 ;  /* 0x0000000111177824 */ /* 0x000fe200078e020f */
[----:B------:R-:W-:Y:S01]  /*11f0*/  MOV R15, R2 ;  /* 0x00000002000f7202 */ /* 0x000fe20000000f00 */
[----:B------:R-:W-:Y:S06]  /*1200*/  BRA `(.L_x_163) ;  /* 0x00000000005c7947 */ /* 0x000fec0003800000 */
.L_x_162:
[----:B------:R-:W0:Y:S01]  /*1210*/  I2F.U32.RP R0, R14 ;  /* 0x0000000e00007306 */ /* 0x000e220000209000 */
[----:B------:R-:W-:Y:S01]  /*1220*/  IMAD.MOV R11, RZ, RZ, -R14 ;  /* 0x000000ffff0b7224 */ /* 0x000fe200078e0a0e */
[----:B------:R-:W-:Y:S01]  /*1230*/  ISETP.NE.U32.AND P2, PT, R14, RZ, PT ;  /* 0x000000ff0e00720c */ /* 0x000fe20003f45070 */
[----:B------:R-:W-:Y:S01]  /*1240*/  IMAD.MOV.U32 R23, RZ, RZ, RZ ;  /* 0x000000ffff177224 */ /* 0x000fe200078e00ff */
[----:B------:R-:W-:-:S04]  /*1250*/  MOV R15, RZ ;  /* 0x000000ff000f7202 */ /* 0x000fc80000000f00 */
        /* <DEDUP_REMOVED lines=12> */
[----:B------:R-:W-:-:S13]  /*1320*/  ISETP.GE.U32.AND P1, PT, R11, R14, PT ;  /* 0x0000000e0b00720c */ /* 0x000fda0003f26070 */
[----:B------:R-:W-:Y:S01]  /*1330*/  @P1 VIADD R13, R13, 0x1 ;  /* 0x000000010d0d1836 */ /* 0x000fe20000000000 */
[----:B------:R-:W-:-:S05]  /*1340*/  @!P2 LOP3.LUT R13, RZ, R14, RZ, 0x33, !PT ;  /* 0x0000000eff0da212 */ /* 0x000fca00078e33ff */
[----:B------:R-:W-:-:S04]  /*1350*/  IMAD.MOV R11, RZ, RZ, -R13 ;  /* 0x000000ffff0b7224 */ /* 0x000fc800078e0a0d */
[----:B------:R-:W-:Y:S02]  /*1360*/  IMAD R11, R14, R11, R16 ;  /* 0x0000000b0e0b7224 */ /* 0x000fe400078e0210 */
[----:B------:R-:W-:-:S07]  /*1370*/  IMAD.MOV.U32 R14, RZ, RZ, R13 ;  /* 0x000000ffff0e7224 */ /* 0x000fce00078e000d */
.L_x_163:
[----:B------:R-:W-:Y:S05]  /*1380*/  BSYNC B0 ;  /* 0x0000000000007941 */ /* 0x000fea0003800000 */
.L_x_161:
[----:B------:R0:W1:Y:S01]  /*1390*/  LDC.64 R12, c[0x0][R4+0x2c0] ;  /* 0x0000b000040c7b82 */ /* 0x0000620000000a00 */
[----:B------:R-:W-:Y:S01]  /*13a0*/  IADD3 R3, R3, -0x4, RZ ;  /* 0xfffffffc03037810 */ /* 0x000fe20007ffe0ff */
[----:B------:R-:W-:Y:S02]  /*13b0*/  IMAD.MOV.U32 R16, RZ, RZ, R24 ;  /* 0x000000ffff107224 */ /* 0x000fe400078e0018 */
[----:B------:R-:W-:Y:S01]  /*13c0*/  IMAD.MOV.U32 R17, RZ, RZ, R32 ;  /* 0x000000ffff117224 */ /* 0x000fe200078e0020 */
[----:B------:R-:W-:Y:S01]  /*13d0*/  ISETP.NE.AND P0, PT, R3, -0x2, PT ;  /* 0xfffffffe0300780c */ /* 0x000fe20003f05270 */
[----:B0-----:R-:W-:Y:S02]  /*13e0*/  VIADD R4, R4, 0xffffffe0 ;  /* 0xffffffe004047836 */ /* 0x001fe40000000000 */
[-C--:B-1----:R-:W-:Y:S02]  /*13f0*/  IMAD R0, R13, R11.reuse, RZ ;  /* 0x0000000b0d007224 */ /* 0x082fe400078e02ff */
[----:B------:R-:W-:-:S04]  /*1400*/  IMAD.WIDE.U32 R16, R12, R11, R16 ;  /* 0x0000000b0c107225 */ /* 0x000fc800078e0010 */
[----:B------:R-:W-:-:S05]  /*1410*/  IMAD R23, R12, R23, R0 ;  /* 0x000000170c177224 */ /* 0x000fca00078e0200 */
[----:B------:R-:W-:Y:S01]  /*1420*/  IADD3 R17, R17, R23, RZ ;  /* 0x0000001711117210 */ /* 0x000fe20007ffe0ff */
[----:B------:R-:W-:Y:S06]  /*1430*/  @P0 BRA `(.L_x_164) ;  /* 0xfffffff000b00947 */ /* 0x000fec000383ffff */
.L_x_151:
        /* <DEDUP_REMOVED lines=15> */
[----:B------:R-:W-:-:S04]  /*1530*/  IADD3 R11, P0, RZ, -R13, RZ ;  /* 0x8000000dff0b7210 */ /* 0x000fc80007f1e0ff */
[-C--:B------:R-:W-:Y:S01]  /*1540*/  IADD3.X R3, RZ, ~R2.reuse, RZ, P0, !PT ;  /* 0x80000002ff037210 */ /* 0x080fe200007fe4ff */
[----:B------:R-:W-:Y:S01]  /*1550*/  IMAD.WIDE.U32 R22, R24, R11, R14 ;  /* 0x0000000b18167225 */ /* 0x000fe200078e000e */
[----:B------:R-:W-:-:S03]  /*1560*/  MOV R15, R2 ;  /* 0x00000002000f7202 */ /* 0x000fc60000000f00 */
[----:B------:R-:W-:Y:S02]  /*1570*/  IMAD R3, R3, R24, RZ ;  /* 0x0000001803037224 */ /* 0x000fe400078e02ff */
[----:B------:R-:W-:Y:S02]  /*1580*/  IMAD.MOV.U32 R14, RZ, RZ, R13 ;  /* 0x000000ffff0e7224 */ /* 0x000fe400078e000d */
[----:B------:R-:W-:-:S04]  /*1590*/  IMAD R3, R25, R11, R3 ;  /* 0x0000000b19037224 */ /* 0x000fc800078e0203 */
[----:B------:R-:W-:Y:S01]  /*15a0*/  IMAD.IADD R11, R23, 0x1, R3 ;  /* 0x00000001170b7824 */ /* 0x000fe200078e0203 */
[----:B------:R-:W-:Y:S06]  /*15b0*/  BRA `(.L_x_168) ;  /* 0x00000000005c7947 */ /* 0x000fec0003800000 */
.L_x_167:
[----:B------:R-:W0:Y:S01]  /*15c0*/  I2F.U32.RP R0, R24 ;  /* 0x0000001800007306 */ /* 0x000e220000209000 */
[----:B------:R-:W-:Y:S01]  /*15d0*/  IMAD.MOV R11, RZ, RZ, -R24 ;  /* 0x000000ffff0b7224 */ /* 0x000fe200078e0a18 */
[----:B------:R-:W-:Y:S02]  /*15e0*/  ISETP.NE.U32.AND P2, PT, R24, RZ, PT ;  /* 0x000000ff1800720c */ /* 0x000fe40003f45070 */
        /* <DEDUP_REMOVED lines=13> */
[----:B------:R-:W-:Y:S01]  /*16c0*/  ISETP.GE.U32.AND P1, PT, R11, R24, PT ;  /* 0x000000180b00720c */ /* 0x000fe20003f26070 */
[----:B------:R-:W-:-:S12]  /*16d0*/  IMAD.MOV.U32 R11, RZ, RZ, RZ ;  /* 0x000000ffff0b7224 */ /* 0x000fd800078e00ff */
[----:B------:R-:W-:Y:S01]  /*16e0*/  @P1 VIADD R3, R3, 0x1 ;  /* 0x0000000103031836 */ /* 0x000fe20000000000 */
[----:B------:R-:W-:-:S05]  /*16f0*/  @!P2 LOP3.LUT R3, RZ, R24, RZ, 0x33, !PT ;  /* 0x00000018ff03a212 */ /* 0x000fca00078e33ff */
[----:B------:R-:W-:-:S04]  /*1700*/  IMAD.MOV R13, RZ, RZ, -R3 ;  /* 0x000000ffff0d7224 */ /* 0x000fc800078e0a03 */
[----:B------:R-:W-:Y:S02]  /*1710*/  IMAD R22, R24, R13, R14 ;  /* 0x0000000d18167224 */ /* 0x000fe400078e020e */
[----:B------:R-:W-:-:S07]  /*1720*/  IMAD.MOV.U32 R14, RZ, RZ, R3 ;  /* 0x000000ffff0e7224 */ /* 0x000fce00078e0003 */
.L_x_168:
[----:B------:R-:W-:Y:S05]  /*1730*/  BSYNC B0 ;  /* 0x0000000000007941 */ /* 0x000fea0003800000 */
.L_x_166:
        /* <DEDUP_REMOVED lines=20> */
[----:B------:R-:W-:Y:S01]  /*1880*/  IMAD.WIDE.U32 R22, R24, R11, R14 ;  /* 0x0000000b18167225 */ /* 0x000fe200078e000e */
[----:B------:R-:W-:-:S03]  /*1890*/  MOV R14, R13 ;  /* 0x0000000d000e7202 */ /* 0x000fc60000000f00 */
[----:B------:R-:W-:Y:S02]  /*18a0*/  IMAD R3, R3, R24, RZ ;  /* 0x0000001803037224 */ /* 0x000fe400078e02ff */
[----:B------:R-:W-:Y:S02]  /*18b0*/  IMAD.MOV.U32 R15, RZ, RZ, R2 ;  /* 0x000000ffff0f7224 */ /* 0x000fe400078e0002 */
[----:B------:R-:W-:-:S04]  /*18c0*/  IMAD R3, R25, R11, R3 ;  /* 0x0000000b19037224 */ /* 0x000fc800078e0203 */
[----:B------:R-:W-:Y:S01]  /*18d0*/  IMAD.IADD R11, R23, 0x1, R3 ;  /* 0x00000001170b7824 */ /* 0x000fe200078e0203 */
[----:B------:R-:W-:Y:S06]  /*18e0*/  BRA `(.L_x_171) ;  /* 0x00000000005c7947 */ /* 0x000fec0003800000 */
.L_x_170:
        /* <DEDUP_REMOVED lines=17> */
[----:B------:R-:W-:-:S12]  /*1a00*/  HFMA2.MMA R11, -RZ, RZ, 0, 0 ;  /* 0x00000000ff0b7435 */ /* 0x000fd800000001ff */
[----:B------:R-:W-:Y:S02]  /*1a10*/  @P1 IADD3 R3, R3, 0x1, RZ ;  /* 0x0000000103031810 */ /* 0x000fe40007ffe0ff */
[----:B------:R-:W-:-:S05]  /*1a20*/  @!P2 LOP3.LUT R3, RZ, R24, RZ, 0x33, !PT ;  /* 0x00000018ff03a212 */ /* 0x000fca00078e33ff */
[----:B------:R-:W-:-:S04]  /*1a30*/  IMAD.MOV R13, RZ, RZ, -R3 ;  /* 0x000000ffff0d7224 */ /* 0x000fc800078e0a03 */
[----:B------:R-:W-:Y:S02]  /*1a40*/  IMAD R22, R24, R13, R14 ;  /* 0x0000000d18167224 */ /* 0x000fe400078e020e */
[----:B------:R-:W-:-:S07]  /*1a50*/  IMAD.MOV.U32 R14, RZ, RZ, R3 ;  /* 0x000000ffff0e7224 */ /* 0x000fce00078e0003 */
.L_x_171:
[----:B------:R-:W-:Y:S05]  /*1a60*/  BSYNC B0 ;  /* 0x0000000000007941 */ /* 0x000fea0003800000 */
.L_x_169:
        /* <DEDUP_REMOVED lines=17> */
[----:B------:R-:W-:Y:S05]  /*1b80*/  CALL.REL.NOINC `($__internal_5_$__cuda_sm20_div_s64) ;  /* 0x0000000c00107944 */ /* 0x000fea0003c00000 */
[----:B------:R-:W-:-:S05]  /*1b90*/  IADD3 R11, P0, RZ, -R13, RZ ;  /* 0x8000000dff0b7210 */ /* 0x000fca0007f1e0ff */
[----:B------:R-:W-:Y:S02]  /*1ba0*/  IMAD.X R3, RZ, RZ, ~R2, P0 ;  /* 0x000000ffff037224 */ /* 0x000fe400000e0e02 */
[----:B------:R-:W-:-:S04]  /*1bb0*/  IMAD.WIDE.U32 R22, R24, R11, R14 ;  /* 0x0000000b18167225 */ /* 0x000fc800078e000e */
[----:B------:R-:W-:Y:S02]  /*1bc0*/  IMAD R3, R3, R24, RZ ;  /* 0x0000001803037224 */ /* 0x000fe400078e02ff */
[----:B------:R-:W-:Y:S02]  /*1bd0*/  IMAD.MOV.U32 R14, RZ, RZ, R13 ;  /* 0x000000ffff0e7224 */ /* 0x000fe400078e000d */
[----:B------:R-:W-:Y:S02]  /*1be0*/  IMAD R3, R25, R11, R3 ;  /* 0x0000000b19037224 */ /* 0x000fe400078e0203 */
[----:B------:R-:W-:-:S03]  /*1bf0*/  IMAD.MOV.U32 R15, RZ, RZ, R2 ;  /* 0x000000ffff0f7224 */ /* 0x000fc600078e0002 */
[----:B------:R-:W-:Y:S01]  /*1c00*/  IADD3 R11, R23, R3, RZ ;  /* 0x00000003170b7210 */ /* 0x000fe20007ffe0ff */
[----:B------:R-:W-:Y:S06]  /*1c10*/  BRA `(.L_x_174) ;  /* 0x00000000005c7947 */ /* 0x000fec0003800000 */
.L_x_173:
        /* <DEDUP_REMOVED lines=23> */
.L_x_174:
[----:B------:R-:W-:Y:S05]  /*1d90*/  BSYNC B0 ;  /* 0x0000000000007941 */ /* 0x000fea0003800000 */
.L_x_172:
[----:B------:R-:W0:Y:S02]  /*1da0*/  LDC.64 R2, c[0x0][R5+0x2c8] ;  /* 0x0000b20005027b82 */ /* 0x000e240000000a00 */
[-C--:B0-----:R-:W-:Y:S02]  /*1db0*/  IMAD R0, R3, R22.reuse, RZ ;  /* 0x0000001603007224 */ /* 0x081fe400078e02ff */
[----:B------:R-:W-:-:S04]  /*1dc0*/  IMAD.WIDE.U32 R16, R2, R22, R16 ;  /* 0x0000001602107225 */ /* 0x000fc800078e0010 */
[----:B------:R-:W-:-:S04]  /*1dd0*/  IMAD R11, R2, R11, R0 ;  /* 0x0000000b020b7224 */ /* 0x000fc800078e0200 */
[----:B------:R-:W-:-:S07]  /*1de0*/  IMAD.IADD R17, R17, 0x1, R11 ;  /* 0x0000000111117824 */ /* 0x000fce00078e020b */
.L_x_165:
[----:B------:R-:W-:Y:S02]  /*1df0*/  ULDC.64 UR8, c[0x0][0x620] ;  /* 0x0001880000087ab9 */ /* 0x000fe40000000a00 */
[----:B------:R-:W-:Y:S02]  /*1e00*/  IMAD R5, R15, UR8, RZ ;  /* 0x000000080f057c24 */ /* 0x000fe4000f8e02ff */
[----:B------:R-:W-:-:S04]  /*1e10*/  IMAD.WIDE.U32 R2, R14, UR8, R16 ;  /* 0x000000080e027c25 */ /* 0x000fc8000f8e0010 */
[----:B------:R-:W-:Y:S01]  /*1e20*/  IMAD R5, R14, UR9, R5 ;  /* 0x000000090e057c24 */ /* 0x000fe2000f8e0205 */
[----:B------:R-:W-:Y:S02]  /*1e30*/  ULDC.64 UR8, c[0x0][0x550] ;  /* 0x0001540000087ab9 */ /* 0x000fe40000000a00 */
[----:B------:R-:W-:Y:S02]  /*1e40*/  LEA R4, P0, R2, UR8, 0x3 ;  /* 0x0000000802047c11 */ /* 0x000fe4000f8018ff */
[----:B------:R-:W-:-:S04]  /*1e50*/  IADD3 R3, R3, R5, RZ ;  /* 0x0000000503037210 */ /* 0x000fc80007ffe0ff */
[----:B------:R-:W-:Y:S01]  /*1e60*/  LEA.HI.X R5, R2, UR9, R3, 0x3, P0 ;  /* 0x0000000902057c11 */ /* 0x000fe200080f1c03 */
[----:B------:R-:W-:Y:S01]  /*1e70*/  ULDC.64 UR8, c[0x0][0x700] ;  /* 0x0001c00000087ab9 */ /* 0x000fe20000000a00 */
[----:B------:R-:W0:Y:S04]  /*1e80*/  LDC.64 R2, c[0x0][0x6f8] ;  /* 0x0001be00ff027b82 */ /* 0x000e280000000a00 */
[----:B------:R-:W2:Y:S01]  /*1e90*/  LDG.E.64 R4, desc[UR6][R4.64] ;  /* 0x0000000604047981 */ /* 0x000ea2000c1e1b00 */
[----:B------:R-:W-:Y:S01]  /*1ea0*/  BSSY B0, `(.L_x_175) ;  /* 0x000002d000007945 */ /* 0x000fe20003800000 */
[----:B--2---:R-:W-:-:S06]  /*1eb0*/  DSETP.GTU.AND P0, PT, R4, UR8, PT ;  /* 0x0000000804007e2a */ /* 0x004fcc000bf0c000 */
[----:B0-----:R-:W-:-:S14]  /*1ec0*/  DSETP.LTU.OR P0, PT, R4, R2, P0 ;  /* 0x000000020400722a */ /* 0x001fdc0000709400 */
[----:B------:R-:W-:Y:S05]  /*1ed0*/  @P0 BRA `(.L_x_176) ;  /* 0x0000000000a40947 */ /* 0x000fea0003800000 */
[----:B------:R-:W0:Y:S01]  /*1ee0*/  MUFU.RCP64H R13, R19 ;  /* 0x00000013000d7308 */ /* 0x000e220000001800 */
[----:B------:R-:W-:Y:S01]  /*1ef0*/  IMAD.MOV.U32 R12, RZ, RZ, 0x1 ;  /* 0x00000001ff0c7424 */ /* 0x000fe200078e00ff */
[----:B------:R-:W-:Y:S01]  /*1f00*/  DADD R2, R4, -R2 ;  /* 0x0000000004027229 */ /* 0x000fe20000000802 */
[----:B------:R-:W-:Y:S04]  /*1f10*/  BSSY B1, `(.L_x_177) ;  /* 0x0000012000017945 */ /* 0x000fe80003800000 */
[----:B0-----:R-:W-:-:S08]  /*1f20*/  DFMA R14, -R18, R12, 1 ;  /* 0x3ff00000120e742b */ /* 0x001fd0000000010c */
[----:B------:R-:W-:-:S08]  /*1f30*/  DFMA R14, R14, R14, R14 ;  /* 0x0000000e0e0e722b */ /* 0x000fd0000000000e */
[----:B------:R-:W-:Y:S02]  /*1f40*/  DFMA R14, R12, R14, R12 ;  /* 0x0000000e0c0e722b */ /* 0x000fe4000000000c */
[----:B------:R-:W-:-:S06]  /*1f50*/  DMUL R12, R20, R2 ;  /* 0x00000002140c7228 */ /* 0x000fcc0000000000 */
[----:B------:R-:W-:-:S04]  /*1f60*/  DFMA R4, -R18, R14, 1 ;  /* 0x3ff000001204742b */ /* 0x000fc8000000010e */
[----:B------:R-:W-:-:S04]  /*1f70*/  FSETP.GEU.AND P1, PT, |R13|, 6.5827683646048100446e-37, PT ;  /* 0x036000000d00780b */ /* 0x000fc80003f2e200 */
[----:B------:R-:W-:-:S08]  /*1f80*/  DFMA R14, R14, R4, R14 ;  /* 0x000000040e0e722b */ /* 0x000fd0000000000e */
[----:B------:R-:W-:-:S08]  /*1f90*/  DMUL R2, R12, R14 ;  /* 0x0000000e0c027228 */ /* 0x000fd00000000000 */
[----:B------:R-:W-:-:S08]  /*1fa0*/  DFMA R4, R2, -R18, R12 ;  /* 0x800000120204722b */ /* 0x000fd0000000000c */
[----:B------:R-:W-:-:S10]  /*1fb0*/  DFMA R2, R4, R14, R2 ;  /* 0x0000000e0402722b */ /* 0x000fd40000000002 */
[----:B------:R-:W-:-:S05]  /*1fc0*/  FFMA R0, RZ, R19, R3 ;  /* 0x00000013ff007223 */ /* 0x000fca0000000003 */
[----:B------:R-:W-:-:S13]  /*1fd0*/  FSETP.GT.AND P0, PT, |R0|, 1.469367938527859385e-39, PT ;  /* 0x001000000000780b */ /* 0x000fda0003f04200 */
[----:B------:R-:W-:Y:S05]  /*1fe0*/  @P0 BRA P1, `(.L_x_178) ;  /* 0x0000000000100947 */ /* 0x000fea0000800000 */
[----:B------:R-:W-:Y:S01]  /*1ff0*/  MOV R4, R18 ;  /* 0x0000001200047202 */ /* 0x000fe20000000f00 */
[----:B------:R-:W-:Y:S01]  /*2000*/  IMAD.MOV.U32 R5, RZ, RZ, R19 ;  /* 0x000000ffff057224 */ /* 0x000fe200078e0013 */
[----:B------:R-:W-:-:S07]  /*2010*/  MOV R28, 0x2030 ;  /* 0x00002030001c7802 */ /* 0x000fce0000000f00 */
[----:B------:R-:W-:Y:S05]  /*2020*/  CALL.REL.NOINC `($__internal_4_$__cuda_sm20_div_rn_f64_full) ;  /* 0x0000000000787944 */ /* 0x000fea0003c00000 */
.L_x_178:
[----:B------:R-:W-:Y:S05]  /*2030*/  BSYNC B1 ;  /* 0x0000000000017941 */ /* 0x000fea0003800000 */
.L_x_177:
[----:B------:R-:W0:Y:S01]  /*2040*/  F2I.F64.TRUNC R2, R2 ;  /* 0x0000000200027311 */ /* 0x000e22000030d100 */
[----:B------:R-:W-:Y:S02]  /*2050*/  ULDC.64 UR8, c[0x0][0x6f0] ;  /* 0x0001bc0000087ab9 */ /* 0x000fe40000000a00 */
[----:B0-----:R-:W-:Y:S02]  /*2060*/  ISETP.NE.U32.AND P0, PT, R2, UR8, PT ;  /* 0x0000000802007c0c */ /* 0x001fe4000bf05070 */
[----:B------:R-:W-:-:S04]  /*2070*/  SHF.R.S32.HI R0, RZ, 0x1f, R2 ;  /* 0x0000001fff007819 */ /* 0x000fc80000011402 */
[----:B------:R-:W-:Y:S01]  /*2080*/  ISETP.NE.AND.EX P0, PT, R0, UR9, PT, P0 ;  /* 0x0000000900007c0c */ /* 0x000fe2000bf05300 */
[----:B------:R-:W-:-:S03]  /*2090*/  ULDC.64 UR8, c[0x0][0x2e0] ;  /* 0x0000b80000087ab9 */ /* 0x000fc60000000a00 */
[----:B------:R-:W-:-:S04]  /*20a0*/  SEL R5, RZ, 0xffffffff, P0 ;  /* 0xffffffffff057807 */ /* 0x000fc80000000000 */
[----:B------:R-:W-:-:S04]  /*20b0*/  IADD3 R11, P0, R2, R5, RZ ;  /* 0x00000005020b7210 */ /* 0x000fc80007f1e0ff */
[----:B------:R-:W-:Y:S01]  /*20c0*/  IADD3.X R0, R0, R5, RZ, P0, !PT ;  /* 0x0000000500007210 */ /* 0x000fe200007fe4ff */
[----:B------:R-:W-:-:S04]  /*20d0*/  IMAD.WIDE.U32 R4, R11, UR8, RZ ;  /* 0x000000080b047c25 */ /* 0x000fc8000f8e00ff */
[----:B------:R-:W-:-:S04]  /*20e0*/  IMAD R0, R0, UR8, RZ ;  /* 0x0000000800007c24 */ /* 0x000fc8000f8e02ff */
[----:B------:R-:W-:Y:S01]  /*20f0*/  IMAD R3, R11, UR9, R0 ;  /* 0x000000090b037c24 */ /* 0x000fe2000f8e0200 */
[----:B------:R-:W-:Y:S02]  /*2100*/  ULDC.64 UR8, c[0x0][0x210] ;  /* 0x0000840000087ab9 */ /* 0x000fe40000000a00 */
[----:B------:R-:W-:Y:S01]  /*2110*/  LEA R2, P0, R4, UR8, 0x3 ;  /* 0x0000000804027c11 */ /* 0x000fe2000f8018ff */
[----:B------:R-:W-:Y:S02]  /*2120*/  IMAD.IADD R3, R5, 0x1, R3 ;  /* 0x0000000105037824 */ /* 0x000fe400078e0203 */
[----:B------:R-:W-:-:S03]  /*2130*/  IMAD.MOV.U32 R5, RZ, RZ, 0x3ff00000 ;  /* 0x3ff00000ff057424 */ /* 0x000fc600078e00ff */
[----:B------:R-:W-:Y:S02]  /*2140*/  LEA.HI.X R3, R4, UR9, R3, 0x3, P0 ;  /* 0x0000000904037c11 */ /* 0x000fe400080f1c03 */
[----:B------:R-:W-:-:S05]  /*2150*/  MOV R4, 0x0 ;  /* 0x0000000000047802 */ /* 0x000fca0000000f00 */
[----:B------:R0:W-:Y:S02]  /*2160*/  REDG.E.ADD.F64.RN.STRONG.GPU desc[UR6][R2.64], R4 ;  /* 0x00000004020079a6 */ /* 0x0001e4000c10ff86 */
.L_x_176:
[----:B------:R-:W-:Y:S05]  /*2170*/  BSYNC B0 ;  /* 0x0000000000007941 */ /* 0x000fea0003800000 */
.L_x_175:
        /* <DEDUP_REMOVED lines=9> */
        .weak           $__internal_4_$__cuda_sm20_div_rn_f64_full
        .type           $__internal_4_$__cuda_sm20_div_rn_f64_full,@function
        .size           $__internal_4_$__cuda_sm20_div_rn_f64_full,($__internal_5_$__cuda_sm20_div_s64 - $__internal_4_$__cuda_sm20_div_rn_f64_full)
$__internal_4_$__cuda_sm20_div_rn_f64_full:
[C---:B------:R-:W-:Y:S01]  /*2210*/  FSETP.GEU.AND P1, PT, |R5|.reuse, 1.469367938527859385e-39, PT ;  /* 0x001000000500780b */ /* 0x040fe20003f2e200 */
[----:B------:R-:W-:Y:S01]  /*2220*/  BSSY B3, `(.L_x_180) ;  /* 0x0000056000037945 */ /* 0x000fe20003800000 */
[----:B------:R-:W-:Y:S02]  /*2230*/  LOP3.LUT R2, R5, 0x800fffff, RZ, 0xc0, !PT ;  /* 0x800fffff05027812 */ /* 0x000fe400078ec0ff */
[C---:B------:R-:W-:Y:S02]  /*2240*/  FSETP.GEU.AND P3, PT, |R13|.reuse, 1.469367938527859385e-39, PT ;  /* 0x001000000d00780b */ /* 0x040fe40003f6e200 */
[----:B------:R-:W-:Y:S01]  /*2250*/  LOP3.LUT R3, R2, 0x3ff00000, RZ, 0xfc, !PT ;  /* 0x3ff0000002037812 */ /* 0x000fe200078efcff */
[----:B------:R-:W-:Y:S01]  /*2260*/  IMAD.MOV.U32 R2, RZ, RZ, R4 ;  /* 0x000000ffff027224 */ /* 0x000fe200078e0004 */
[----:B------:R-:W-:Y:S02]  /*2270*/  MOV R22, 0x1 ;  /* 0x0000000100167802 */ /* 0x000fe40000000f00 */
[----:B------:R-:W-:-:S02]  /*2280*/  LOP3.LUT R11, R13, 0x7ff00000, RZ, 0xc0, !PT ;  /* 0x7ff000000d0b7812 */ /* 0x000fc400078ec0ff */
[----:B------:R-:W-:Y:S01]  /*2290*/  LOP3.LUT R30, R5, 0x7ff00000, RZ, 0xc0, !PT ;  /* 0x7ff00000051e7812 */ /* 0x000fe200078ec0ff */
[----:B------:R-:W-:Y:S01]  /*22a0*/  @!P1 DMUL R2, R4, 8.98846567431157953865e+307 ;  /* 0x7fe0000004029828 */ /* 0x000fe20000000000 */
[----:B------:R-:W-:Y:S02]  /*22b0*/  MOV R29, R11 ;  /* 0x0000000b001d7202 */ /* 0x000fe40000000f00 */
[----:B------:R-:W-:Y:S02]  /*22c0*/  ISETP.GE.U32.AND P2, PT, R11, R30, PT ;  /* 0x0000001e0b00720c */ /* 0x000fe40003f46070 */
[----:B------:R-:W-:Y:S01]  /*22d0*/  @!P3 LOP3.LUT R0, R5, 0x7ff00000, RZ, 0xc0, !PT ;  /* 0x7ff000000500b812 */ /* 0x000fe200078ec0ff */
[----:B------:R-:W0:Y:S03]  /*22e0*/  MUFU.RCP64H R23, R3 ;  /* 0x0000000300177308 */ /* 0x000e260000001800 */
[----:B------:R-:W-:Y:S01]  /*22f0*/  @!P3 ISETP.GE.U32.AND P4, PT, R11, R0, PT ;  /* 0x000000000b00b20c */ /* 0x000fe20003f86070 */
[----:B------:R-:W-:Y:S01]  /*2300*/  IMAD.MOV.U32 R0, RZ, RZ, 0x1ca00000 ;  /* 0x1ca00000ff007424 */ /* 0x000fe200078e00ff */
[----:B------:R-:W-:-:S04]  /*2310*/  @!P1 LOP3.LUT R30, R3, 0x7ff00000, RZ, 0xc0, !PT ;  /* 0x7ff00000031e9812 */ /* 0x000fc800078ec0ff */
[----:B------:R-:W-:Y:S02]  /*2320*/  @!P3 SEL R25, R0, 0x63400000, !P4 ;  /* 0x634000000019b807 */ /* 0x000fe40006000000 */
[----:B------:R-:W-:Y:S02]  /*2330*/  IADD3 R32, R30, -0x1, RZ ;  /* 0xffffffff1e207810 */ /* 0x000fe40007ffe0ff */
[----:B------:R-:W-:Y:S01]  /*2340*/  @!P3 LOP3.LUT R26, R25, 0x80000000, R13, 0xf8, !PT ;  /* 0x80000000191ab812 */ /* 0x000fe200078ef80d */
[----:B0-----:R-:W-:-:S03]  /*2350*/  DFMA R14, R22, -R2, 1 ;  /* 0x3ff00000160e742b */ /* 0x001fc60000000802 */
[----:B------:R-:W-:Y:S01]  /*2360*/  @!P3 LOP3.LUT R27, R26, 0x100000, RZ, 0xfc, !PT ;  /* 0x001000001a1bb812 */ /* 0x000fe200078efcff */
[----:B------:R-:W-:-:S04]  /*2370*/  @!P3 IMAD.MOV.U32 R26, RZ, RZ, RZ ;  /* 0x000000ffff1ab224 */ /* 0x000fc800078e00ff */
[----:B------:R-:W-:-:S08]  /*2380*/  DFMA R14, R14, R14, R14 ;  /* 0x0000000e0e0e722b */ /* 0x000fd0000000000e */
[----:B------:R-:W-:Y:S01]  /*2390*/  DFMA R22, R22, R14, R22 ;  /* 0x0000000e1616722b */ /* 0x000fe20000000016 */
[----:B------:R-:W-:Y:S02]  /*23a0*/  SEL R15, R0, 0x63400000, !P2 ;  /* 0x63400000000f7807 */ /* 0x000fe40005000000 */
[----:B------:R-:W-:Y:S02]  /*23b0*/  MOV R14, R12 ;  /* 0x0000000c000e7202 */ /* 0x000fe40000000f00 */
[----:B------:R-:W-:-:S03]  /*23c0*/  LOP3.LUT R15, R15, 0x800fffff, R13, 0xf8, !PT ;  /* 0x800fffff0f0f7812 */ /* 0x000fc600078ef80d */
[----:B------:R-:W-:-:S03]  /*23d0*/  DFMA R24, R22, -R2, 1 ;  /* 0x3ff000001618742b */ /* 0x000fc60000000802 */
[----:B------:R-:W-:-:S05]  /*23e0*/  @!P3 DFMA R14, R14, 2, -R26 ;  /* 0x400000000e0eb82b */ /* 0x000fca000000081a */
[----:B------:R-:W-:-:S05]  /*23f0*/  DFMA R24, R22, R24, R22 ;  /* 0x000000181618722b */ /* 0x000fca0000000016 */
[----:B------:R-:W-:-:S03]  /*2400*/  @!P3 LOP3.LUT R29, R15, 0x7ff00000, RZ, 0xc0, !PT ;  /* 0x7ff000000f1db812 */ /* 0x000fc600078ec0ff */
[----:B------:R-:W-:Y:S02]  /*2410*/  DMUL R22, R24, R14 ;  /* 0x0000000e18167228 */ /* 0x000fe40000000000 */
[----:B------:R-:W-:-:S05]  /*2420*/  VIADD R31, R29, 0xffffffff ;  /* 0xffffffff1d1f7836 */ /* 0x000fca0000000000 */
[----:B------:R-:W-:Y:S01]  /*2430*/  ISETP.GT.U32.AND P1, PT, R31, 0x7feffffe, PT ;  /* 0x7feffffe1f00780c */ /* 0x000fe20003f24070 */
[----:B------:R-:W-:-:S03]  /*2440*/  DFMA R26, R22, -R2, R14 ;  /* 0x80000002161a722b */ /* 0x000fc6000000000e */
[----:B------:R-:W-:-:S05]  /*2450*/  ISETP.GT.U32.OR P1, PT, R32, 0x7feffffe, P1 ;  /* 0x7feffffe2000780c */ /* 0x000fca0000f24470 */
[----:B------:R-:W-:-:S08]  /*2460*/  DFMA R26, R24, R26, R22 ;  /* 0x0000001a181a722b */ /* 0x000fd00000000016 */
[----:B------:R-:W-:Y:S05]  /*2470*/  @P1 BRA `(.L_x_181) ;  /* 0x00000000006c1947 */ /* 0x000fea0003800000 */
[----:B------:R-:W-:-:S04]  /*2480*/  LOP3.LUT R22, R5, 0x7ff00000, RZ, 0xc0, !PT ;  /* 0x7ff0000005167812 */ /* 0x000fc800078ec0ff */
[CC--:B------:R-:W-:Y:S02]  /*2490*/  VIADDMNMX R12, R11.reuse, -R22.reuse, 0xb9600000, !PT ;  /* 0xb96000000b0c7446 */ /* 0x0c0fe40007800916 */
[----:B------:R-:W-:Y:S02]  /*24a0*/  ISETP.GE.U32.AND P1, PT, R11, R22, PT ;  /* 0x000000160b00720c */ /* 0x000fe40003f26070 */
[----:B------:R-:W-:Y:S02]  /*24b0*/  VIMNMX R12, R12, 0x46a00000, PT ;  /* 0x46a000000c0c7848 */ /* 0x000fe40003fe0100 */
[----:B------:R-:W-:-:S05]  /*24c0*/  SEL R11, R0, 0x63400000, !P1 ;  /* 0x63400000000b7807 */ /* 0x000fca0004800000 */
[----:B------:R-:W-:Y:S02]  /*24d0*/  IMAD.IADD R0, R12, 0x1, -R11 ;  /* 0x000000010c007824 */ /* 0x000fe400078e0a0b */
[----:B------:R-:W-:-:S03]  /*24e0*/  IMAD.MOV.U32 R12, RZ, RZ, RZ ;  /* 0x000000ffff0c7224 */ /* 0x000fc600078e00ff */
[----:B------:R-:W-:-:S06]  /*24f0*/  IADD3 R13, R0, 0x7fe00000, RZ ;  /* 0x7fe00000000d7810 */ /* 0x000fcc0007ffe0ff */
[----:B------:R-:W-:-:S10]  /*2500*/  DMUL R22, R26, R12 ;  /* 0x0000000c1a167228 */ /* 0x000fd40000000000 */
[----:B------:R-:W-:-:S13]  /*2510*/  FSETP.GTU.AND P1, PT, |R23|, 1.469367938527859385e-39, PT ;  /* 0x001000001700780b */ /* 0x000fda0003f2c200 */
[----:B------:R-:W-:Y:S05]  /*2520*/  @P1 BRA `(.L_x_182) ;  /* 0x0000000000941947 */ /* 0x000fea0003800000 */
[----:B------:R-:W-:Y:S01]  /*2530*/  DFMA R2, R26, -R2, R14 ;  /* 0x800000021a02722b */ /* 0x000fe2000000000e */
[----:B------:R-:W-:-:S09]  /*2540*/  MOV R12, RZ ;  /* 0x000000ff000c7202 */ /* 0x000fd20000000f00 */
[C---:B------:R-:W-:Y:S02]  /*2550*/  FSETP.NEU.AND P1, PT, R3.reuse, RZ, PT ;  /* 0x000000ff0300720b */ /* 0x040fe40003f2d000 */
[----:B------:R-:W-:-:S04]  /*2560*/  LOP3.LUT R5, R3, 0x80000000, R5, 0x48, !PT ;  /* 0x8000000003057812 */ /* 0x000fc800078e4805 */
[----:B------:R-:W-:-:S07]  /*2570*/  LOP3.LUT R13, R5, R13, RZ, 0xfc, !PT ;  /* 0x0000000d050d7212 */ /* 0x000fce00078efcff */
[----:B------:R-:W-:Y:S05]  /*2580*/  @!P1 BRA `(.L_x_182) ;  /* 0x00000000007c9947 */ /* 0x000fea0003800000 */
[----:B------:R-:W-:Y:S01]  /*2590*/  IMAD.MOV R3, RZ, RZ, -R0 ;  /* 0x000000ffff037224 */ /* 0x000fe200078e0a00 */
[----:B------:R-:W-:Y:S01]  /*25a0*/  MOV R2, RZ ;  /* 0x000000ff00027202 */ /* 0x000fe20000000f00 */
[----:B------:R-:W-:-:S05]  /*25b0*/  DMUL.RP R12, R26, R12 ;  /* 0x0000000c1a0c7228 */ /* 0x000fca0000008000 */
[----:B------:R-:W-:-:S05]  /*25c0*/  DFMA R2, R22, -R2, R26 ;  /* 0x800000021602722b */ /* 0x000fca000000001a */
[----:B------:R-:W-:Y:S02]  /*25d0*/  LOP3.LUT R5, R13, R5, RZ, 0x3c, !PT ;  /* 0x000000050d057212 */ /* 0x000fe400078e3cff */
[----:B------:R-:W-:-:S04]  /*25e0*/  IADD3 R2, -R0, -0x43300000, RZ ;  /* 0xbcd0000000027810 */ /* 0x000fc80007ffe1ff */
[----:B------:R-:W-:-:S04]  /*25f0*/  FSETP.NEU.AND P1, PT, |R3|, R2, PT ;  /* 0x000000020300720b */ /* 0x000fc80003f2d200 */
[----:B------:R-:W-:Y:S02]  /*2600*/  FSEL R22, R12, R22, !P1 ;  /* 0x000000160c167208 */ /* 0x000fe40004800000 */
[----:B------:R-:W-:Y:S01]  /*2610*/  FSEL R23, R5, R23, !P1 ;  /* 0x0000001705177208 */ /* 0x000fe20004800000 */
[----:B------:R-:W-:Y:S06]  /*2620*/  BRA `(.L_x_182) ;  /* 0x0000000000547947 */ /* 0x000fec0003800000 */
.L_x_181:
[----:B------:R-:W-:-:S14]  /*2630*/  DSETP.NAN.AND P1, PT, R12, R12, PT ;  /* 0x0000000c0c00722a */ /* 0x000fdc0003f28000 */
[----:B------:R-:W-:Y:S05]  /*2640*/  @P1 BRA `(.L_x_183) ;  /* 0x0000000000441947 */ /* 0x000fea0003800000 */
[----:B------:R-:W-:-:S14]  /*2650*/  DSETP.NAN.AND P1, PT, R4, R4, PT ;  /* 0x000000040400722a */ /* 0x000fdc0003f28000 */
[----:B------:R-:W-:Y:S05]  /*2660*/  @P1 BRA `(.L_x_184) ;  /* 0x0000000000301947 */ /* 0x000fea0003800000 */
[----:B------:R-:W-:Y:S01]  /*2670*/  ISETP.NE.AND P1, PT, R29, R30, PT ;  /* 0x0000001e1d00720c */ /* 0x000fe20003f25270 */
[----:B------:R-:W-:Y:S01]  /*2680*/  IMAD.MOV.U32 R22, RZ, RZ, 0x0 ;  /* 0x00000000ff167424 */ /* 0x000fe200078e00ff */
[----:B------:R-:W-:-:S11]  /*2690*/  MOV R23, 0xfff80000 ;  /* 0xfff8000000177802 */ /* 0x000fd60000000f00 */
[----:B------:R-:W-:Y:S05]  /*26a0*/  @!P1 BRA `(.L_x_182) ;  /* 0x0000000000349947 */ /* 0x000fea0003800000 */
[----:B------:R-:W-:Y:S02]  /*26b0*/  ISETP.NE.AND P1, PT, R29, 0x7ff00000, PT ;  /* 0x7ff000001d00780c */ /* 0x000fe40003f25270 */
[----:B------:R-:W-:Y:S02]  /*26c0*/  LOP3.LUT R23, R13, 0x80000000, R5, 0x48, !PT ;  /* 0x800000000d177812 */ /* 0x000fe400078e4805 */
[----:B------:R-:W-:-:S13]  /*26d0*/  ISETP.EQ.OR P1, PT, R30, RZ, !P1 ;  /* 0x000000ff1e00720c */ /* 0x000fda0004f22670 */
[----:B------:R-:W-:Y:S01]  /*26e0*/  @P1 LOP3.LUT R0, R23, 0x7ff00000, RZ, 0xfc, !PT ;  /* 0x7ff0000017001812 */ /* 0x000fe200078efcff */
[----:B------:R-:W-:Y:S01]  /*26f0*/  @!P1 IMAD.MOV.U32 R22, RZ, RZ, RZ ;  /* 0x000000ffff169224 */ /* 0x000fe200078e00ff */
[----:B------:R-:W-:-:S03]  /*2700*/  @P1 MOV R22, RZ ;  /* 0x000000ff00161202 */ /* 0x000fc60000000f00 */
[----:B------:R-:W-:Y:S01]  /*2710*/  @P1 IMAD.MOV.U32 R23, RZ, RZ, R0 ;  /* 0x000000ffff171224 */ /* 0x000fe200078e0000 */
[----:B------:R-:W-:Y:S06]  /*2720*/  BRA `(.L_x_182) ;  /* 0x0000000000147947 */ /* 0x000fec0003800000 */
.L_x_184:
[----:B------:R-:W-:Y:S02]  /*2730*/  LOP3.LUT R23, R5, 0x80000, RZ, 0xfc, !PT ;  /* 0x0008000005177812 */ /* 0x000fe400078efcff */
[----:B------:R-:W-:Y:S01]  /*2740*/  MOV R22, R4 ;  /* 0x0000000400167202 */ /* 0x000fe20000000f00 */
[----:B------:R-:W-:Y:S06]  /*2750*/  BRA `(.L_x_182) ;  /* 0x0000000000087947 */ /* 0x000fec0003800000 */
.L_x_183:
[----:B------:R-:W-:Y:S01]  /*2760*/  LOP3.LUT R23, R13, 0x80000, RZ, 0xfc, !PT ;  /* 0x000800000d177812 */ /* 0x000fe200078efcff */
[----:B------:R-:W-:-:S07]  /*2770*/  IMAD.MOV.U32 R22, RZ, RZ, R12 ;  /* 0x000000ffff167224 */ /* 0x000fce00078e000c */
.L_x_182:
[----:B------:R-:W-:Y:S05]  /*2780*/  BSYNC B3 ;  /* 0x0000000000037941 */ /* 0x000fea0003800000 */
.L_x_180:
[----:B------:R-:W-:Y:S01]  /*2790*/  HFMA2.MMA R29, -RZ, RZ, 0, 0 ;  /* 0x00000000ff1d7435 */ /* 0x000fe200000001ff */
[----:B------:R-:W-:Y:S01]  /*27a0*/  MOV R2, R22 ;  /* 0x0000001600027202 */ /* 0x000fe20000000f00 */
[----:B------:R-:W-:-:S04]  /*27b0*/  IMAD.MOV.U32 R3, RZ, RZ, R23 ;  /* 0x000000ffff037224 */ /* 0x000fc800078e0017 */
[----:B------:R-:W-:Y:S05]  /*27c0*/  RET.REL.NODEC R28 `(_ZN2at4cuda17kernelHistogram1DIddlLi1ELi2ELin1ELNS0_23CUDAHistogramMemoryTypeE1EZNS0_21CUDA_tensor_histogramIddLb0EEEbNS_6TensorES4_S4_lNS_14AccumulateTypeIT0_Lb1EE4typeES8_NS0_13TensorArgTypeES9_S9_EUllE0_EEvNS0_6detail10TensorInfoIT_T1_EESF_NSC_IKS6_SE_EElS8_S8_SE_T6_) ;  /* 0xffffffd81c0c7950 */ /* 0x000fea0003c3ffff */
        .weak           $__internal_5_$__cuda_sm20_div_s64
        .type           $__internal_5_$__cuda_sm20_div_s64,@function
        .size           $__internal_5_$__cuda_sm20_div_s64,(.L_x_3535 - $__internal_5_$__cuda_sm20_div_s64)
$__internal_5_$__cuda_sm20_div_s64:
        /* <DEDUP_REMOVED lines=65> */
[----:B------:R-:W-:Y:S02]  /*2be0*/  SEL R31, R31, R13, P0 ;  /* 0x0000000d1f1f7207 */ /* 0x000fe40000000000 */
[----:B------:R-:W-:Y:S02]  /*2bf0*/  IADD3 R12, P2, R27, 0x1, RZ ;  /* 0x000000011b0c7810 */ /* 0x000fe40007f5e0ff */
[----:B------:R-:W-:Y:S01]  /*2c00*/  ISETP.GE.U32.AND.EX P0, PT, R28, R23, PT, P1 ;  /* 0x000000171c00720c */ /* 0x000fe20003f06110 */
[----:B------:R-:W-:Y:S01]  /*2c10*/  HFMA2.MMA R23, -RZ, RZ, 0, 0 ;  /* 0x00000000ff177435 */ /* 0x000fe200000001ff */
[----:B------:R-:W-:Y:S01]  /*2c20*/  LOP3.LUT R22, R0, R29, RZ, 0x3c, !PT ;  /* 0x0000001d00167212 */ /* 0x000fe200078e3cff */
[----:B------:R-:W-:Y:S01]  /*2c30*/  IMAD.X R13, RZ, RZ, R31, P2 ;  /* 0x000000ffff0d7224 */ /* 0x000fe200010e061f */
[----:B------:R-:W-:-:S02]  /*2c40*/  SEL R12, R12, R27, P0 ;  /* 0x0000001b0c0c7207 */ /* 0x000fc40000000000 */
[----:B------:R-:W-:Y:S01]  /*2c50*/  ISETP.GE.AND P1, PT, R22, RZ, PT ;  /* 0x000000ff1600720c */ /* 0x000fe20003f26270 */
[----:B------:R-:W-:Y:S01]  /*2c60*/  IMAD.MOV.U32 R22, RZ, RZ, R11 ;  /* 0x000000ffff167224 */ /* 0x000fe200078e000b */
[----:B------:R-:W-:Y:S02]  /*2c70*/  SEL R31, R13, R31, P0 ;  /* 0x0000001f0d1f7207 */ /* 0x000fe40000000000 */
[----:B------:R-:W-:Y:S02]  /*2c80*/  IADD3 R13, P2, RZ, -R12, RZ ;  /* 0x8000000cff0d7210 */ /* 0x000fe40007f5e0ff */
[----:B------:R-:W-:Y:S02]  /*2c90*/  ISETP.NE.U32.AND P0, PT, R2, RZ, PT ;  /* 0x000000ff0200720c */ /* 0x000fe40003f05070 */
[----:B------:R-:W-:Y:S02]  /*2ca0*/  IADD3.X R2, RZ, ~R31, RZ, P2, !PT ;  /* 0x8000001fff027210 */ /* 0x000fe400017fe4ff */
[----:B------:R-:W-:-:S02]  /*2cb0*/  ISETP.NE.AND.EX P0, PT, R0, RZ, PT, P0 ;  /* 0x000000ff0000720c */ /* 0x000fc40003f05300 */
[----:B------:R-:W-:Y:S02]  /*2cc0*/  SEL R13, R13, R12, !P1 ;  /* 0x0000000c0d0d7207 */ /* 0x000fe40004800000 */
[----:B------:R-:W-:Y:S02]  /*2cd0*/  SEL R2, R2, R31, !P1 ;  /* 0x0000001f02027207 */ /* 0x000fe40004800000 */
[----:B------:R-:W-:Y:S02]  /*2ce0*/  SEL R13, R13, 0xffffffff, P0 ;  /* 0xffffffff0d0d7807 */ /* 0x000fe40000000000 */
[----:B------:R-:W-:Y:S01]  /*2cf0*/  SEL R2, R2, 0xffffffff, P0 ;  /* 0xffffffff02027807 */ /* 0x000fe20000000000 */
[----:B------:R-:W-:Y:S06]  /*2d00*/  RET.REL.NODEC R22 `(_ZN2at4cuda17kernelHistogram1DIddlLi1ELi2ELin1ELNS0_23CUDAHistogramMemoryTypeE1EZNS0_21CUDA_tensor_histogramIddLb0EEEbNS_6TensorES4_S4_lNS_14AccumulateTypeIT0_Lb1EE4typeES8_NS0_13TensorArgTypeES9_S9_EUllE0_EEvNS0_6detail10TensorInfoIT_T1_EESF_NSC_IKS6_SE_EElS8_S8_SE_T6_) ;  /* 0xffffffd016bc7950 */ /* 0x000fec0003c3ffff */
.L_x_185:
        /* <DEDUP_REMOVED lines=15> */
.L_x_3535:


//--------------------- .text._ZN2at4cuda17kernelHistogram1DIddlLi1ELi2ELin1ELNS0_23CUDAHistogramMemoryTypeE0EZNS0_21CUDA_tensor_histogramIddLb0EEEbNS_6TensorES4_S4_lNS_14AccumulateTypeIT0_Lb1EE4typeES8_NS0_13TensorArgTypeES9_S9_EUllE0_EEvNS0_6detail10TensorInfoIT_T1_EESF_NSC_IKS6_SE_EElS8_S8_SE_T6_ --------------------------
	.section	.text._ZN2at4cuda17kernelHistogram1DIddlLi1ELi2ELin1ELNS0_23CUDAHistogramMemoryTypeE0EZNS0_21CUDA_tensor_histogramIddLb0EEEbNS_6TensorES4_S4_lNS_14AccumulateTypeIT0_Lb1EE4typeES8_NS0_13TensorArgTypeES9_S9_EUllE0_EEvNS0_6detail10TensorInfoIT_T1_EESF_NSC_IKS6_SE_EElS8_S8_SE_T6_,"ax",@progbits
	.align	128
        .global         _ZN2at4cuda17kernelHistogram1DIddlLi1ELi2ELin1ELNS0_23CUDAHistogramMemoryTypeE0EZNS0_21CUDA_tensor_histogramIddLb0EEEbNS_6TensorES4_S4_lNS_14AccumulateTypeIT0_Lb1EE4typeES8_NS0_13TensorArgTypeES9_S9_EUllE0_EEvNS0_6detail10TensorInfoIT_T1_EESF_NSC_IKS6_SE_EElS8_S8_SE_T6_
        .type           _ZN2at4cuda17kernelHistogram1DIddlLi1ELi2ELin1ELNS0_23CUDAHistogramMemoryTypeE0EZNS0_21CUDA_tensor_histogramIddLb0EEEbNS_6TensorES4_S4_lNS_14AccumulateTypeIT0_Lb1EE4typeES8_NS0_13TensorArgTypeES9_S9_EUllE0_EEvNS0_6detail10TensorInfoIT_T1_EESF_NSC_IKS6_SE_EElS8_S8_SE_T6_,@function
        .size           _ZN2at4cuda17kernelHistogram1DIddlLi1ELi2ELin1ELNS0_23CUDAHistogramMemoryTypeE0EZNS0_21CUDA_tensor_histogramIddLb0EEEbNS_6TensorES4_S4_lNS_14AccumulateTypeIT0_Lb1EE4typeES8_NS0_13TensorArgTypeES9_S9_EUllE0_EEvNS0_6detail10TensorInfoIT_T1_EESF_NSC_IKS6_SE_EElS8_S8_SE_T6_,(.L_x_3537 - _ZN2at4cuda17kernelHistogram1DIddlLi1ELi2ELin1ELNS0_23CUDAHistogramMemoryTypeE0EZNS0_21CUDA_tensor_histogramIddLb0EEEbNS_6TensorES4_S4_lNS_14AccumulateTypeIT0_Lb1EE4typeES8_NS0_13TensorArgTypeES9_S9_EUllE0_EEvNS0_6detail10TensorInfoIT_T1_EESF_NSC_IKS6_SE_EElS8_S8_SE_T6_)
        .other          _ZN2at4cuda17kernelHistogram1DIddlLi1ELi2ELin1ELNS0_23CUDAHistogramMemoryTypeE0EZNS0_21CUDA_tensor_histogramIddLb0EEEbNS_6TensorES4_S4_lNS_14AccumulateTypeIT0_Lb1EE4typeES8_NS0_13TensorArgTypeES9_S9_EUllE0_EEvNS0_6detail10TensorInfoIT_T1_EESF_NSC_IKS6_SE_EElS8_S8_SE_T6_,@"STO_CUDA_ENTRY STV_DEFAULT"
_ZN2at4cuda17kernelHistogram1DIddlLi1ELi2ELin1ELNS0_23CUDAHistogramMemoryTypeE0EZNS0_21CUDA_tensor_histogramIddLb0EEEbNS_6TensorES4_S4_lNS_14AccumulateTypeIT0_Lb1EE4typeES8_NS0_13TensorArgTypeES9_S9_EUllE0_EEvNS0_6detail10TensorInfoIT_T1_EESF_NSC_IKS6_SE_EElS8_S8_SE_T6_:
.text._ZN2at4cuda17kernelHistogram1DIddlLi1ELi2ELin1ELNS0_23CUDAHistogramMemoryTypeE0EZNS0_21CUDA_tensor_histogramIddLb0EEEbNS_6TensorES4_S4_lNS_14AccumulateTypeIT0_Lb1EE4typeES8_NS0_13TensorArgTypeES9_S9_EUllE0_EEvNS0_6detail10TensorInfoIT_T1_EESF_NSC_IKS6_SE_EElS8_S8_SE_T6_:
        /* <DEDUP_REMOVED lines=13> */
.L_x_188:
[----:B------:R-:W-:Y:S02]  /*00d0*/  LEA R2, R5, R0, 0x3 ;  /* 0x0000000005027211 */ /* 0x000fe400078e18ff */
[----:B-1----:R-:W-:-:S03]  /*00e0*/  IADD3 R5, P0, R4, R5, RZ ;  /* 0x0000000504057210 */ /* 0x002fc60007f1e0ff */
[----:B------:R0:W-:Y:S02]  /*00f0*/  STS.64 [R2], RZ ;  /* 0x000000ff02007388 */ /* 0x0001e40000000a00 */
[----:B------:R-:W-:Y:S01]  /*0100*/  IMAD.X R3, RZ, RZ, R3, P0 ;  /* 0x000000ffff037224 */ /* 0x000fe200000e0603 */
[----:B------:R-:W-:-:S04]  /*0110*/  ISETP.GE.U32.AND P0, PT, R5, UR4, PT ;  /* 0x0000000405007c0c */ /* 0x000fc8000bf06070 */
[----:B------:R-:W-:-:S13]  /*0120*/  ISETP.GE.AND.EX P0, PT, R3, UR5, PT, P0 ;  /* 0x0000000503007c0c */ /* 0x000fda000bf06300 */
[----:B0-----:R-:W-:Y:S05]  /*0130*/  @!P0 BRA `(.L_x_188) ;  /* 0xfffffffc00e48947 */ /* 0x001fea000383ffff */
.L_x_187:
[----:B------:R-:W-:Y:S05]  /*0140*/  BSYNC B0 ;  /* 0x0000000000007941 */ /* 0x000fea0003800000 */
.L_x_186:
        /* <DEDUP_REMOVED lines=11> */
[----:B------:R-:W1:Y:S01]  /*0200*/  I2F.F64.S64 R32, UR4 ;  /* 0x0000000400207d12 */ /* 0x000e620008301c00 */
[----:B0-----:R-:W-:-:S13]  /*0210*/  ISETP.GT.AND P0, PT, R3, 0x1, PT ;  /* 0x000000010300780c */ /* 0x001fda0003f04270 */
[----:B-1----:R-:W-:Y:S05]  /*0220*/  @P0 BRA `(.L_x_190) ;  /* 0x00000004001c0947 */ /* 0x002fea0003800000 */
[----:B------:R-:W0:Y:S01]  /*0230*/  S2R R0, SR_CgaCtaId ;  /* 0x0000000000007919 */ /* 0x000e220000008800 */
[----:B------:R-:W1:Y:S01]  /*0240*/  LDC.64 R22, c[0x0][0x6f8] ;  /* 0x0001be00ff167b82 */ /* 0x000e620000000a00 */
[----:B------:R-:W-:Y:S01]  /*0250*/  ULDC.64 UR4, c[0x0][0x700] ;  /* 0x0001c00000047ab9 */ /* 0x000fe20000000a00 */
[----:B------:R-:W-:Y:S01]  /*0260*/  MOV R21, 0x400 ;  /* 0x0000040000157802 */ /* 0x000fe20000000f00 */
[----:B------:R-:W-:Y:S01]  /*0270*/  IMAD.MOV.U32 R20, RZ, RZ, RZ ;  /* 0x000000ffff147224 */ /* 0x000fe200078e00ff */
[----:B-1----:R-:W-:Y:S01]  /*0280*/  DADD R22, -R22, UR4 ;  /* 0x0000000416167e29 */ /* 0x002fe20008000100 */
[----:B------:R-:W-:Y:S02]  /*0290*/  ULDC UR4, c[0x0][0xc] ;  /* 0x0000030000047ab9 */ /* 0x000fe40000000800 */
[----:B------:R-:W-:Y:S01]  /*02a0*/  IMAD R5, R27, UR4, RZ ;  /* 0x000000041b057c24 */ /* 0x000fe2000f8e02ff */
[----:B0-----:R-:W-:-:S07]  /*02b0*/  LEA R21, R0, R21, 0x18 ;  /* 0x0000001500157211 */ /* 0x001fce00078ec0ff */
.L_x_196:
        /* <DEDUP_REMOVED lines=9> */
[----:B------:R-:W-:Y:S01]  /*0350*/  LEA.HI.X R7, R2, UR5, R3, 0x3, P0 ;  /* 0x0000000502077c11 */ /* 0x000fe200080f1c03 */
[----:B------:R-:W-:-:S04]  /*0360*/  ULDC.64 UR4, c[0x0][0x700] ;  /* 0x0001c00000047ab9 */ /* 0x000fc80000000a00 */
[----:B------:R-:W2:Y:S01]  /*0370*/  LDG.E.64 R8, desc[UR6][R6.64] ;  /* 0x0000000606087981 */ /* 0x000ea2000c1e1b00 */
[----:B------:R-:W-:Y:S01]  /*0380*/  IADD3 R24, P1, R5, R24, RZ ;  /* 0x0000001805187210 */ /* 0x000fe20007f3e0ff */
[----:B------:R-:W-:Y:S04]  /*0390*/  BSSY B0, `(.L_x_191) ;  /* 0x000002e000007945 */ /* 0x000fe80003800000 */
[----:B------:R-:W-:Y:S01]  /*03a0*/  IMAD.X R20, RZ, RZ, R20, P1 ;  /* 0x000000ffff147224 */ /* 0x000fe200008e0614 */
[----:B--2---:R-:W-:Y:S01]  /*03b0*/  DSETP.GTU.AND P0, PT, R8, UR4, PT ;  /* 0x0000000408007e2a */ /* 0x004fe2000bf0c000 */
[----:B------:R-:W-:Y:S02]  /*03c0*/  ULDC.64 UR4, c[0x0][0x708] ;  /* 0x0001c20000047ab9 */ /* 0x000fe40000000a00 */
[----:B------:R-:W-:-:S03]  /*03d0*/  ISETP.GE.U32.AND P2, PT, R24, UR4, PT ;  /* 0x0000000418007c0c */ /* 0x000fc6000bf46070 */
[----:B0-----:R-:W-:Y:S01]  /*03e0*/  DSETP.LTU.OR P1, PT, R8, R10, P0 ;  /* 0x0000000a0800722a */ /* 0x001fe20000729400 */
        /* <DEDUP_REMOVED lines=19> */
[----:B------:R-:W-:Y:S01]  /*0520*/  MOV R8, R22 ;  /* 0x0000001600087202 */ /* 0x000fe20000000f00 */
[----:B------:R-:W-:Y:S01]  /*0530*/  IMAD.MOV.U32 R9, RZ, RZ, R23 ;  /* 0x000000ffff097224 */ /* 0x000fe200078e0017 */
[----:B------:R-:W-:-:S07]  /*0540*/  MOV R2, 0x560 ;  /* 0x0000056000027802 */ /* 0x000fce0000000f00 */
[----:B------:R-:W-:Y:S05]  /*0550*/  CALL.REL.NOINC `($__internal_6_$__cuda_sm20_div_rn_f64_full) ;  /* 0x00000020002c7944 */ /* 0x000fea0003c00000 */
[----:B------:R-:W-:Y:S01]  /*0560*/  IMAD.MOV.U32 R2, RZ, RZ, R14 ;  /* 0x000000ffff027224 */ /* 0x000fe200078e000e */
[----:B------:R-:W-:-:S07]  /*0570*/  MOV R3, R15 ;  /* 0x0000000f00037202 */ /* 0x000fce0000000f00 */
.L_x_194:
[----:B------:R-:W-:Y:S05]  /*0580*/  BSYNC B1 ;  /* 0x0000000000017941 */ /* 0x000fea0003800000 */
.L_x_193:
[----:B------:R-:W0:Y:S01]  /*0590*/  F2I.F64.TRUNC R2, R2 ;  /* 0x0000000200027311 */ /* 0x000e22000030d100 */
[----:B------:R-:W-:Y:S02]  /*05a0*/  ULDC.64 UR4, c[0x0][0x6f0] ;  /* 0x0001bc0000047ab9 */ /* 0x000fe40000000a00 */
[----:B0-----:R-:W-:Y:S02]  /*05b0*/  ISETP.NE.U32.AND P1, PT, R2, UR4, PT ;  /* 0x0000000402007c0c */ /* 0x001fe4000bf25070 */
[----:B------:R-:W-:-:S04]  /*05c0*/  SHF.R.S32.HI R0, RZ, 0x1f, R2 ;  /* 0x0000001fff007819 */ /* 0x000fc80000011402 */
[----:B------:R-:W-:Y:S01]  /*05d0*/  ISETP.NE.AND.EX P1, PT, R0, UR5, PT, P1 ;  /* 0x0000000500007c0c */ /* 0x000fe2000bf25310 */
[----:B------:R-:W-:-:S12]  /*05e0*/  VIADD R0, R2, 0xffffffff ;  /* 0xffffffff02007836 */ /* 0x000fd80000000000 */
[----:B------:R-:W-:-:S05]  /*05f0*/  @P1 IMAD.MOV R0, RZ, RZ, R2 ;  /* 0x000000ffff001224 */ /* 0x000fca00078e0202 */
[----:B------:R-:W-:-:S07]  /*0600*/  LEA R7, R0, R21, 0x3 ;  /* 0x0000001500077211 */ /* 0x000fce00078e18ff */
.L_x_195:
[----:B------:R-:W0:Y:S02]  /*0610*/  LDS.64 R8, [R7] ;  /* 0x0000000007087984 */ /* 0x000e240000000a00 */
[----:B0-----:R-:W-:-:S10]  /*0620*/  DADD R10, R8, 1 ;  /* 0x3ff00000080a7429 */ /* 0x001fd40000000000 */
[----:B------:R-:W0:Y:S02]  /*0630*/  ATOMS.CAST.SPIN.64 R10, [R7], R8, R10 ;  /* 0x00000008070a738d */ /* 0x000e24000180040a */
[----:B0-----:R-:W-:-:S04]  /*0640*/  ISETP.EQ.U32.AND P1, PT, R10, 0x1, PT ;  /* 0x000000010a00780c */ /* 0x001fc80003f22070 */
[----:B------:R-:W-:-:S13]  /*0650*/  ISETP.EQ.U32.AND.EX P1, PT, R11, RZ, PT, P1 ;  /* 0x000000ff0b00720c */ /* 0x000fda0003f22110 */
[----:B------:R-:W-:Y:S05]  /*0660*/  @!P1 BRA `(.L_x_195) ;  /* 0xfffffffc00e89947 */ /* 0x000fea000383ffff */
.L_x_192:
[----:B------:R-:W-:Y:S05]  /*0670*/  BSYNC B0 ;  /* 0x0000000000007941 */ /* 0x000fea0003800000 */
.L_x_191:
[----:B------:R-:W-:Y:S05]  /*0680*/  @!P0 BRA `(.L_x_196) ;  /* 0xfffffffc000c8947 */ /* 0x000fea000383ffff */
[----:B------:R-:W-:Y:S05]  /*0690*/  BRA `(.L_x_189) ;  /* 0x0000001c00707947 */ /* 0x000fea0003800000 */
.L_x_190:
[----:B------:R-:W0:Y:S01]  /*06a0*/  LDC.64 R30, c[0x0][0x6f8] ;  /* 0x0001be00ff1e7b82 */ /* 0x000e220000000a00 */
[----:B------:R-:W-:Y:S01]  /*06b0*/  LOP3.LUT R0, RZ, R3, RZ, 0x33, !PT ;  /* 0x00000003ff007212 */ /* 0x000fe200078e33ff */
[----:B------:R-:W-:Y:S01]  /*06c0*/  ULDC.64 UR4, c[0x0][0x700] ;  /* 0x0001c00000047ab9 */ /* 0x000fe20000000a00 */
[----:B------:R-:W-:Y:S01]  /*06d0*/  IMAD.MOV.U32 R25, RZ, RZ, R24 ;  /* 0x000000ffff197224 */ /* 0x000fe200078e0018 */
[----:B------:R-:W-:Y:S02]  /*06e0*/  MOV R24, RZ ;  /* 0x000000ff00187202 */ /* 0x000fe40000000f00 */
[----:B------:R-:W-:-:S05]  /*06f0*/  VIMNMX R0, R0, -0x3, !PT ;  /* 0xfffffffd00007848 */ /* 0x000fca0007fe0100 */
[----:B------:R-:W-:-:S04]  /*0700*/  IMAD.IADD R0, R0, 0x1, R3 ;  /* 0x0000000100007824 */ /* 0x000fc800078e0203 */
[C---:B------:R-:W-:Y:S02]  /*0710*/  VIADD R29, R0.reuse, 0x1 ;  /* 0x00000001001d7836 */ /* 0x040fe40000000000 */
[----:B------:R-:W-:Y:S01]  /*0720*/  VIADD R26, R0, 0x2 ;  /* 0x00000002001a7836 */ /* 0x000fe20000000000 */
[----:B0-----:R-:W-:-:S11]  /*0730*/  DADD R30, -R30, UR4 ;  /* 0x000000041e1e7e29 */ /* 0x001fd60008000100 */
.L_x_226:
        /* <DEDUP_REMOVED lines=10> */
.L_x_210:
        /* <DEDUP_REMOVED lines=12> */
[----:B------:R-:W-:-:S07]  /*08a0*/  MOV R2, 0x8c0 ;  /* 0x000008c000027802 */ /* 0x000fce0000000f00 */
[----:B------:R-:W-:Y:S05]  /*08b0*/  CALL.REL.NOINC `($__internal_7_$__cuda_sm20_div_s64) ;  /* 0x0000002000bc7944 */ /* 0x000fea0003c00000 */
[----:B------:R-:W-:Y:S02]  /*08c0*/  IADD3 R9, P0, RZ, -R6, RZ ;  /* 0x80000006ff097210 */ /* 0x000fe40007f1e0ff */
        /* <DEDUP_REMOVED lines=10> */
.L_x_199:
        /* <DEDUP_REMOVED lines=18> */
[----:B------:R-:W-:Y:S01]  /*0a90*/  @P1 VIADD R3, R3, 0x1 ;  /* 0x0000000103031836 */ /* 0x000fe20000000000 */
[----:B------:R-:W-:-:S04]  /*0aa0*/  @!P3 LOP3.LUT R3, RZ, R12, RZ, 0x33, !PT ;  /* 0x0000000cff03b212 */ /* 0x000fc800078e33ff */
[----:B------:R-:W-:-:S05]  /*0ab0*/  IADD3 R5, -R3, RZ, RZ ;  /* 0x000000ff03057210 */ /* 0x000fca0007ffe1ff */
[----:B------:R-:W-:Y:S02]  /*0ac0*/  IMAD R5, R12, R5, R14 ;  /* 0x000000050c057224 */ /* 0x000fe400078e020e */
[----:B------:R-:W-:-:S07]  /*0ad0*/  IMAD.MOV.U32 R12, RZ, RZ, R3 ;  /* 0x000000ffff0c7224 */ /* 0x000fce00078e0003 */
.L_x_200:
[----:B------:R-:W-:Y:S05]  /*0ae0*/  BSYNC B0 ;  /* 0x0000000000007941 */ /* 0x000fea0003800000 */
.L_x_198:
[----:B------:R-:W0:Y:S01]  /*0af0*/  LDC.64 R14, c[0x0][R0+0x208] ;  /* 0x00008200000e7b82 */ /* 0x000e220000000a00 */
[-C--:B------:R-:W-:Y:S01]  /*0b00*/  LOP3.LUT R17, R17, R16.reuse, RZ, 0x3c, !PT ;  /* 0x0000001011117212 */ /* 0x080fe200078e3cff */
[----:B------:R-:W-:Y:S03]  /*0b10*/  BSSY B0, `(.L_x_201) ;  /* 0x0000034000007945 */ /* 0x000fe60003800000 */
[----:B------:R-:W-:-:S03]  /*0b20*/  LOP3.LUT R16, R17, R16, RZ, 0x3c, !PT ;  /* 0x0000001011107212 */ /* 0x000fc600078e3cff */
[----:B------:R-:W1:Y:S01]  /*0b30*/  LDC.64 R2, c[0x0][R0+0x2d8] ;  /* 0x0000b60000027b82 */ /* 0x000e620000000a00 */
[----:B------:R-:W-:Y:S02]  /*0b40*/  LOP3.LUT R17, R17, R16, RZ, 0x3c, !PT ;  /* 0x0000001011117212 */ /* 0x000fe400078e3cff */
        /* <DEDUP_REMOVED lines=12> */
[----:B------:R-:W-:Y:S05]  /*0c10*/  CALL.REL.NOINC `($__internal_7_$__cuda_sm20_div_s64) ;  /* 0x0000001c00e47944 */ /* 0x000fea0003c00000 */
        /* <DEDUP_REMOVED lines=12> */
.L_x_202:
        /* <DEDUP_REMOVED lines=23> */
.L_x_203:
[----:B------:R-:W-:Y:S05]  /*0e50*/  BSYNC B0 ;  /* 0x0000000000007941 */ /* 0x000fea0003800000 */
.L_x_201:
        /* <DEDUP_REMOVED lines=29> */
.L_x_205:
        /* <DEDUP_REMOVED lines=23> */
.L_x_206:
[----:B------:R-:W-:Y:S05]  /*11a0*/  BSYNC B0 ;  /* 0x0000000000007941 */ /* 0x000fea0003800000 */
.L_x_204:
        /* <DEDUP_REMOVED lines=17> */
[----:B------:R-:W-:Y:S05]  /*12c0*/  CALL.REL.NOINC `($__internal_7_$__cuda_sm20_div_s64) ;  /* 0x0000001800387944 */ /* 0x000fea0003c00000 */
[----:B------:R-:W-:Y:S01]  /*12d0*/  IADD3 R7, P0, RZ, -R6, RZ ;  /* 0x80000006ff077210 */ /* 0x000fe20007f1e0ff */
[----:B------:R-:W-:Y:S01]  /*12e0*/  IMAD.MOV.U32 R2, RZ, RZ, R12 ;  /* 0x000000ffff027224 */ /* 0x000fe200078e000c */
[----:B------:R-:W-:-:S03]  /*12f0*/  MOV R3, R13 ;  /* 0x0000000d00037202 */ /* 0x000fc60000000f00 */
[----:B------:R-:W-:Y:S02]  /*1300*/  IMAD.X R5, RZ, RZ, ~R4, P0 ;  /* 0x000000ffff057224 */ /* 0x000fe400000e0e04 */
[----:B------:R-:W-:-:S04]  /*1310*/  IMAD.WIDE.U32 R2, R14, R7, R2 ;  /* 0x000000070e027225 */ /* 0x000fc800078e0002 */
[----:B------:R-:W-:Y:S02]  /*1320*/  IMAD R5, R5, R14, RZ ;  /* 0x0000000e05057224 */ /* 0x000fe400078e02ff */
[----:B------:R-:W-:Y:S02]  /*1330*/  IMAD.MOV.U32 R14, RZ, RZ, R6 ;  /* 0x000000ffff0e7224 */ /* 0x000fe400078e0006 */
[----:B------:R-:W-:Y:S02]  /*1340*/  IMAD R5, R15, R7, R5 ;  /* 0x000000070f057224 */ /* 0x000fe400078e0205 */
[----:B------:R-:W-:-:S03]  /*1350*/  IMAD.MOV.U32 R13, RZ, RZ, R2 ;  /* 0x000000ffff0d7224 */ /* 0x000fc600078e0002 */
[----:B------:R-:W-:Y:S01]  /*1360*/  IADD3 R9, R3, R5, RZ ;  /* 0x0000000503097210 */ /* 0x000fe20007ffe0ff */
[----:B------:R-:W-:Y:S01]  /*1370*/  IMAD.MOV.U32 R5, RZ, RZ, R4 ;  /* 0x000000ffff057224 */ /* 0x000fe200078e0004 */
[----:B------:R-:W-:Y:S06]  /*1380*/  BRA `(.L_x_209) ;  /* 0x00000000005c7947 */ /* 0x000fec0003800000 */
.L_x_208:
        /* <DEDUP_REMOVED lines=21> */
[----:B------:R-:W-:Y:S01]  /*14e0*/  IMAD R13, R14, R13, R12 ;  /* 0x0000000d0e0d7224 */ /* 0x000fe200078e020c */
[----:B------:R-:W-:-:S07]  /*14f0*/  MOV R14, R3 ;  /* 0x00000003000e7202 */ /* 0x000fce0000000f00 */
.L_x_209:
[----:B------:R-:W-:Y:S05]  /*1500*/  BSYNC B0 ;  /* 0x0000000000007941 */ /* 0x000fea0003800000 */
.L_x_207:
[----:B------:R-:W0:Y:S01]  /*1510*/  LDC.64 R2, c[0x0][R0+0x2c0] ;  /* 0x0000b00000027b82 */ /* 0x000e220000000a00 */
[----:B------:R-:W-:Y:S02]  /*1520*/  IMAD.MOV.U32 R6, RZ, RZ, R16 ;  /* 0x000000ffff067224 */ /* 0x000fe400078e0010 */
[----:B------:R-:W-:Y:S02]  /*1530*/  IMAD.MOV.U32 R7, RZ, RZ, R23 ;  /* 0x000000ffff077224 */ /* 0x000fe400078e0017 */
[-C--:B0-----:R-:W-:Y:S02]  /*1540*/  IMAD R3, R3, R13.reuse, RZ ;  /* 0x0000000d03037224 */ /* 0x081fe400078e02ff */
[----:B------:R-:W-:-:S04]  /*1550*/  IMAD.WIDE.U32 R6, R2, R13, R6 ;  /* 0x0000000d02067225 */ /* 0x000fc800078e0006 */
[----:B------:R-:W-:Y:S01]  /*1560*/  IMAD R3, R2, R9, R3 ;  /* 0x0000000902037224 */ /* 0x000fe200078e0203 */
[----:B------:R-:W-:-:S03]  /*1570*/  MOV R17, R6 ;  /* 0x0000000600117202 */ /* 0x000fc60000000f00 */
[----:B------:R-:W-:Y:S01]  /*1580*/  IMAD.IADD R16, R7, 0x1, R3 ;  /* 0x0000000107107824 */ /* 0x000fe200078e0203 */
[----:B------:R-:W-:Y:S06]  /*1590*/  @P2 BRA `(.L_x_210) ;  /* 0xfffffff000902947 */ /* 0x000fec000383ffff */
.L_x_197:
        /* <DEDUP_REMOVED lines=15> */
[----:B------:R-:W-:Y:S01]  /*1690*/  MOV R15, R5 ;  /* 0x00000005000f7202 */ /* 0x000fe20000000f00 */
[--C-:B------:R-:W-:Y:S02]  /*16a0*/  IMAD.MOV.U32 R5, RZ, RZ, R4.reuse ;  /* 0x000000ffff057224 */ /* 0x100fe400078e0004 */
        /* <DEDUP_REMOVED lines=8> */
.L_x_213:
        /* <DEDUP_REMOVED lines=23> */
.L_x_214:
[----:B------:R-:W-:Y:S05]  /*18a0*/  BSYNC B0 ;  /* 0x0000000000007941 */ /* 0x000fea0003800000 */
.L_x_212:
[----:B------:R-:W0:Y:S01]  /*18b0*/  LDC.64 R2, c[0x0][R21+0x2d8] ;  /* 0x0000b60015027b82 */ /* 0x000e220000000a00 */
[----:B------:R-:W-:Y:S01]  /*18c0*/  ISETP.NE.AND P0, PT, R28, 0x1, PT ;  /* 0x000000011c00780c */ /* 0x000fe20003f05270 */
[----:B------:R-:W-:Y:S02]  /*18d0*/  IMAD.MOV.U32 R6, RZ, RZ, R17 ;  /* 0x000000ffff067224 */ /* 0x000fe400078e0011 */
[----:B------:R-:W-:Y:S02]  /*18e0*/  IMAD.MOV.U32 R7, RZ, RZ, R16 ;  /* 0x000000ffff077224 */ /* 0x000fe400078e0010 */
[-C--:B0-----:R-:W-:Y:S02]  /*18f0*/  IMAD R0, R3, R13.reuse, RZ ;  /* 0x0000000d03007224 */ /* 0x081fe400078e02ff */
[----:B------:R-:W-:-:S04]  /*1900*/  IMAD.WIDE.U32 R6, R2, R13, R6 ;  /* 0x0000000d02067225 */ /* 0x000fc800078e0006 */
[----:B------:R-:W-:Y:S01]  /*1910*/  IMAD R9, R2, R9, R0 ;  /* 0x0000000902097224 */ /* 0x000fe200078e0200 */
[----:B------:R-:W-:-:S03]  /*1920*/  MOV R17, R6 ;  /* 0x0000000600117202 */ /* 0x000fc60000000f00 */
[----:B------:R-:W-:Y:S01]  /*1930*/  IMAD.IADD R16, R7, 0x1, R9 ;  /* 0x0000000107107824 */ /* 0x000fe200078e0209 */
        /* <DEDUP_REMOVED lines=22> */
.L_x_216:
        /* <DEDUP_REMOVED lines=23> */
.L_x_217:
[----:B------:R-:W-:Y:S05]  /*1c10*/  BSYNC B0 ;  /* 0x0000000000007941 */ /* 0x000fea0003800000 */
.L_x_215:
        /* <DEDUP_REMOVED lines=31> */
.L_x_219:
        /* <DEDUP_REMOVED lines=23> */
.L_x_220:
[----:B------:R-:W-:Y:S05]  /*1f80*/  BSYNC B0 ;  /* 0x0000000000007941 */ /* 0x000fea0003800000 */
.L_x_218:
[----:B------:R-:W0:Y:S01]  /*1f90*/  LDC.64 R2, c[0x0][R21+0x2c8] ;  /* 0x0000b20015027b82 */ /* 0x000e220000000a00 */
[----:B------:R-:W-:Y:S02]  /*1fa0*/  IMAD.MOV.U32 R6, RZ, RZ, R17 ;  /* 0x000000ffff067224 */ /* 0x000fe400078e0011 */
[----:B------:R-:W-:Y:S02]  /*1fb0*/  IMAD.MOV.U32 R7, RZ, RZ, R16 ;  /* 0x000000ffff077224 */ /* 0x000fe400078e0010 */
[-C--:B0-----:R-:W-:Y:S02]  /*1fc0*/  IMAD R0, R3, R13.reuse, RZ ;  /* 0x0000000d03007224 */ /* 0x081fe400078e02ff */
[----:B------:R-:W-:-:S04]  /*1fd0*/  IMAD.WIDE.U32 R6, R2, R13, R6 ;  /* 0x0000000d02067225 */ /* 0x000fc800078e0006 */
[----:B------:R-:W-:Y:S01]  /*1fe0*/  IMAD R9, R2, R9, R0 ;  /* 0x0000000902097224 */ /* 0x000fe200078e0200 */
[----:B------:R-:W-:-:S03]  /*1ff0*/  MOV R17, R6 ;  /* 0x0000000600117202 */ /* 0x000fc60000000f00 */
[----:B------:R-:W-:-:S07]  /*2000*/  IMAD.IADD R16, R7, 0x1, R9 ;  /* 0x0000000107107824 */ /* 0x000fce00078e0209 */
.L_x_211:
[----:B------:R-:W-:Y:S01]  /*2010*/  ULDC.64 UR4, c[0x0][0x620] ;  /* 0x0001880000047ab9 */ /* 0x000fe20000000a00 */
[----:B------:R-:W-:Y:S01]  /*2020*/  MOV R3, R16 ;  /* 0x0000001000037202 */ /* 0x000fe20000000f00 */
[----:B------:R-:W-:Y:S02]  /*2030*/  IMAD R5, R5, UR4, RZ ;  /* 0x0000000405057c24 */ /* 0x000fe4000f8e02ff */
[----:B------:R-:W-:Y:S02]  /*2040*/  IMAD.MOV.U32 R2, RZ, RZ, R17 ;  /* 0x000000ffff027224 */ /* 0x000fe400078e0011 */
[C---:B------:R-:W-:Y:S02]  /*2050*/  IMAD R5, R14.reuse, UR5, R5 ;  /* 0x000000050e057c24 */ /* 0x040fe4000f8e0205 */
[----:B------:R-:W-:Y:S01]  /*2060*/  IMAD.WIDE.U32 R2, R14, UR4, R2 ;  /* 0x000000040e027c25 */ /* 0x000fe2000f8e0002 */
[----:B------:R-:W-:-:S03]  /*2070*/  ULDC.64 UR4, c[0x0][0x550] ;  /* 0x0001540000047ab9 */ /* 0x000fc60000000a00 */
[----:B------:R-:W-:Y:S01]  /*2080*/  IMAD.IADD R3, R3, 0x1, R5 ;  /* 0x0000000103037824 */ /* 0x000fe200078e0205 */
[----:B------:R-:W-:-:S04]  /*2090*/  LEA R4, P0, R2, UR4, 0x3 ;  /* 0x0000000402047c11 */ /* 0x000fc8000f8018ff */
        /* <DEDUP_REMOVED lines=27> */
[----:B------:R-:W-:Y:S01]  /*2250*/  MOV R9, R31 ;  /* 0x0000001f00097202 */ /* 0x000fe20000000f00 */
[----:B------:R-:W-:Y:S01]  /*2260*/  IMAD.MOV.U32 R8, RZ, RZ, R30 ;  /* 0x000000ffff087224 */ /* 0x000fe200078e001e */
[----:B------:R-:W-:-:S07]  /*2270*/  MOV R2, 0x2290 ;  /* 0x0000229000027802 */ /* 0x000fce0000000f00 */
[----:B------:R-:W-:Y:S05]  /*2280*/  CALL.REL.NOINC `($__internal_6_$__cuda_sm20_div_rn_f64_full) ;  /* 0x0000000000e07944 */ /* 0x000fea0003c00000 */
[----:B------:R-:W-:Y:S02]  /*2290*/  IMAD.MOV.U32 R2, RZ, RZ, R14 ;  /* 0x000000ffff027224 */ /* 0x000fe400078e000e */
[----:B------:R-:W-:-:S07]  /*22a0*/  IMAD.MOV.U32 R3, RZ, RZ, R15 ;  /* 0x000000ffff037224 */ /* 0x000fce00078e000f */
.L_x_224:
[----:B------:R-:W-:Y:S05]  /*22b0*/  BSYNC B1 ;  /* 0x0000000000017941 */ /* 0x000fea0003800000 */
.L_x_223:
[----:B------:R-:W0:Y:S01]  /*22c0*/  F2I.F64.TRUNC R2, R2 ;  /* 0x0000000200027311 */ /* 0x000e22000030d100 */
[----:B------:R-:W1:Y:S01]  /*22d0*/  S2UR UR5, SR_CgaCtaId ;  /* 0x00000000000579c3 */ /* 0x000e620000008800 */
[----:B------:R-:W-:Y:S01]  /*22e0*/  ULDC.64 UR8, c[0x0][0x6f0] ;  /* 0x0001bc0000087ab9 */ /* 0x000fe20000000a00 */
[----:B------:R-:W-:Y:S01]  /*22f0*/  UMOV UR4, 0x400 ;  /* 0x0000040000047882 */ /* 0x000fe20000000000 */
[----:B0-----:R-:W-:Y:S02]  /*2300*/  ISETP.NE.U32.AND P0, PT, R2, UR8, PT ;  /* 0x0000000802007c0c */ /* 0x001fe4000bf05070 */
[----:B------:R-:W-:-:S04]  /*2310*/  SHF.R.S32.HI R0, RZ, 0x1f, R2 ;  /* 0x0000001fff007819 */ /* 0x000fc80000011402 */
[----:B------:R-:W-:Y:S02]  /*2320*/  ISETP.NE.AND.EX P0, PT, R0, UR9, PT, P0 ;  /* 0x0000000900007c0c */ /* 0x000fe4000bf05300 */
[----:B------:R-:W-:Y:S01]  /*2330*/  IADD3 R0, R2, -0x1, RZ ;  /* 0xffffffff02007810 */ /* 0x000fe20007ffe0ff */
[----:B-1----:R-:W-:-:S10]  /*2340*/  ULEA UR4, UR5, UR4, 0x18 ;  /* 0x0000000405047291 */ /* 0x002fd4000f8ec03f */
[----:B------:R-:W-:-:S05]  /*2350*/  @P0 IMAD.MOV R0, RZ, RZ, R2 ;  /* 0x000000ffff000224 */ /* 0x000fca00078e0202 */
[----:B------:R-:W-:-:S07]  /*2360*/  LEA R9, R0, UR4, 0x3 ;  /* 0x0000000400097c11 */ /* 0x000fce000f8e18ff */
.L_x_225:
[----:B------:R-:W0:Y:S02]  /*2370*/  LDS.64 R4, [R9] ;  /* 0x0000000009047984 */ /* 0x000e240000000a00 */
[----:B0-----:R-:W-:-:S10]  /*2380*/  DADD R6, R4, 1 ;  /* 0x3ff0000004067429 */ /* 0x001fd40000000000 */
[----:B------:R-:W0:Y:S02]  /*2390*/  ATOMS.CAST.SPIN.64 R6, [R9], R4, R6 ;  /* 0x000000040906738d */ /* 0x000e240001800406 */
[----:B0-----:R-:W-:-:S04]  /*23a0*/  ISETP.EQ.U32.AND P0, PT, R6, 0x1, PT ;  /* 0x000000010600780c */ /* 0x001fc80003f02070 */
[----:B------:R-:W-:-:S13]  /*23b0*/  ISETP.EQ.U32.AND.EX P0, PT, R7, RZ, PT, P0 ;  /* 0x000000ff0700720c */ /* 0x000fda0003f02100 */
[----:B------:R-:W-:Y:S05]  /*23c0*/  @!P0 BRA `(.L_x_225) ;  /* 0xfffffffc00e88947 */ /* 0x000fea000383ffff */
.L_x_222:
[----:B------:R-:W-:Y:S05]  /*23d0*/  BSYNC B0 ;  /* 0x0000000000007941 */ /* 0x000fea0003800000 */
.L_x_221:
        /* <DEDUP_REMOVED lines=8> */
.L_x_189:
[----:B------:R-:W-:Y:S05]  /*2460*/  WARPSYNC.ALL ;  /* 0x0000000000007948 */ /* 0x000fea0003800000 */
[----:B------:R-:W-:Y:S06]  /*2470*/  BAR.SYNC.DEFER_BLOCKING 0x0 ;  /* 0x0000000000007b1d */ /* 0x000fec0000010000 */
[----:B------:R-:W-:-:S02]  /*2480*/  ULDC.64 UR12, c[0x0][0x218] ;  /* 0x00008600000c7ab9 */ /* 0x000fc40000000a00 */
[----:B------:R-:W-:-:S04]  /*2490*/  ISETP.GE.U32.AND P0, PT, R34, UR12, PT ;  /* 0x0000000c22007c0c */ /* 0x000fc8000bf06070 */
[----:B------:R-:W-:-:S13]  /*24a0*/  ISETP.GE.AND.EX P0, PT, RZ, UR13, PT, P0 ;  /* 0x0000000dff007c0c */ /* 0x000fda000bf06300 */
[----:B------:R-:W-:Y:S05]  /*24b0*/  @P0 EXIT ;  /* 0x000000000000094d */ /* 0x000fea0003800000 */
[----:B------:R-:W0:Y:S01]  /*24c0*/  S2UR UR5, SR_CgaCtaId ;  /* 0x00000000000579c3 */ /* 0x000e220000008800 */
[----:B------:R-:W-:Y:S01]  /*24d0*/  MOV R0, RZ ;  /* 0x000000ff00007202 */ /* 0x000fe20000000f00 */
[----:B------:R-:W-:Y:S01]  /*24e0*/  UMOV UR4, 0x400 ;  /* 0x0000040000047882 */ /* 0x000fe20000000000 */
[----:B------:R-:W-:Y:S01]  /*24f0*/  ULDC.64 UR8, c[0x0][0x2e0] ;  /* 0x0000b80000087ab9 */ /* 0x000fe20000000a00 */
[----:B------:R-:W-:Y:S01]  /*2500*/  ULDC.64 UR10, c[0x0][0x210] ;  /* 0x00008400000a7ab9 */ /* 0x000fe20000000a00 */
[----:B0-----:R-:W-:-:S12]  /*2510*/  ULEA UR4, UR5, UR4, 0x18 ;  /* 0x0000000405047291 */ /* 0x001fd8000f8ec03f */
.L_x_227:
[----:B0-----:R-:W-:Y:S01]  /*2520*/  LEA R2, R34, UR4, 0x3 ;  /* 0x0000000422027c11 */ /* 0x001fe2000f8e18ff */
[----:B------:R-:W-:Y:S02]  /*2530*/  IMAD R7, R0, UR8, RZ ;  /* 0x0000000800077c24 */ /* 0x000fe4000f8e02ff */
[----:B------:R-:W-:-:S03]  /*2540*/  IMAD.WIDE.U32 R4, R34, UR8, RZ ;  /* 0x0000000822047c25 */ /* 0x000fc6000f8e00ff */
[----:B------:R-:W0:Y:S01]  /*2550*/  LDS.64 R2, [R2] ;  /* 0x0000000002027984 */ /* 0x000e220000000a00 */
[----:B------:R-:W-:Y:S01]  /*2560*/  IMAD R7, R34, UR9, R7 ;  /* 0x0000000922077c24 */ /* 0x000fe2000f8e0207 */
[----:B------:R-:W-:-:S03]  /*2570*/  LEA R6, P0, R4, UR10, 0x3 ;  /* 0x0000000a04067c11 */ /* 0x000fc6000f8018ff */
[----:B------:R-:W-:-:S05]  /*2580*/  IMAD.IADD R5, R5, 0x1, R7 ;  /* 0x0000000105057824 */ /* 0x000fca00078e0207 */
[----:B------:R-:W-:Y:S02]  /*2590*/  LEA.HI.X R7, R4, UR11, R5, 0x3, P0 ;  /* 0x0000000b04077c11 */ /* 0x000fe400080f1c05 */
[----:B------:R-:W-:-:S05]  /*25a0*/  IADD3 R34, P0, R27, R34, RZ ;  /* 0x000000221b227210 */ /* 0x000fca0007f1e0ff */
[----:B------:R-:W-:Y:S01]  /*25b0*/  IMAD.X R0, RZ, RZ, R0, P0 ;  /* 0x000000ffff007224 */ /* 0x000fe200000e0600 */
[----:B------:R-:W-:-:S04]  /*25c0*/  ISETP.GE.U32.AND P0, PT, R34, UR12, PT ;  /* 0x0000000c22007c0c */ /* 0x000fc8000bf06070 */
[----:B------:R-:W-:Y:S01]  /*25d0*/  ISETP.GE.AND.EX P0, PT, R0, UR13, PT, P0 ;  /* 0x0000000d00007c0c */ /* 0x000fe2000bf06300 */
[----:B0-----:R0:W-:-:S12]  /*25e0*/  REDG.E.ADD.F64.RN.STRONG.GPU desc[UR6][R6.64], R2 ;  /* 0x00000002060079a6 */ /* 0x0011d8000c10ff86 */
[----:B------:R-:W-:Y:S05]  /*25f0*/  @!P0 BRA `(.L_x_227) ;  /* 0xfffffffc00c88947 */ /* 0x000fea000383ffff */
[----:B------:R-:W-:Y:S05]  /*2600*/  EXIT ;  /* 0x000000000000794d */ /* 0x000fea0003800000 */
        .weak           $__internal_6_$__cuda_sm20_div_rn_f64_full
        .type           $__internal_6_$__cuda_sm20_div_rn_f64_full,@function
        .size           $__internal_6_$__cuda_sm20_div_rn_f64_full,($__internal_7_$__cuda_sm20_div_s64 - $__internal_6_$__cuda_sm20_div_rn_f64_full)
$__internal_6_$__cuda_sm20_div_rn_f64_full:
[C---:B------:R-:W-:Y:S01]  /*2610*/  FSETP.GEU.AND P1, PT, |R9|.reuse, 1.469367938527859385e-39, PT ;  /* 0x001000000900780b */ /* 0x040fe20003f2e200 */
[----:B------:R-:W-:Y:S01]  /*2620*/  IMAD.MOV.U32 R14, RZ, RZ, 0x1 ;  /* 0x00000001ff0e7424 */ /* 0x000fe200078e00ff */
[----:B------:R-:W-:Y:S01]  /*2630*/  LOP3.LUT R6, R9, 0x800fffff, RZ, 0xc0, !PT ;  /* 0x800fffff09067812 */ /* 0x000fe200078ec0ff */
[----:B------:R-:W-:Y:S01]  /*2640*/  BSSY B2, `(.L_x_228) ;  /* 0x0000054000027945 */ /* 0x000fe20003800000 */
[C---:B------:R-:W-:Y:S02]  /*2650*/  FSETP.GEU.AND P3, PT, |R11|.reuse, 1.469367938527859385e-39, PT ;  /* 0x001000000b00780b */ /* 0x040fe40003f6e200 */
[----:B------:R-:W-:Y:S02]  /*2660*/  LOP3.LUT R7, R6, 0x3ff00000, RZ, 0xfc, !PT ;  /* 0x3ff0000006077812 */ /* 0x000fe400078efcff */
[----:B------:R-:W-:Y:S02]  /*2670*/  MOV R6, R8 ;  /* 0x0000000800067202 */ /* 0x000fe40000000f00 */
[----:B------:R-:W-:-:S02]  /*2680*/  LOP3.LUT R3, R11, 0x7ff00000, RZ, 0xc0, !PT ;  /* 0x7ff000000b037812 */ /* 0x000fc400078ec0ff */
[----:B------:R-:W-:Y:S01]  /*2690*/  LOP3.LUT R4, R9, 0x7ff00000, RZ, 0xc0, !PT ;  /* 0x7ff0000009047812 */ /* 0x000fe200078ec0ff */
[----:B------:R-:W-:Y:S02]  /*26a0*/  @!P1 DMUL R6, R8, 8.98846567431157953865e+307 ;  /* 0x7fe0000008069828 */ /* 0x000fe40000000000 */
[----:B------:R-:W-:Y:S01]  /*26b0*/  IMAD.MOV.U32 R28, RZ, RZ, R3 ;  /* 0x000000ffff1c7224 */ /* 0x000fe200078e0003 */
[----:B------:R-:W-:Y:S02]  /*26c0*/  ISETP.GE.U32.AND P2, PT, R3, R4, PT ;  /* 0x000000040300720c */ /* 0x000fe40003f46070 */
[----:B------:R-:W-:Y:S01]  /*26d0*/  @!P3 LOP3.LUT R0, R9, 0x7ff00000, RZ, 0xc0, !PT ;  /* 0x7ff000000900b812 */ /* 0x000fe200078ec0ff */
[----:B------:R-:W0:Y:S03]  /*26e0*/  MUFU.RCP64H R15, R7 ;  /* 0x00000007000f7308 */ /* 0x000e260000001800 */
[----:B------:R-:W-:Y:S01]  /*26f0*/  @!P3 ISETP.GE.U32.AND P4, PT, R3, R0, PT ;  /* 0x000000000300b20c */ /* 0x000fe20003f86070 */
[----:B------:R-:W-:Y:S01]  /*2700*/  IMAD.MOV.U32 R0, RZ, RZ, 0x1ca00000 ;  /* 0x1ca00000ff007424 */ /* 0x000fe200078e00ff */
[----:B------:R-:W-:-:S04]  /*2710*/  @!P1 LOP3.LUT R4, R7, 0x7ff00000, RZ, 0xc0, !PT ;  /* 0x7ff0000007049812 */ /* 0x000fc800078ec0ff */
[----:B------:R-:W-:Y:S01]  /*2720*/  @!P3 SEL R17, R0, 0x63400000, !P4 ;  /* 0x634000000011b807 */ /* 0x000fe20006000000 */
[----:B------:R-:W-:-:S03]  /*2730*/  VIADD R36, R4, 0xffffffff ;  /* 0xffffffff04247836 */ /* 0x000fc60000000000 */
        /* <DEDUP_REMOVED lines=13> */
[----:B------:R-:W-:Y:S01]  /*2810*/  DMUL R14, R16, R12 ;  /* 0x0000000c100e7228 */ /* 0x000fe20000000000 */
[----:B------:R-:W-:-:S04]  /*2820*/  IADD3 R35, R28, -0x1, RZ ;  /* 0xffffffff1c237810 */ /* 0x000fc80007ffe0ff */
[----:B------:R-:W-:-:S03]  /*2830*/  ISETP.GT.U32.AND P1, PT, R35, 0x7feffffe, PT ;  /* 0x7feffffe2300780c */ /* 0x000fc60003f24070 */
[----:B------:R-:W-:Y:S01]  /*2840*/  DFMA R18, R14, -R6, R12 ;  /* 0x800000060e12722b */ /* 0x000fe2000000000c */
[----:B------:R-:W-:-:S07]  /*2850*/  ISETP.GT.U32.OR P1, PT, R36, 0x7feffffe, P1 ;  /* 0x7feffffe2400780c */ /* 0x000fce0000f24470 */
[----:B------:R-:W-:-:S06]  /*2860*/  DFMA R18, R16, R18, R14 ;  /* 0x000000121012722b */ /* 0x000fcc000000000e */
[----:B------:R-:W-:Y:S05]  /*2870*/  @P1 BRA `(.L_x_229) ;  /* 0x00000000006c1947 */ /* 0x000fea0003800000 */
[----:B------:R-:W-:-:S04]  /*2880*/  LOP3.LUT R10, R9, 0x7ff00000, RZ, 0xc0, !PT ;  /* 0x7ff00000090a7812 */ /* 0x000fc800078ec0ff */
[CC--:B------:R-:W-:Y:S02]  /*2890*/  VIADDMNMX R4, R3.reuse, -R10.reuse, 0xb9600000, !PT ;  /* 0xb960000003047446 */ /* 0x0c0fe4000780090a */
[----:B------:R-:W-:Y:S01]  /*28a0*/  ISETP.GE.U32.AND P1, PT, R3, R10, PT ;  /* 0x0000000a0300720c */ /* 0x000fe20003f26070 */
[----:B------:R-:W-:Y:S01]  /*28b0*/  IMAD.MOV.U32 R10, RZ, RZ, RZ ;  /* 0x000000ffff0a7224 */ /* 0x000fe200078e00ff */
[----:B------:R-:W-:Y:S02]  /*28c0*/  VIMNMX R4, R4, 0x46a00000, PT ;  /* 0x46a0000004047848 */ /* 0x000fe40003fe0100 */
[----:B------:R-:W-:-:S05]  /*28d0*/  SEL R3, R0, 0x63400000, !P1 ;  /* 0x6340000000037807 */ /* 0x000fca0004800000 */
[----:B------:R-:W-:-:S05]  /*28e0*/  IMAD.IADD R0, R4, 0x1, -R3 ;  /* 0x0000000104007824 */ /* 0x000fca00078e0a03 */
[----:B------:R-:W-:-:S06]  /*28f0*/  IADD3 R11, R0, 0x7fe00000, RZ ;  /* 0x7fe00000000b7810 */ /* 0x000fcc0007ffe0ff */
[----:B------:R-:W-:-:S10]  /*2900*/  DMUL R14, R18, R10 ;  /* 0x0000000a120e7228 */ /* 0x000fd40000000000 */
[----:B------:R-:W-:-:S13]  /*2910*/  FSETP.GTU.AND P1, PT, |R15|, 1.469367938527859385e-39, PT ;  /* 0x001000000f00780b */ /* 0x000fda0003f2c200 */
[----:B------:R-:W-:Y:S05]  /*2920*/  @P1 BRA `(.L_x_230) ;  /* 0x0000000000941947 */ /* 0x000fea0003800000 */
[----:B------:R-:W-:Y:S01]  /*2930*/  DFMA R6, R18, -R6, R12 ;  /* 0x800000061206722b */ /* 0x000fe2000000000c */
[----:B------:R-:W-:-:S09]  /*2940*/  IMAD.MOV.U32 R10, RZ, RZ, RZ ;  /* 0x000000ffff0a7224 */ /* 0x000fd200078e00ff */
[C---:B------:R-:W-:Y:S02]  /*2950*/  FSETP.NEU.AND P1, PT, R7.reuse, RZ, PT ;  /* 0x000000ff0700720b */ /* 0x040fe40003f2d000 */
[----:B------:R-:W-:-:S04]  /*2960*/  LOP3.LUT R9, R7, 0x80000000, R9, 0x48, !PT ;  /* 0x8000000007097812 */ /* 0x000fc800078e4809 */
[----:B------:R-:W-:-:S07]  /*2970*/  LOP3.LUT R11, R9, R11, RZ, 0xfc, !PT ;  /* 0x0000000b090b7212 */ /* 0x000fce00078efcff */
[----:B------:R-:W-:Y:S05]  /*2980*/  @!P1 BRA `(.L_x_230) ;  /* 0x00000000007c9947 */ /* 0x000fea0003800000 */
[C---:B------:R-:W-:Y:S01]  /*2990*/  IADD3 R7, -R0.reuse, RZ, RZ ;  /* 0x000000ff00077210 */ /* 0x040fe20007ffe1ff */
[----:B------:R-:W-:Y:S01]  /*29a0*/  IMAD.MOV.U32 R6, RZ, RZ, RZ ;  /* 0x000000ffff067224 */ /* 0x000fe200078e00ff */
[----:B------:R-:W-:Y:S01]  /*29b0*/  DMUL.RP R10, R18, R10 ;  /* 0x0000000a120a7228 */ /* 0x000fe20000008000 */
[----:B------:R-:W-:-:S04]  /*29c0*/  IADD3 R3, -R0, -0x43300000, RZ ;  /* 0xbcd0000000037810 */ /* 0x000fc80007ffe1ff */
[----:B------:R-:W-:-:S05]  /*29d0*/  DFMA R6, R14, -R6, R18 ;  /* 0x800000060e06722b */ /* 0x000fca0000000012 */
[----:B------:R-:W-:-:S05]  /*29e0*/  LOP3.LUT R9, R11, R9, RZ, 0x3c, !PT ;  /* 0x000000090b097212 */ /* 0x000fca00078e3cff */
[----:B------:R-:W-:-:S04]  /*29f0*/  FSETP.NEU.AND P1, PT, |R7|, R3, PT ;  /* 0x000000030700720b */ /* 0x000fc80003f2d200 */
[----:B------:R-:W-:Y:S02]  /*2a00*/  FSEL R14, R10, R14, !P1 ;  /* 0x0000000e0a0e7208 */ /* 0x000fe40004800000 */
[----:B------:R-:W-:Y:S01]  /*2a10*/  FSEL R15, R9, R15, !P1 ;  /* 0x0000000f090f7208 */ /* 0x000fe20004800000 */
[----:B------:R-:W-:Y:S06]  /*2a20*/  BRA `(.L_x_230) ;  /* 0x0000000000547947 */ /* 0x000fec0003800000 */
.L_x_229:
        /* <DEDUP_REMOVED lines=12> */
[----:B------:R-:W-:Y:S02]  /*2af0*/  @!P1 IMAD.MOV.U32 R14, RZ, RZ, RZ ;  /* 0x000000ffff0e9224 */ /* 0x000fe400078e00ff */
[----:B------:R-:W-:Y:S01]  /*2b00*/  @P1 IMAD.MOV.U32 R14, RZ, RZ, RZ ;  /* 0x000000ffff0e1224 */ /* 0x000fe200078e00ff */
[----:B------:R-:W-:Y:S01]  /*2b10*/  @P1 MOV R15, R0 ;  /* 0x00000000000f1202 */ /* 0x000fe20000000f00 */
[----:B------:R-:W-:Y:S06]  /*2b20*/  BRA `(.L_x_230) ;  /* 0x0000000000147947 */ /* 0x000fec0003800000 */
.L_x_232:
[----:B------:R-:W-:Y:S01]  /*2b30*/  LOP3.LUT R15, R9, 0x80000, RZ, 0xfc, !PT ;  /* 0x00080000090f7812 */ /* 0x000fe200078efcff */
[----:B------:R-:W-:Y:S01]  /*2b40*/  IMAD.MOV.U32 R14, RZ, RZ, R8 ;  /* 0x000000ffff0e7224 */ /* 0x000fe200078e0008 */
[----:B------:R-:W-:Y:S06]  /*2b50*/  BRA `(.L_x_230) ;  /* 0x0000000000087947 */ /* 0x000fec0003800000 */
.L_x_231:
[----:B------:R-:W-:Y:S02]  /*2b60*/  LOP3.LUT R15, R11, 0x80000, RZ, 0xfc, !PT ;  /* 0x000800000b0f7812 */ /* 0x000fe400078efcff */
[----:B------:R-:W-:-:S07]  /*2b70*/  MOV R14, R10 ;  /* 0x0000000a000e7202 */ /* 0x000fce0000000f00 */
.L_x_230:
[----:B------:R-:W-:Y:S05]  /*2b80*/  BSYNC B2 ;  /* 0x0000000000027941 */ /* 0x000fea0003800000 */
.L_x_228:
[----:B------:R-:W-:-:S04]  /*2b90*/  IMAD.MOV.U32 R3, RZ, RZ, 0x0 ;  /* 0x00000000ff037424 */ /* 0x000fc800078e00ff */
[----:B------:R-:W-:Y:S05]  /*2ba0*/  RET.REL.NODEC R2 `(_ZN2at4cuda17kernelHistogram1DIddlLi1ELi2ELin1ELNS0_23CUDAHistogramMemoryTypeE0EZNS0_21CUDA_tensor_histogramIddLb0EEEbNS_6TensorES4_S4_lNS_14AccumulateTypeIT0_Lb1EE4typeES8_NS0_13TensorArgTypeES9_S9_EUllE0_EEvNS0_6detail10TensorInfoIT_T1_EESF_NSC_IKS6_SE_EElS8_S8_SE_T6_) ;  /* 0xffffffd402147950 */ /* 0x000fea0003c3ffff */
        .weak           $__internal_7_$__cuda_sm20_div_s64
        .type           $__internal_7_$__cuda_sm20_div_s64,@function
        .size           $__internal_7_$__cuda_sm20_div_s64,(.L_x_3537 - $__internal_7_$__cuda_sm20_div_s64)
$__internal_7_$__cuda_sm20_div_s64:
[-C--:B------:R-:W-:Y:S02]  /*2bb0*/  IADD3 R10, P1, RZ, -R4.reuse, RZ ;  /* 0x80000004ff0a7210 */ /* 0x080fe40007f3e0ff */
[----:B------:R-:W-:Y:S02]  /*2bc0*/  ISETP.GE.AND P0, PT, R3, RZ, PT ;  /* 0x000000ff0300720c */ /* 0x000fe40003f06270 */
[-C--:B------:R-:W-:Y:S02]  /*2bd0*/  IADD3.X R7, RZ, ~R3.reuse, RZ, P1, !PT ;  /* 0x80000003ff077210 */ /* 0x080fe40000ffe4ff */
[----:B------:R-:W-:Y:S02]  /*2be0*/  SEL R10, R10, R4, !P0 ;  /* 0x000000040a0a7207 */ /* 0x000fe40004000000 */
[----:B------:R-:W-:Y:S02]  /*2bf0*/  SEL R11, R7, R3, !P0 ;  /* 0x00000003070b7207 */ /* 0x000fe40004000000 */
[----:B------:R-:W-:-:S02]  /*2c00*/  ISETP.GE.AND P4, PT, R5, RZ, PT ;  /* 0x000000ff0500720c */ /* 0x000fc40003f86270 */
[----:B------:R-:W0:Y:S08]  /*2c10*/  I2F.U64.RP R7, R10 ;  /* 0x0000000a00077312 */ /* 0x000e300000309000 */
[----:B0-----:R-:W0:Y:S02]  /*2c20*/  MUFU.RCP R7, R7 ;  /* 0x0000000700077308 */ /* 0x001e240000001000 */
[----:B0-----:R-:W-:-:S06]  /*2c30*/  VIADD R7, R7, 0x1ffffffe ;  /* 0x1ffffffe07077836 */ /* 0x001fcc0000000000 */
[----:B------:R-:W0:Y:S02]  /*2c40*/  F2I.U64.TRUNC R8, R7 ;  /* 0x0000000700087311 */ /* 0x000e24000020d800 */
[----:B0-----:R-:W-:-:S04]  /*2c50*/  IMAD.WIDE.U32 R18, R8, R10, RZ ;  /* 0x0000000a08127225 */ /* 0x001fc800078e00ff */
[C---:B------:R-:W-:Y:S01]  /*2c60*/  IMAD R7, R8.reuse, R11, R19 ;  /* 0x0000000b08077224 */ /* 0x040fe200078e0213 */
[----:B------:R-:W-:Y:S01]  /*2c70*/  IADD3 R20, P0, RZ, -R18, RZ ;  /* 0x80000012ff147210 */ /* 0x000fe20007f1e0ff */
[----:B------:R-:W-:Y:S02]  /*2c80*/  IMAD.MOV.U32 R19, RZ, RZ, R8 ;  /* 0x000000ffff137224 */ /* 0x000fe400078e0008 */
[----:B------:R-:W-:Y:S02]  /*2c90*/  IMAD R7, R9, R10, R7 ;  /* 0x0000000a09077224 */ /* 0x000fe400078e0207 */
[----:B------:R-:W-:-:S03]  /*2ca0*/  IMAD.HI.U32 R18, R8, R20, RZ ;  /* 0x0000001408127227 */ /* 0x000fc600078e00ff */
[----:B------:R-:W-:-:S05]  /*2cb0*/  IADD3.X R7, RZ, ~R7, RZ, P0, !PT ;  /* 0x80000007ff077210 */ /* 0x000fca00007fe4ff */
[----:B------:R-:W-:-:S04]  /*2cc0*/  IMAD.WIDE.U32 R18, P0, R8, R7, R18 ;  /* 0x0000000708127225 */ /* 0x000fc80007800012 */
[----:B------:R-:W-:-:S04]  /*2cd0*/  IMAD.HI.U32 R19, P1, R9, R20, R18 ;  /* 0x0000001409137227 */ /* 0x000fc80007820012 */
[CC--:B------:R-:W-:Y:S02]  /*2ce0*/  IMAD R18, R9.reuse, R7.reuse, RZ ;  /* 0x0000000709127224 */ /* 0x0c0fe400078e02ff */
[----:B------:R-:W-:-:S03]  /*2cf0*/  IMAD.HI.U32 R7, R9, R7, RZ ;  /* 0x0000000709077227 */ /* 0x000fc600078e00ff */
[----:B------:R-:W-:Y:S02]  /*2d00*/  IADD3 R19, P3, R18, R19, RZ ;  /* 0x0000001312137210 */ /* 0x000fe40007f7e0ff */
[----:B------:R-:W-:-:S03]  /*2d10*/  IADD3.X R7, R7, R9, RZ, P0, !PT ;  /* 0x0000000907077210 */ /* 0x000fc600007fe4ff */
[----:B------:R-:W-:Y:S01]  /*2d20*/  IMAD.WIDE.U32 R8, R19, R10, RZ ;  /* 0x0000000a13087225 */ /* 0x000fe200078e00ff */
[----:B------:R-:W-:-:S03]  /*2d30*/  IADD3.X R7, RZ, RZ, R7, P3, P1 ;  /* 0x000000ffff077210 */ /* 0x000fc60001fe2407 */
[----:B------:R-:W-:Y:S01]  /*2d40*/  IMAD R18, R19, R11, R9 ;  /* 0x0000000b13127224 */ /* 0x000fe200078e0209 */
[----:B------:R-:W-:-:S03]  /*2d50*/  IADD3 R9, P0, RZ, -R8, RZ ;  /* 0x80000008ff097210 */ /* 0x000fc60007f1e0ff */
[----:B------:R-:W-:Y:S02]  /*2d60*/  IMAD R8, R7, R10, R18 ;  /* 0x0000000a07087224 */ /* 0x000fe400078e0212 */
[----:B------:R-:W-:-:S04]  /*2d70*/  IMAD.HI.U32 R18, R19, R9, RZ ;  /* 0x0000000913127227 */ /* 0x000fc800078e00ff */
[----:B------:R-:W-:-:S04]  /*2d80*/  IMAD.X R8, RZ, RZ, ~R8, P0 ;  /* 0x000000ffff087224 */ /* 0x000fc800000e0e08 */
[----:B------:R-:W-:-:S04]  /*2d90*/  IMAD.WIDE.U32 R18, P0, R19, R8, R18 ;  /* 0x0000000813127225 */ /* 0x000fc80007800012 */
[----:B------:R-:W-:Y:S01]  /*2da0*/  IMAD.HI.U32 R9, P1, R7, R9, R18 ;  /* 0x0000000907097227 */ /* 0x000fe20007820012 */
[----:B------:R-:W-:-:S03]  /*2db0*/  IADD3 R19, P5, RZ, -R6, RZ ;  /* 0x80000006ff137210 */ /* 0x000fc60007fbe0ff */
[----:B------:R-:W-:Y:S01]  /*2dc0*/  IMAD R18, R7, R8, RZ ;  /* 0x0000000807127224 */ /* 0x000fe200078e02ff */
[----:B------:R-:W-:Y:S02]  /*2dd0*/  SEL R19, R19, R6, !P4 ;  /* 0x0000000613137207 */ /* 0x000fe40006000000 */
[----:B------:R-:W-:Y:S02]  /*2de0*/  IADD3.X R6, RZ, ~R5, RZ, P5, !PT ;  /* 0x80000005ff067210 */ /* 0x000fe40002ffe4ff */
[----:B------:R-:W-:Y:S01]  /*2df0*/  IADD3 R18, P3, R18, R9, RZ ;  /* 0x0000000912127210 */ /* 0x000fe20007f7e0ff */
[----:B------:R-:W-:Y:S01]  /*2e00*/  IMAD.HI.U32 R9, R7, R8, RZ ;  /* 0x0000000807097227 */ /* 0x000fe200078e00ff */
[----:B------:R-:W-:-:S03]  /*2e10*/  SEL R6, R6, R5, !P4 ;  /* 0x0000000506067207 */ /* 0x000fc60006000000 */
[----:B------:R-:W-:Y:S01]  /*2e20*/  IMAD.X R7, R9, 0x1, R7, P0 ;  /* 0x0000000109077824 */ /* 0x000fe200000e0607 */
[----:B------:R-:W-:Y:S01]  /*2e30*/  HFMA2.MMA R9, -RZ, RZ, 0, 0 ;  /* 0x00000000ff097435 */ /* 0x000fe200000001ff */
[----:B------:R-:W-:-:S03]  /*2e40*/  IMAD.HI.U32 R8, R18, R19, RZ ;  /* 0x0000001312087227 */ /* 0x000fc600078e00ff */
[----:B------:R-:W-:-:S04]  /*2e50*/  IADD3.X R7, RZ, RZ, R7, P3, P1 ;  /* 0x000000ffff077210 */ /* 0x000fc80001fe2407 */
[----:B------:R-:W-:-:S04]  /*2e60*/  IMAD.WIDE.U32 R8, R18, R6, R8 ;  /* 0x0000000612087225 */ /* 0x000fc800078e0008 */
[----:B------:R-:W-:-:S04]  /*2e70*/  IMAD.HI.U32 R18, P0, R7, R19, R8 ;  /* 0x0000001307127227 */ /* 0x000fc80007800008 */
[CC--:B------:R-:W-:Y:S02]  /*2e80*/  IMAD R8, R7.reuse, R6.reuse, RZ ;  /* 0x0000000607087224 */ /* 0x0c0fe400078e02ff */
[----:B------:R-:W-:-:S03]  /*2e90*/  IMAD.HI.U32 R9, R7, R6, RZ ;  /* 0x0000000607097227 */ /* 0x000fc600078e00ff */
[----:B------:R-:W-:Y:S01]  /*2ea0*/  IADD3 R7, P1, R8, R18, RZ ;  /* 0x0000001208077210 */ /* 0x000fe20007f3e0ff */
[----:B------:R-:W-:-:S04]  /*2eb0*/  IMAD.X R18, RZ, RZ, R9, P0 ;  /* 0x000000ffff127224 */ /* 0x000fc800000e0609 */
[----:B------:R-:W-:Y:S01]  /*2ec0*/  IMAD.WIDE.U32 R8, R7, R10, RZ ;  /* 0x0000000a07087225 */ /* 0x000fe200078e00ff */
[----:B------:R-:W-:-:S03]  /*2ed0*/  IADD3.X R18, RZ, R18, RZ, P1, !PT ;  /* 0x00000012ff127210 */ /* 0x000fc60000ffe4ff */
[C---:B------:R-:W-:Y:S01]  /*2ee0*/  IMAD R9, R7.reuse, R11, R9 ;  /* 0x0000000b07097224 */ /* 0x040fe200078e0209 */
[----:B------:R-:W-:Y:S02]  /*2ef0*/  IADD3 R8, P1, -R8, R19, RZ ;  /* 0x0000001308087210 */ /* 0x000fe40007f3e1ff */
[----:B------:R-:W-:Y:S01]  /*2f00*/  IADD3 R19, P3, R7, 0x1, RZ ;  /* 0x0000000107137810 */ /* 0x000fe20007f7e0ff */
[-C--:B------:R-:W-:Y:S01]  /*2f10*/  IMAD R9, R18, R10.reuse, R9 ;  /* 0x0000000a12097224 */ /* 0x080fe200078e0209 */
[----:B------:R-:W-:-:S03]  /*2f20*/  ISETP.GE.U32.AND P0, PT, R8, R10, PT ;  /* 0x0000000a0800720c */ /* 0x000fc60003f06070 */
[----:B------:R-:W-:Y:S01]  /*2f30*/  IMAD.X R6, R6, 0x1, ~R9, P1 ;  /* 0x0000000106067824 */ /* 0x000fe200008e0e09 */
[----:B------:R-:W-:-:S04]  /*2f40*/  IADD3 R9, P1, R8, -R10, RZ ;  /* 0x8000000a08097210 */ /* 0x000fc80007f3e0ff */
[----:B------:R-:W-:-:S04]  /*2f50*/  ISETP.GE.U32.AND.EX P0, PT, R6, R11, PT, P0 ;  /* 0x0000000b0600720c */ /* 0x000fc80003f06100 */
[----:B------:R-:W-:Y:S01]  /*2f60*/  SEL R20, R9, R8, P0 ;  /* 0x0000000809147207 */ /* 0x000fe20000000000 */
[----:B------:R-:W-:Y:S01]  /*2f70*/  IMAD.X R9, RZ, RZ, R18, P3 ;  /* 0x000000ffff097224 */ /* 0x000fe200018e0612 */
[----:B------:R-:W-:Y:S02]  /*2f80*/  IADD3.X R8, R6, ~R11, RZ, P1, !PT ;  /* 0x8000000b06087210 */ /* 0x000fe40000ffe4ff */
[----:B------:R-:W-:Y:S02]  /*2f90*/  SEL R7, R19, R7, P0 ;  /* 0x0000000713077207 */ /* 0x000fe40000000000 */
[----:B------:R-:W-:Y:S02]  /*2fa0*/  SEL R8, R8, R6, P0 ;  /* 0x0000000608087207 */ /* 0x000fe40000000000 */
[----:B------:R-:W-:Y:S02]  /*2fb0*/  ISETP.GE.U32.AND P1, PT, R20, R10, PT ;  /* 0x0000000a1400720c */ /* 0x000fe40003f26070 */
[----:B------:R-:W-:-:S02]  /*2fc0*/  SEL R18, R9, R18, P0 ;  /* 0x0000001209127207 */ /* 0x000fc40000000000 */
[----:B------:R-:W-:Y:S02]  /*2fd0*/  IADD3 R6, P3, R7, 0x1, RZ ;  /* 0x0000000107067810 */ /* 0x000fe40007f7e0ff */
[----:B------:R-:W-:Y:S02]  /*2fe0*/  ISETP.GE.U32.AND.EX P0, PT, R8, R11, PT, P1 ;  /* 0x0000000b0800720c */ /* 0x000fe40003f06110 */
[-C--:B------:R-:W-:Y:S02]  /*2ff0*/  IADD3.X R8, RZ, R18.reuse, RZ, P3, !PT ;  /* 0x00000012ff087210 */ /* 0x080fe40001ffe4ff */
[----:B------:R-:W-:Y:S02]  /*3000*/  SEL R6, R6, R7, P0 ;  /* 0x0000000706067207 */ /* 0x000fe40000000000 */
[----:B------:R-:W-:Y:S02]  /*3010*/  SEL R8, R8, R18, P0 ;  /* 0x0000001208087207 */ /* 0x000fe40000000000 */
[----:B------:R-:W-:-:S02]  /*3020*/  IADD3 R9, P3, RZ, -R6, RZ ;  /* 0x80000006ff097210 */ /* 0x000fc40007f7e0ff */
[----:B------:R-:W-:Y:S02]  /*3030*/  LOP3.LUT R7, R3, R5, RZ, 0x3c, !PT ;  /* 0x0000000503077212 */ /* 0x000fe400078e3cff */
[----:B------:R-:W-:Y:S01]  /*3040*/  ISETP.NE.U32.AND P0, PT, R4, RZ, PT ;  /* 0x000000ff0400720c */ /* 0x000fe20003f05070 */
[----:B------:R-:W-:Y:S01]  /*3050*/  IMAD.X R4, RZ, RZ, ~R8, P3 ;  /* 0x000000ffff047224 */ /* 0x000fe200018e0e08 */
[----:B------:R-:W-:Y:S02]  /*3060*/  ISETP.GE.AND P1, PT, R7, RZ, PT ;  /* 0x000000ff0700720c */ /* 0x000fe40003f26270 */
[----:B------:R-:W-:Y:S02]  /*3070*/  ISETP.NE.AND.EX P0, PT, R3, RZ, PT, P0 ;  /* 0x000000ff0300720c */ /* 0x000fe40003f05300 */
[----:B------:R-:W-:Y:S02]  /*3080*/  MOV R3, 0x0 ;  /* 0x0000000000037802 */ /* 0x000fe40000000f00 */
[----:B------:R-:W-:-:S02]  /*3090*/  SEL R6, R9, R6, !P1 ;  /* 0x0000000609067207 */ /* 0x000fc40004800000 */
[----:B------:R-:W-:Y:S02]  /*30a0*/  SEL R4, R4, R8, !P1 ;  /* 0x0000000804047207 */ /* 0x000fe40004800000 */
[----:B------:R-:W-:Y:S02]  /*30b0*/  SEL R6, R6, 0xffffffff, P0 ;  /* 0xffffffff06067807 */ /* 0x000fe40000000000 */
[----:B------:R-:W-:Y:S01]  /*30c0*/  SEL R4, R4, 0xffffffff, P0 ;  /* 0xffffffff04047807 */ /* 0x000fe20000000000 */
[----:B------:R-:W-:Y:S06]  /*30d0*/  RET.REL.NODEC R2 `(_ZN2at4cuda17kernelHistogram1DIddlLi1ELi2ELin1ELNS0_23CUDAHistogramMemoryTypeE0EZNS0_21CUDA_tensor_histogramIddLb0EEEbNS_6TensorES4_S4_lNS_14AccumulateTypeIT0_Lb1EE4typeES8_NS0_13TensorArgTypeES9_S9_EUllE0_EEvNS0_6detail10TensorInfoIT_T1_EESF_NSC_IKS6_SE_EElS8_S8_SE_T6_) ;  /* 0xffffffcc02c87950 */ /* 0x000fec0003c3ffff */
.L_x_233:
        /* <DEDUP_REMOVED lines=10> */
.L_x_3537:


//--------------------- .text._ZN2at4cuda17kernelHistogram1DIddlLi1ELi2ELin1ELNS0_23CUDAHistogramMemoryTypeE1EZNS0_21CUDA_tensor_histogramIddLb0EEEbNS_6TensorES4_S4_lNS_14AccumulateTypeIT0_Lb1EE4typeES8_NS0_13TensorArgTypeES9_S9_EUllE_EEvNS0_6detail10TensorInfoIT_T1_EESF_NSC_IKS6_SE_EElS8_S8_SE_T6_ --------------------------
	.section	.text._ZN2at4cuda17kernelHistogram1DIddlLi1ELi2ELin1ELNS0_23CUDAHistogramMemoryTypeE1EZNS0_21CUDA_tensor_histogramIddLb0EEEbNS_6TensorES4_S4_lNS_14AccumulateTypeIT0_Lb1EE4typeES8_NS0_13TensorArgTypeES9_S9_EUllE_EEvNS0_6detail10TensorInfoIT_T1_EESF_NSC_IKS6_SE_EElS8_S8_SE_T6_,"ax",@progbits
	.align	128
        .global         _ZN2at4cuda17kernelHistogram1DIddlLi1ELi2ELin1ELNS0_23CUDAHistogramMemoryTypeE1EZNS0_21CUDA_tensor_histogramIddLb0EEEbNS_6TensorES4_S4_lNS_14AccumulateTypeIT0_Lb1EE4typeES8_NS0_13TensorArgTypeES9_S9_EUllE_EEvNS0_6detail10TensorInfoIT_T1_EESF_NSC_IKS6_SE_EElS8_S8_SE_T6_
        .type           _ZN2at4cuda17kernelHistogram1DIddlLi1ELi2ELin1ELNS0_23CUDAHistogramMemoryTypeE1EZNS0_21CUDA_tensor_histogramIddLb0EEEbNS_6TensorES4_S4_lNS_14AccumulateTypeIT0_Lb1EE4typeES8_NS0_13TensorArgTypeES9_S9_EUllE_EEvNS0_6detail10TensorInfoIT_T1_EESF_NSC_IKS6_SE_EElS8_S8_SE_T6_,@function
        .size           _ZN2at4cuda17kernelHistogram1DIddlLi1ELi2ELin1ELNS0_23CUDAHistogramMemoryTypeE1EZNS0_21CUDA_tensor_histogramIddLb0EEEbNS_6TensorES4_S4_lNS_14AccumulateTypeIT0_Lb1EE4typeES8_NS0_13TensorArgTypeES9_S9_EUllE_EEvNS0_6detail10TensorInfoIT_T1_EESF_NSC_IKS6_SE_EElS8_S8_SE_T6_,(.L_x_3539 - _ZN2at4cuda17kernelHistogram1DIddlLi1ELi2ELin1ELNS0_23CUDAHistogramMemoryTypeE1EZNS0_21CUDA_tensor_histogramIddLb0EEEbNS_6TensorES4_S4_lNS_14AccumulateTypeIT0_Lb1EE4typeES8_NS0_13TensorArgTypeES9_S9_EUllE_EEvNS0_6detail10TensorInfoIT_T1_EESF_NSC_IKS6_SE_EElS8_S8_SE_T6_)
        .other          _ZN2at4cuda17kernelHistogram1DIddlLi1ELi2ELin1ELNS0_23CUDAHistogramMemoryTypeE1EZNS0_21CUDA_tensor_histogramIddLb0EEEbNS_6TensorES4_S4_lNS_14AccumulateTypeIT0_Lb1EE4typeES8_NS0_13TensorArgTypeES9_S9_EUllE_EEvNS0_6detail10TensorInfoIT_T1_EESF_NSC_IKS6_SE_EElS8_S8_SE_T6_,@"STO_CUDA_ENTRY STV_DEFAULT"
_ZN2at4cuda17kernelHistogram1DIddlLi1ELi2ELin1ELNS0_23CUDAHistogramMemoryTypeE1EZNS0_21CUDA_tensor_histogramIddLb0EEEbNS_6TensorES4_S4_lNS_14AccumulateTypeIT0_Lb1EE4typeES8_NS0_13TensorArgTypeES9_S9_EUllE_EEvNS0_6detail10TensorInfoIT_T1_EESF_NSC_IKS6_SE_EElS8_S8_SE_T6_:
.text._ZN2at4cuda17kernelHistogram1DIddlLi1ELi2ELin1ELNS0_23CUDAHistogramMemoryTypeE1EZNS0_21CUDA_tensor_histogramIddLb0EEEbNS_6TensorES4_S4_lNS_14AccumulateTypeIT0_Lb1EE4typeES8_NS0_13TensorArgTypeES9_S9_EUllE_EEvNS0_6detail10TensorInfoIT_T1_EESF_NSC_IKS6_SE_EElS8_S8_SE_T6_:
        /* <DEDUP_REMOVED lines=11> */
[----:B------:R-:W1:Y:S01]  /*00b0*/  I2F.F64.S64 R20, UR6 ;  /* 0x0000000600147d12 */ /* 0x000e620008301c00 */
[----:B------:R-:W-:Y:S01]  /*00c0*/  ULDC.64 UR6, c[0x0][0x208] ;  /* 0x0000820000067ab9 */ /* 0x000fe20000000a00 */
[----:B0-----:R-:W-:-:S13]  /*00d0*/  ISETP.GT.AND P0, PT, R3, 0x1, PT ;  /* 0x000000010300780c */ /* 0x001fda0003f04270 */
[----:B-1----:R-:W-:Y:S05]  /*00e0*/  @P0 BRA `(.L_x_234) ;  /* 0x0000000400500947 */ /* 0x002fea0003800000 */
[----:B------:R-:W0:Y:S01]  /*00f0*/  LDC.64 R6, c[0x0][0x6f8] ;  /* 0x0001be00ff067b82 */ /* 0x000e220000000a00 */
[----:B------:R-:W-:Y:S01]  /*0100*/  BSSY B0, `(.L_x_235) ;  /* 0x0000051000007945 */ /* 0x000fe20003800000 */
[----:B------:R-:W-:Y:S01]  /*0110*/  ULDC.64 UR8, c[0x0][0x700] ;  /* 0x0001c00000087ab9 */ /* 0x000fe20000000a00 */
[----:B------:R-:W-:Y:S01]  /*0120*/  IMAD.MOV.U32 R10, RZ, RZ, RZ ;  /* 0x000000ffff0a7224 */ /* 0x000fe200078e00ff */
[----:B------:R-:W-:Y:S01]  /*0130*/  ULDC UR5, c[0x0][0xc] ;  /* 0x0000030000057ab9 */ /* 0x000fe20000000800 */
[----:B------:R-:W-:Y:S01]  /*0140*/  ULDC.64 UR22, c[0x0][0x700] ;  /* 0x0001c00000167ab9 */ /* 0x000fe20000000a00 */
[----:B------:R-:W-:Y:S01]  /*0150*/  ULDC.64 UR24, c[0x0][0x708] ;  /* 0x0001c20000187ab9 */ /* 0x000fe20000000a00 */
[----:B------:R-:W-:Y:S01]  /*0160*/  ULDC.64 UR10, c[0x0][0x620] ;  /* 0x00018800000a7ab9 */ /* 0x000fe20000000a00 */
[----:B------:R-:W1:Y:S01]  /*0170*/  LDC.64 R8, c[0x0][0x6f8] ;  /* 0x0001be00ff087b82 */ /* 0x000e620000000a00 */
[----:B------:R-:W-:Y:S01]  /*0180*/  UIMAD UR4, UR4, UR5, URZ ;  /* 0x00000005040472a4 */ /* 0x000fe2000f8e023f */
[----:B------:R-:W-:Y:S01]  /*0190*/  ULDC.64 UR12, c[0x0][0x6f0] ;  /* 0x0001bc00000c7ab9 */ /* 0x000fe20000000a00 */
[----:B------:R-:W-:Y:S01]  /*01a0*/  ULDC.64 UR14, c[0x0][0x2e0] ;  /* 0x0000b800000e7ab9 */ /* 0x000fe20000000a00 */
[----:B------:R-:W-:Y:S01]  /*01b0*/  ULDC.64 UR16, c[0x0][0x210] ;  /* 0x0000840000107ab9 */ /* 0x000fe20000000a00 */
[----:B------:R-:W-:Y:S01]  /*01c0*/  ULDC.64 UR18, c[0x0][0x7e0] ;  /* 0x0001f80000127ab9 */ /* 0x000fe20000000a00 */
[----:B------:R-:W-:Y:S01]  /*01d0*/  ULDC.64 UR20, c[0x0][0x710] ;  /* 0x0001c40000147ab9 */ /* 0x000fe20000000a00 */
[----:B0-----:R-:W-:Y:S01]  /*01e0*/  DADD R6, -R6, UR8 ;  /* 0x0000000806067e29 */ /* 0x001fe20008000100 */
[----:B------:R-:W-:-:S10]  /*01f0*/  ULDC.64 UR8, c[0x0][0x550] ;  /* 0x0001540000087ab9 */ /* 0x000fd40000000a00 */
.L_x_240:
[----:B------:R-:W-:Y:S02]  /*0200*/  IMAD R0, R10, UR10, RZ ;  /* 0x0000000a0a007c24 */ /* 0x000fe4000f8e02ff */
[----:B------:R-:W-:-:S04]  /*0210*/  IMAD.WIDE.U32 R2, R11, UR10, RZ ;  /* 0x0000000a0b027c25 */ /* 0x000fc8000f8e00ff */
[----:B0-----:R-:W-:Y:S01]  /*0220*/  IMAD R5, R11, UR11, R0 ;  /* 0x0000000b0b057c24 */ /* 0x001fe2000f8e0200 */
[----:B------:R-:W-:-:S03]  /*0230*/  LEA R4, P0, R2, UR8, 0x3 ;  /* 0x0000000802047c11 */ /* 0x000fc6000f8018ff */
[----:B------:R-:W-:-:S05]  /*0240*/  IMAD.IADD R3, R3, 0x1, R5 ;  /* 0x0000000103037824 */ /* 0x000fca00078e0205 */
[----:B------:R-:W-:-:S05]  /*0250*/  LEA.HI.X R5, R2, UR9, R3, 0x3, P0 ;  /* 0x0000000902057c11 */ /* 0x000fca00080f1c03 */
[----:B------:R-:W2:Y:S01]  /*0260*/  LDG.E.64 R12, desc[UR6][R4.64] ;  /* 0x00000006040c7981 */ /* 0x000ea2000c1e1b00 */
[----:B------:R-:W-:Y:S05]  /*0270*/  YIELD ;  /* 0x0000000000007946 */ /* 0x000fea0003800000 */
[----:B------:R-:W-:Y:S01]  /*0280*/  BSSY B1, `(.L_x_236) ;  /* 0x0000033000017945 */ /* 0x000fe20003800000 */
[----:B--2---:R-:W-:-:S06]  /*0290*/  DSETP.GTU.AND P0, PT, R12, UR22, PT ;  /* 0x000000160c007e2a */ /* 0x004fcc000bf0c000 */
[----:B-1----:R-:W-:-:S14]  /*02a0*/  DSETP.LTU.OR P0, PT, R12, R8, P0 ;  /* 0x000000080c00722a */ /* 0x002fdc0000709400 */
[----:B------:R-:W-:Y:S05]  /*02b0*/  @P0 BRA `(.L_x_237) ;  /* 0x0000000000bc0947 */ /* 0x000fea0003800000 */
[----:B------:R-:W0:Y:S01]  /*02c0*/  MUFU.RCP64H R3, R7 ;  /* 0x0000000700037308 */ /* 0x000e220000001800 */
[----:B------:R-:W-:Y:S01]  /*02d0*/  MOV R2, 0x1 ;  /* 0x0000000100027802 */ /* 0x000fe20000000f00 */
        /* <DEDUP_REMOVED lines=20> */
[----:B------:R-:W-:Y:S05]  /*0420*/  CALL.REL.NOINC `($__internal_8_$__cuda_sm20_div_rn_f64_full) ;  /* 0x0000001c00d07944 */ /* 0x000fea0003c00000 */
[----:B------:R-:W-:Y:S01]  /*0430*/  IMAD.MOV.U32 R2, RZ, RZ, R4 ;  /* 0x000000ffff027224 */ /* 0x000fe200078e0004 */
[----:B------:R-:W-:-:S07]  /*0440*/  MOV R3, R5 ;  /* 0x0000000500037202 */ /* 0x000fce0000000f00 */
.L_x_239:
[----:B------:R-:W-:Y:S05]  /*0450*/  BSYNC B2 ;  /* 0x0000000000027941 */ /* 0x000fea0003800000 */
.L_x_238:
[----:B------:R-:W-:Y:S02]  /*0460*/  IMAD R0, R10, UR18, RZ ;  /* 0x000000120a007c24 */ /* 0x000fe4000f8e02ff */
[----:B------:R-:W-:-:S04]  /*0470*/  IMAD.WIDE.U32 R4, R11, UR18, RZ ;  /* 0x000000120b047c25 */ /* 0x000fc8000f8e00ff */
[----:B------:R-:W-:Y:S01]  /*0480*/  IMAD R13, R11, UR19, R0 ;  /* 0x000000130b0d7c24 */ /* 0x000fe2000f8e0200 */
[----:B------:R-:W-:-:S03]  /*0490*/  LEA R14, P0, R4, UR20, 0x3 ;  /* 0x00000014040e7c11 */ /* 0x000fc6000f8018ff */
[----:B------:R-:W-:-:S05]  /*04a0*/  IMAD.IADD R5, R5, 0x1, R13 ;  /* 0x0000000105057824 */ /* 0x000fca00078e020d */
[----:B------:R-:W-:-:S05]  /*04b0*/  LEA.HI.X R15, R4, UR21, R5, 0x3, P0 ;  /* 0x00000015040f7c11 */ /* 0x000fca00080f1c05 */
[----:B------:R0:W2:Y:S01]  /*04c0*/  LDG.E.64 R4, desc[UR6][R14.64] ;  /* 0x000000060e047981 */ /* 0x0000a2000c1e1b00 */
[----:B------:R-:W1:Y:S02]  /*04d0*/  F2I.F64.TRUNC R2, R2 ;  /* 0x0000000200027311 */ /* 0x000e64000030d100 */
[----:B-1----:R-:W-:Y:S02]  /*04e0*/  ISETP.NE.U32.AND P0, PT, R2, UR12, PT ;  /* 0x0000000c02007c0c */ /* 0x002fe4000bf05070 */
[----:B------:R-:W-:-:S04]  /*04f0*/  SHF.R.S32.HI R0, RZ, 0x1f, R2 ;  /* 0x0000001fff007819 */ /* 0x000fc80000011402 */
[----:B------:R-:W-:-:S04]  /*0500*/  ISETP.NE.AND.EX P0, PT, R0, UR13, PT, P0 ;  /* 0x0000000d00007c0c */ /* 0x000fc8000bf05300 */
[----:B------:R-:W-:-:S04]  /*0510*/  SEL R13, RZ, 0xffffffff, P0 ;  /* 0xffffffffff0d7807 */ /* 0x000fc80000000000 */
[----:B------:R-:W-:-:S05]  /*0520*/  IADD3 R16, P0, R2, R13, RZ ;  /* 0x0000000d02107210 */ /* 0x000fca0007f1e0ff */
[----:B------:R-:W-:Y:S02]  /*0530*/  IMAD.X R0, R0, 0x1, R13, P0 ;  /* 0x0000000100007824 */ /* 0x000fe400000e060d */
[----:B------:R-:W-:-:S04]  /*0540*/  IMAD.WIDE.U32 R12, R16, UR14, RZ ;  /* 0x0000000e100c7c25 */ /* 0x000fc8000f8e00ff */
[----:B------:R-:W-:Y:S01]  /*0550*/  IMAD R17, R0, UR14, RZ ;  /* 0x0000000e00117c24 */ /* 0x000fe2000f8e02ff */
[----:B0-----:R-:W-:-:S03]  /*0560*/  LEA R14, P0, R12, UR16, 0x3 ;  /* 0x000000100c0e7c11 */ /* 0x001fc6000f8018ff */
[----:B------:R-:W-:-:S05]  /*0570*/  IMAD R17, R16, UR15, R17 ;  /* 0x0000000f10117c24 */ /* 0x000fca000f8e0211 */
[----:B------:R-:W-:-:S04]  /*0580*/  IADD3 R3, R13, R17, RZ ;  /* 0x000000110d037210 */ /* 0x000fc80007ffe0ff */
[----:B------:R-:W-:-:S05]  /*0590*/  LEA.HI.X R15, R12, UR17, R3, 0x3, P0 ;  /* 0x000000110c0f7c11 */ /* 0x000fca00080f1c03 */
[----:B--2---:R0:W-:Y:S02]  /*05a0*/  REDG.E.ADD.F64.RN.STRONG.GPU desc[UR6][R14.64], R4 ;  /* 0x000000040e0079a6 */ /* 0x0041e4000c10ff86 */
.L_x_237:
[----:B------:R-:W-:Y:S05]  /*05b0*/  BSYNC B1 ;  /* 0x0000000000017941 */ /* 0x000fea0003800000 */
.L_x_236:
[----:B------:R-:W-:-:S05]  /*05c0*/  IADD3 R11, P0, R11, UR4, RZ ;  /* 0x000000040b0b7c10 */ /* 0x000fca000ff1e0ff */
[----:B------:R-:W-:Y:S01]  /*05d0*/  IMAD.X R10, RZ, RZ, R10, P0 ;  /* 0x000000ffff0a7224 */ /* 0x000fe200000e060a */
[----:B------:R-:W-:-:S04]  /*05e0*/  ISETP.GE.U32.AND P0, PT, R11, UR24, PT ;  /* 0x000000180b007c0c */ /* 0x000fc8000bf06070 */
[----:B------:R-:W-:-:S13]  /*05f0*/  ISETP.GE.AND.EX P0, PT, R10, UR25, PT, P0 ;  /* 0x000000190a007c0c */ /* 0x000fda000bf06300 */
[----:B------:R-:W-:Y:S05]  /*0600*/  @!P0 BRA `(.L_x_240) ;  /* 0xfffffff800fc8947 */ /* 0x000fea000383ffff */
[----:B------:R-:W-:Y:S05]  /*0610*/  BSYNC B0 ;  /* 0x0000000000007941 */ /* 0x000fea0003800000 */
.L_x_235:
[----:B------:R-:W-:Y:S05]  /*0620*/  EXIT ;  /* 0x000000000000794d */ /* 0x000fea0003800000 */
.L_x_234:
[----:B------:R-:W0:Y:S01]  /*0630*/  LDC.64 R18, c[0x0][0x6f8] ;  /* 0x0001be00ff127b82 */ /* 0x000e220000000a00 */
[----:B------:R-:W-:Y:S01]  /*0640*/  LOP3.LUT R0, RZ, R3, RZ, 0x33, !PT ;  /* 0x00000003ff007212 */ /* 0x000fe200078e33ff */
[----:B------:R-:W-:Y:S01]  /*0650*/  ULDC.64 UR8, c[0x0][0x700] ;  /* 0x0001c00000087ab9 */ /* 0x000fe20000000a00 */
[----:B------:R-:W-:Y:S02]  /*0660*/  IMAD.MOV.U32 R9, RZ, RZ, R11 ;  /* 0x000000ffff097224 */ /* 0x000fe400078e000b */
[----:B------:R-:W-:Y:S01]  /*0670*/  VIMNMX R0, R0, -0x3, !PT ;  /* 0xfffffffd00007848 */ /* 0x000fe20007fe0100 */
[----:B------:R-:W-:-:S04]  /*0680*/  IMAD.MOV.U32 R8, RZ, RZ, RZ ;  /* 0x000000ffff087224 */ /* 0x000fc800078e00ff */
[----:B------:R-:W-:-:S05]  /*0690*/  IMAD.IADD R3, R0, 0x1, R3 ;  /* 0x0000000100037824 */ /* 0x000fca00078e0203 */
[C---:B------:R-:W-:Y:S02]  /*06a0*/  IADD3 R10, R3.reuse, 0x2, RZ ;  /* 0x00000002030a7810 */ /* 0x040fe40007ffe0ff */
[----:B------:R-:W-:Y:S02]  /*06b0*/  IADD3 R7, R3, 0x1, RZ ;  /* 0x0000000103077810 */ /* 0x000fe40007ffe0ff */
[----:B------:R-:W-:Y:S01]  /*06c0*/  LOP3.LUT R10, R10, 0x3, RZ, 0xc0, !PT ;  /* 0x000000030a0a7812 */ /* 0x000fe200078ec0ff */
[----:B0-----:R-:W-:-:S04]  /*06d0*/  DADD R18, -R18, UR8 ;  /* 0x0000000812127e29 */ /* 0x001fc80008000100 */
[----:B------:R-:W-:-:S07]  /*06e0*/  IMAD.IADD R6, R3, 0x1, -R10 ;  /* 0x0000000103067824 */ /* 0x000fce00078e0a0a */
.L_x_269:
[----:B0-----:R-:W0:Y:S01]  /*06f0*/  LDC R3, c[0x0][0x6e8] ;  /* 0x0001ba00ff037b82 */ /* 0x001e220000000800 */
        /* <DEDUP_REMOVED lines=11> */
.L_x_254:
        /* <DEDUP_REMOVED lines=10> */
[----:B------:R-:W-:Y:S05]  /*0850*/  CALL.REL.NOINC `($__internal_9_$__cuda_sm20_div_s64) ;  /* 0x0000002000387944 */ /* 0x000fea0003c00000 */
        /* <DEDUP_REMOVED lines=9> */
.L_x_243:
        /* <DEDUP_REMOVED lines=22> */
.L_x_244:
[----:B------:R-:W-:Y:S05]  /*0a50*/  BSYNC B0 ;  /* 0x0000000000007941 */ /* 0x000fea0003800000 */
.L_x_242:
        /* <DEDUP_REMOVED lines=28> */
.L_x_246:
        /* <DEDUP_REMOVED lines=23> */
.L_x_247:
[----:B------:R-:W-:Y:S05]  /*0d90*/  BSYNC B0 ;  /* 0x0000000000007941 */ /* 0x000fea0003800000 */
.L_x_245:
        /* <DEDUP_REMOVED lines=17> */
[----:B------:R-:W-:Y:S05]  /*0eb0*/  CALL.REL.NOINC `($__internal_9_$__cuda_sm20_div_s64) ;  /* 0x0000001800a07944 */ /* 0x000fea0003c00000 */
        /* <DEDUP_REMOVED lines=12> */
.L_x_249:
        /* <DEDUP_REMOVED lines=23> */
.L_x_250:
[----:B------:R-:W-:Y:S05]  /*10f0*/  BSYNC B0 ;  /* 0x0000000000007941 */ /* 0x000fea0003800000 */
.L_x_248:
        /* <DEDUP_REMOVED lines=17> */
[----:B------:R-:W-:Y:S05]  /*1210*/  CALL.REL.NOINC `($__internal_9_$__cuda_sm20_div_s64) ;  /* 0x0000001400c87944 */ /* 0x000fea0003c00000 */
        /* <DEDUP_REMOVED lines=10> */
.L_x_252:
        /* <DEDUP_REMOVED lines=23> */
.L_x_253:
[----:B------:R-:W-:Y:S05]  /*1430*/  BSYNC B0 ;  /* 0x0000000000007941 */ /* 0x000fea0003800000 */
.L_x_251:
        /* <DEDUP_REMOVED lines=11> */
.L_x_241:
        /* <DEDUP_REMOVED lines=24> */
.L_x_257:
        /* <DEDUP_REMOVED lines=23> */
.L_x_258:
[----:B------:R-:W-:Y:S05]  /*17e0*/  BSYNC B0 ;  /* 0x0000000000007941 */ /* 0x000fea0003800000 */
.L_x_256:
        /* <DEDUP_REMOVED lines=27> */
.L_x_260:
        /* <DEDUP_REMOVED lines=23> */
.L_x_261:
[----:B------:R-:W-:Y:S05]  /*1b10*/  BSYNC B0 ;  /* 0x0000000000007941 */ /* 0x000fea0003800000 */
.L_x_259:
        /* <DEDUP_REMOVED lines=17> */
[----:B------:R-:W-:Y:S05]  /*1c30*/  CALL.REL.NOINC `($__internal_9_$__cuda_sm20_div_s64) ;  /* 0x0000000c00407944 */ /* 0x000fea0003c00000 */
        /* <DEDUP_REMOVED lines=9> */
.L_x_263:
        /* <DEDUP_REMOVED lines=23> */
.L_x_264:
[----:B------:R-:W-:Y:S05]  /*1e40*/  BSYNC B0 ;  /* 0x0000000000007941 */ /* 0x000fea0003800000 */
.L_x_262:
[----:B------:R-:W0:Y:S02]  /*1e50*/  LDC.64 R2, c[0x0][R5+0x2c8] ;  /* 0x0000b20005027b82 */ /* 0x000e240000000a00 */
[-C--:B0-----:R-:W-:Y:S02]  /*1e60*/  IMAD R0, R3, R22.reuse, RZ ;  /* 0x0000001603007224 */ /* 0x081fe400078e02ff */
[----:B------:R-:W-:-:S04]  /*1e70*/  IMAD.WIDE.U32 R16, R2, R22, R16 ;  /* 0x0000001602107225 */ /* 0x000fc800078e0010 */
[----:B------:R-:W-:-:S04]  /*1e80*/  IMAD R11, R2, R11, R0 ;  /* 0x0000000b020b7224 */ /* 0x000fc800078e0200 */
[----:B------:R-:W-:-:S07]  /*1e90*/  IMAD.IADD R17, R17, 0x1, R11 ;  /* 0x0000000111117824 */ /* 0x000fce00078e020b */
.L_x_255:
        /* <DEDUP_REMOVED lines=37> */
[----:B------:R-:W-:Y:S05]  /*20f0*/  CALL.REL.NOINC `($__internal_8_$__cuda_sm20_div_rn_f64_full) ;  /* 0x00000000009c7944 */ /* 0x000fea0003c00000 */
[----:B------:R-:W-:Y:S01]  /*2100*/  MOV R2, R4 ;  /* 0x0000000400027202 */ /* 0x000fe20000000f00 */
[----:B------:R-:W-:-:S07]  /*2110*/  IMAD.MOV.U32 R3, RZ, RZ, R5 ;  /* 0x000000ffff037224 */ /* 0x000fce00078e0005 */
.L_x_268:
[----:B------:R-:W-:Y:S05]  /*2120*/  BSYNC B1 ;  /* 0x0000000000017941 */ /* 0x000fea0003800000 */
.L_x_267:
[----:B------:R-:W-:Y:S02]  /*2130*/  ULDC.64 UR8, c[0x0][0x7e0] ;  /* 0x0001f80000087ab9 */ /* 0x000fe40000000a00 */
[----:B------:R-:W-:Y:S02]  /*2140*/  IMAD R0, R8, UR8, RZ ;  /* 0x0000000808007c24 */ /* 0x000fe4000f8e02ff */
[----:B------:R-:W-:-:S04]  /*2150*/  IMAD.WIDE.U32 R4, R9, UR8, RZ ;  /* 0x0000000809047c25 */ /* 0x000fc8000f8e00ff */
[----:B------:R-:W-:Y:S01]  /*2160*/  IMAD R11, R9, UR9, R0 ;  /* 0x00000009090b7c24 */ /* 0x000fe2000f8e0200 */
[----:B------:R-:W-:Y:S02]  /*2170*/  ULDC.64 UR8, c[0x0][0x710] ;  /* 0x0001c40000087ab9 */ /* 0x000fe40000000a00 */
[----:B------:R-:W-:Y:S02]  /*2180*/  LEA R12, P0, R4, UR8, 0x3 ;  /* 0x00000008040c7c11 */ /* 0x000fe4000f8018ff */
[----:B------:R-:W-:-:S04]  /*2190*/  IADD3 R5, R5, R11, RZ ;  /* 0x0000000b05057210 */ /* 0x000fc80007ffe0ff */
[----:B------:R-:W-:Y:S01]  /*21a0*/  LEA.HI.X R13, R4, UR9, R5, 0x3, P0 ;  /* 0x00000009040d7c11 */ /* 0x000fe200080f1c05 */
[----:B------:R-:W0:Y:S01]  /*21b0*/  F2I.F64.TRUNC R2, R2 ;  /* 0x0000000200027311 */ /* 0x000e22000030d100 */
[----:B------:R-:W-:-:S03]  /*21c0*/  ULDC.64 UR8, c[0x0][0x6f0] ;  /* 0x0001bc0000087ab9 */ /* 0x000fc60000000a00 */
[----:B------:R1:W2:Y:S01]  /*21d0*/  LDG.E.64 R4, desc[UR6][R12.64] ;  /* 0x000000060c047981 */ /* 0x0002a2000c1e1b00 */
[----:B0-----:R-:W-:Y:S02]  /*21e0*/  ISETP.NE.U32.AND P0, PT, R2, UR8, PT ;  /* 0x0000000802007c0c */ /* 0x001fe4000bf05070 */
[----:B------:R-:W-:-:S04]  /*21f0*/  SHF.R.S32.HI R0, RZ, 0x1f, R2 ;  /* 0x0000001fff007819 */ /* 0x000fc80000011402 */
[----:B------:R-:W-:Y:S01]  /*2200*/  ISETP.NE.AND.EX P0, PT, R0, UR9, PT, P0 ;  /* 0x0000000900007c0c */ /* 0x000fe2000bf05300 */
[----:B------:R-:W-:-:S03]  /*2210*/  ULDC.64 UR8, c[0x0][0x2e0] ;  /* 0x0000b80000087ab9 */ /* 0x000fc60000000a00 */
[----:B------:R-:W-:-:S04]  /*2220*/  SEL R15, RZ, 0xffffffff, P0 ;  /* 0xffffffffff0f7807 */ /* 0x000fc80000000000 */
[----:B------:R-:W-:-:S05]  /*2230*/  IADD3 R11, P0, R2, R15, RZ ;  /* 0x0000000f020b7210 */ /* 0x000fca0007f1e0ff */
[----:B------:R-:W-:Y:S02]  /*2240*/  IMAD.X R0, R0, 0x1, R15, P0 ;  /* 0x0000000100007824 */ /* 0x000fe400000e060f */
[----:B-1----:R-:W-:-:S04]  /*2250*/  IMAD.WIDE.U32 R12, R11, UR8, RZ ;  /* 0x000000080b0c7c25 */ /* 0x002fc8000f8e00ff */
[----:B------:R-:W-:-:S04]  /*2260*/  IMAD R0, R0, UR8, RZ ;  /* 0x0000000800007c24 */ /* 0x000fc8000f8e02ff */
[----:B------:R-:W-:Y:S01]  /*2270*/  IMAD R3, R11, UR9, R0 ;  /* 0x000000090b037c24 */ /* 0x000fe2000f8e0200 */
[----:B------:R-:W-:Y:S02]  /*2280*/  ULDC.64 UR8, c[0x0][0x210] ;  /* 0x0000840000087ab9 */ /* 0x000fe40000000a00 */
[----:B------:R-:W-:Y:S02]  /*2290*/  LEA R2, P0, R12, UR8, 0x3 ;  /* 0x000000080c027c11 */ /* 0x000fe4000f8018ff */
[----:B------:R-:W-:-:S04]  /*22a0*/  IADD3 R3, R13, R3, RZ ;  /* 0x000000030d037210 */ /* 0x000fc80007ffe0ff */
[----:B------:R-:W-:-:S05]  /*22b0*/  LEA.HI.X R3, R12, UR9, R3, 0x3, P0 ;  /* 0x000000090c037c11 */ /* 0x000fca00080f1c03 */
[----:B--2---:R0:W-:Y:S02]  /*22c0*/  REDG.E.ADD.F64.RN.STRONG.GPU desc[UR6][R2.64], R4 ;  /* 0x00000004020079a6 */ /* 0x0041e4000c10ff86 */
.L_x_266:
[----:B------:R-:W-:Y:S05]  /*22d0*/  BSYNC B0 ;  /* 0x0000000000007941 */ /* 0x000fea0003800000 */
.L_x_265:
[----:B------:R-:W1:Y:S01]  /*22e0*/  LDC R0, c[0x0][0xc] ;  /* 0x00000300ff007b82 */ /* 0x000e620000000800 */
[----:B------:R-:W-:Y:S01]  /*22f0*/  ULDC.64 UR8, c[0x0][0x708] ;  /* 0x0001c20000087ab9 */ /* 0x000fe20000000a00 */
[----:B-1----:R-:W-:-:S05]  /*2300*/  IMAD R0, R0, UR4, RZ ;  /* 0x0000000400007c24 */ /* 0x002fca000f8e02ff */
[----:B------:R-:W-:-:S05]  /*2310*/  IADD3 R9, P0, R0, R9, RZ ;  /* 0x0000000900097210 */ /* 0x000fca0007f1e0ff */
[----:B------:R-:W-:Y:S01]  /*2320*/  IMAD.X R8, RZ, RZ, R8, P0 ;  /* 0x000000ffff087224 */ /* 0x000fe200000e0608 */
[----:B------:R-:W-:-:S04]  /*2330*/  ISETP.GE.U32.AND P0, PT, R9, UR8, PT ;  /* 0x0000000809007c0c */ /* 0x000fc8000bf06070 */
[----:B------:R-:W-:-:S13]  /*2340*/  ISETP.GE.AND.EX P0, PT, R8, UR9, PT, P0 ;  /* 0x0000000908007c0c */ /* 0x000fda000bf06300 */
[----:B------:R-:W-:Y:S05]  /*2350*/  @!P0 BRA `(.L_x_269) ;  /* 0xffffffe000e48947 */ /* 0x000fea000383ffff */
[----:B------:R-:W-:Y:S05]  /*2360*/  EXIT ;  /* 0x000000000000794d */ /* 0x000fea0003800000 */
        .weak           $__internal_8_$__cuda_sm20_div_rn_f64_full
        .type           $__internal_8_$__cuda_sm20_div_rn_f64_full,@function
        .size           $__internal_8_$__cuda_sm20_div_rn_f64_full,($__internal_9_$__cuda_sm20_div_s64 - $__internal_8_$__cuda_sm20_div_rn_f64_full)
$__internal_8_$__cuda_sm20_div_rn_f64_full:
        /* <DEDUP_REMOVED lines=9> */
[----:B------:R-:W-:-:S03]  /*2400*/  @!P0 DMUL R14, R16, 8.98846567431157953865e+307 ;  /* 0x7fe00000100e8828 */ /* 0x000fc60000000000 */
[C---:B------:R-:W-:Y:S02]  /*2410*/  ISETP.GE.U32.AND P1, PT, R2.reuse, R4, PT ;  /* 0x000000040200720c */ /* 0x040fe40003f26070 */
[----:B------:R-:W-:Y:S01]  /*2420*/  @!P2 LOP3.LUT R3, R17, 0x7ff00000, RZ, 0xc0, !PT ;  /* 0x7ff000001103a812 */ /* 0x000fe200078ec0ff */
[----:B------:R-:W0:Y:S01]  /*2430*/  MUFU.RCP64H R13, R15 ;  /* 0x0000000f000d7308 */ /* 0x000e220000001800 */
[----:B------:R-:W-:Y:S02]  /*2440*/  @!P2 MOV R28, RZ ;  /* 0x000000ff001ca202 */ /* 0x000fe40000000f00 */
[----:B------:R-:W-:Y:S02]  /*2450*/  @!P2 ISETP.GE.U32.AND P3, PT, R2, R3, PT ;  /* 0x000000030200a20c */ /* 0x000fe40003f66070 */
[----:B------:R-:W-:Y:S02]  /*2460*/  MOV R3, 0x1ca00000 ;  /* 0x1ca0000000037802 */ /* 0x000fe40000000f00 */
[----:B------:R-:W-:-:S02]  /*2470*/  @!P0 LOP3.LUT R4, R15, 0x7ff00000, RZ, 0xc0, !PT ;  /* 0x7ff000000f048812 */ /* 0x000fc400078ec0ff */
[----:B------:R-:W-:-:S03]  /*2480*/  @!P2 SEL R5, R3, 0x63400000, !P3 ;  /* 0x634000000305a807 */ /* 0x000fc60005800000 */
[----:B------:R-:W-:Y:S01]  /*2490*/  VIADD R31, R4, 0xffffffff ;  /* 0xffffffff041f7836 */ /* 0x000fe20000000000 */
[----:B------:R-:W-:Y:S01]  /*24a0*/  @!P2 LOP3.LUT R5, R5, 0x80000000, R23, 0xf8, !PT ;  /* 0x800000000505a812 */ /* 0x000fe200078ef817 */
[----:B0-----:R-:W-:-:S03]  /*24b0*/  DFMA R24, R12, -R14, 1 ;  /* 0x3ff000000c18742b */ /* 0x001fc6000000080e */
[----:B------:R-:W-:Y:S01]  /*24c0*/  @!P2 LOP3.LUT R29, R5, 0x100000, RZ, 0xfc, !PT ;  /* 0x00100000051da812 */ /* 0x000fe200078efcff */
[----:B------:R-:W-:-:S04]  /*24d0*/  IMAD.MOV.U32 R5, RZ, RZ, R2 ;  /* 0x000000ffff057224 */ /* 0x000fc800078e0002 */
[----:B------:R-:W-:-:S08]  /*24e0*/  DFMA R24, R24, R24, R24 ;  /* 0x000000181818722b */ /* 0x000fd00000000018 */
[----:B------:R-:W-:Y:S01]  /*24f0*/  DFMA R24, R12, R24, R12 ;  /* 0x000000180c18722b */ /* 0x000fe2000000000c */
[----:B------:R-:W-:Y:S01]  /*2500*/  SEL R13, R3, 0x63400000, !P1 ;  /* 0x63400000030d7807 */ /* 0x000fe20004800000 */
[----:B------:R-:W-:-:S03]  /*2510*/  IMAD.MOV.U32 R12, RZ, RZ, R22 ;  /* 0x000000ffff0c7224 */ /* 0x000fc600078e0016 */
        /* <DEDUP_REMOVED lines=14> */
[----:B------:R-:W-:Y:S02]  /*2600*/  ISETP.GE.U32.AND P0, PT, R2, R5, PT ;  /* 0x000000050200720c */ /* 0x000fe40003f06070 */
[----:B------:R-:W-:Y:S02]  /*2610*/  VIMNMX R4, R4, 0x46a00000, PT ;  /* 0x46a0000004047848 */ /* 0x000fe40003fe0100 */
[----:B------:R-:W-:-:S04]  /*2620*/  SEL R3, R3, 0x63400000, !P0 ;  /* 0x6340000003037807 */ /* 0x000fc80004000000 */
[----:B------:R-:W-:Y:S02]  /*2630*/  IADD3 R22, -R3, R4, RZ ;  /* 0x0000000403167210 */ /* 0x000fe40007ffe1ff */
[----:B------:R-:W-:-:S03]  /*2640*/  MOV R4, RZ ;  /* 0x000000ff00047202 */ /* 0x000fc60000000f00 */
[----:B------:R-:W-:-:S06]  /*2650*/  VIADD R5, R22, 0x7fe00000 ;  /* 0x7fe0000016057836 */ /* 0x000fcc0000000000 */
        /* <DEDUP_REMOVED lines=9> */
[----:B------:R-:W-:Y:S01]  /*26f0*/  IADD3 R13, -R22, RZ, RZ ;  /* 0x000000ff160d7210 */ /* 0x000fe20007ffe1ff */
[----:B------:R-:W-:Y:S01]  /*2700*/  IMAD.MOV.U32 R12, RZ, RZ, RZ ;  /* 0x000000ffff0c7224 */ /* 0x000fe200078e00ff */
        /* <DEDUP_REMOVED lines=8> */
.L_x_271:
[----:B------:R-:W-:-:S14]  /*2790*/  DSETP.NAN.AND P0, PT, R22, R22, PT ;  /* 0x000000161600722a */ /* 0x000fdc0003f08000 */
[----:B------:R-:W-:Y:S05]  /*27a0*/  @P0 BRA `(.L_x_273) ;  /* 0x0000000000440947 */ /* 0x000fea0003800000 */
[----:B------:R-:W-:-:S14]  /*27b0*/  DSETP.NAN.AND P0, PT, R16, R16, PT ;  /* 0x000000101000722a */ /* 0x000fdc0003f08000 */
[----:B------:R-:W-:Y:S05]  /*27c0*/  @P0 BRA `(.L_x_274) ;  /* 0x0000000000300947 */ /* 0x000fea0003800000 */
[----:B------:R-:W-:Y:S01]  /*27d0*/  ISETP.NE.AND P0, PT, R5, R4, PT ;  /* 0x000000040500720c */ /* 0x000fe20003f05270 */
[----:B------:R-:W-:Y:S01]  /*27e0*/  IMAD.MOV.U32 R3, RZ, RZ, -0x80000 ;  /* 0xfff80000ff037424 */ /* 0x000fe200078e00ff */
[----:B------:R-:W-:-:S11]  /*27f0*/  MOV R2, 0x0 ;  /* 0x0000000000027802 */ /* 0x000fd60000000f00 */
[----:B------:R-:W-:Y:S05]  /*2800*/  @!P0 BRA `(.L_x_272) ;  /* 0x0000000000348947 */ /* 0x000fea0003800000 */
[----:B------:R-:W-:Y:S02]  /*2810*/  ISETP.NE.AND P0, PT, R5, 0x7ff00000, PT ;  /* 0x7ff000000500780c */ /* 0x000fe40003f05270 */
[----:B------:R-:W-:Y:S02]  /*2820*/  LOP3.LUT R3, R23, 0x80000000, R17, 0x48, !PT ;  /* 0x8000000017037812 */ /* 0x000fe400078e4811 */
[----:B------:R-:W-:-:S13]  /*2830*/  ISETP.EQ.OR P0, PT, R4, RZ, !P0 ;  /* 0x000000ff0400720c */ /* 0x000fda0004702670 */
[----:B------:R-:W-:Y:S02]  /*2840*/  @P0 LOP3.LUT R4, R3, 0x7ff00000, RZ, 0xfc, !PT ;  /* 0x7ff0000003040812 */ /* 0x000fe400078efcff */
[----:B------:R-:W-:Y:S01]  /*2850*/  @!P0 MOV R2, RZ ;  /* 0x000000ff00028202 */ /* 0x000fe20000000f00 */
[----:B------:R-:W-:Y:S01]  /*2860*/  @P0 IMAD.MOV.U32 R2, RZ, RZ, RZ ;  /* 0x000000ffff020224 */ /* 0x000fe200078e00ff */
[----:B------:R-:W-:Y:S01]  /*2870*/  @P0 MOV R3, R4 ;  /* 0x0000000400030202 */ /* 0x000fe20000000f00 */
[----:B------:R-:W-:Y:S06]  /*2880*/  BRA `(.L_x_272) ;  /* 0x0000000000147947 */ /* 0x000fec0003800000 */
.L_x_274:
[----:B------:R-:W-:Y:S01]  /*2890*/  LOP3.LUT R3, R17, 0x80000, RZ, 0xfc, !PT ;  /* 0x0008000011037812 */ /* 0x000fe200078efcff */
[----:B------:R-:W-:Y:S01]  /*28a0*/  IMAD.MOV.U32 R2, RZ, RZ, R16 ;  /* 0x000000ffff027224 */ /* 0x000fe200078e0010 */
[----:B------:R-:W-:Y:S06]  /*28b0*/  BRA `(.L_x_272) ;  /* 0x0000000000087947 */ /* 0x000fec0003800000 */
.L_x_273:
[----:B------:R-:W-:Y:S02]  /*28c0*/  LOP3.LUT R3, R23, 0x80000, RZ, 0xfc, !PT ;  /* 0x0008000017037812 */ /* 0x000fe400078efcff */
[----:B------:R-:W-:-:S07]  /*28d0*/  MOV R2, R22 ;  /* 0x0000001600027202 */ /* 0x000fce0000000f00 */
.L_x_272:
[----:B------:R-:W-:Y:S05]  /*28e0*/  BSYNC B3 ;  /* 0x0000000000037941 */ /* 0x000fea0003800000 */
.L_x_270:
[----:B------:R-:W-:Y:S01]  /*28f0*/  MOV R5, R3 ;  /* 0x0000000300057202 */ /* 0x000fe20000000f00 */
[----:B------:R-:W-:Y:S01]  /*2900*/  HFMA2.MMA R3, -RZ, RZ, 0, 0 ;  /* 0x00000000ff037435 */ /* 0x000fe200000001ff */
[----:B------:R-:W-:Y:S02]  /*2910*/  IMAD.MOV.U32 R4, RZ, RZ, R2 ;  /* 0x000000ffff047224 */ /* 0x000fe400078e0002 */
[----:B------:R-:W-:-:S04]  /*2920*/  IMAD.MOV.U32 R2, RZ, RZ, R0 ;  /* 0x000000ffff027224 */ /* 0x000fc800078e0000 */
[----:B------:R-:W-:Y:S05]  /*2930*/  RET.REL.NODEC R2 `(_ZN2at4cuda17kernelHistogram1DIddlLi1ELi2ELin1ELNS0_23CUDAHistogramMemoryTypeE1EZNS0_21CUDA_tensor_histogramIddLb0EEEbNS_6TensorES4_S4_lNS_14AccumulateTypeIT0_Lb1EE4typeES8_NS0_13TensorArgTypeES9_S9_EUllE_EEvNS0_6detail10TensorInfoIT_T1_EESF_NSC_IKS6_SE_EElS8_S8_SE_T6_) ;  /* 0xffffffd402b07950 */ /* 0x000fea0003c3ffff */
        .weak           $__internal_9_$__cuda_sm20_div_s64
        .type           $__internal_9_$__cuda_sm20_div_s64,@function
        .size           $__internal_9_$__cuda_sm20_div_s64,(.L_x_3539 - $__internal_9_$__cuda_sm20_div_s64)
$__internal_9_$__cuda_sm20_div_s64:
        /* <DEDUP_REMOVED lines=83> */
[----:B------:R-:W-:Y:S06]  /*2e70*/  RET.REL.NODEC R22 `(_ZN2at4cuda17kernelHistogram1DIddlLi1ELi2ELin1ELNS0_23CUDAHistogramMemoryTypeE1EZNS0_21CUDA_tensor_histogramIddLb0EEEbNS_6TensorES4_S4_lNS_14AccumulateTypeIT0_Lb1EE4typeES8_NS0_13TensorArgTypeES9_S9_EUllE_EEvNS0_6detail10TensorInfoIT_T1_EESF_NSC_IKS6_SE_EElS8_S8_SE_T6_) ;  /* 0xffffffd016607950 */ /* 0x000fec0003c3ffff */
.L_x_275:
        /* <DEDUP_REMOVED lines=16> */
.L_x_3539:


//--------------------- .text._ZN2at4cuda17kernelHistogram1DIddlLi1ELi2ELin1ELNS0_23CUDAHistogramMemoryTypeE0EZNS0_21CUDA_tensor_histogramIddLb0EEEbNS_6TensorES4_S4_lNS_14AccumulateTypeIT0_Lb1EE4typeES8_NS0_13TensorArgTypeES9_S9_EUllE_EEvNS0_6detail10TensorInfoIT_T1_EESF_NSC_IKS6_SE_EElS8_S8_SE_T6_ --------------------------
	.section	.text._ZN2at4cuda17kernelHistogram1DIddlLi1ELi2ELin1ELNS0_23CUDAHistogramMemoryTypeE0EZNS0_21CUDA_tensor_histogramIddLb0EEEbNS_6TensorES4_S4_lNS_14AccumulateTypeIT0_Lb1EE4typeES8_NS0_13TensorArgTypeES9_S9_EUllE_EEvNS0_6detail10TensorInfoIT_T1_EESF_NSC_IKS6_SE_EElS8_S8_SE_T6_,"ax",@progbits
	.align	128
        .global         _ZN2at4cuda17kernelHistogram1DIddlLi1ELi2ELin1ELNS0_23CUDAHistogramMemoryTypeE0EZNS0_21CUDA_tensor_histogramIddLb0EEEbNS_6TensorES4_S4_lNS_14AccumulateTypeIT0_Lb1EE4typeES8_NS0_13TensorArgTypeES9_S9_EUllE_EEvNS0_6detail10TensorInfoIT_T1_EESF_NSC_IKS6_SE_EElS8_S8_SE_T6_
        .type           _ZN2at4cuda17kernelHistogram1DIddlLi1ELi2ELin1ELNS0_23CUDAHistogramMemoryTypeE0EZNS0_21CUDA_tensor_histogramIddLb0EEEbNS_6TensorES4_S4_lNS_14AccumulateTypeIT0_Lb1EE4typeES8_NS0_13TensorArgTypeES9_S9_EUllE_EEvNS0_6detail10TensorInfoIT_T1_EESF_NSC_IKS6_SE_EElS8_S8_SE_T6_,@function
        .size           _ZN2at4cuda17kernelHistogram1DIddlLi1ELi2ELin1ELNS0_23CUDAHistogramMemoryTypeE0EZNS0_21CUDA_tensor_histogramIddLb0EEEbNS_6TensorES4_S4_lNS_14AccumulateTypeIT0_Lb1EE4typeES8_NS0_13TensorArgTypeES9_S9_EUllE_EEvNS0_6detail10TensorInfoIT_T1_EESF_NSC_IKS6_SE_EElS8_S8_SE_T6_,(.L_x_3541 - _ZN2at4cuda17kernelHistogram1DIddlLi1ELi2ELin1ELNS0_23CUDAHistogramMemoryTypeE0EZNS0_21CUDA_tensor_histogramIddLb0EEEbNS_6TensorES4_S4_lNS_14AccumulateTypeIT0_Lb1EE4typeES8_NS0_13TensorArgTypeES9_S9_EUllE_EEvNS0_6detail10TensorInfoIT_T1_EESF_NSC_IKS6_SE_EElS8_S8_SE_T6_)
        .other          _ZN2at4cuda17kernelHistogram1DIddlLi1ELi2ELin1ELNS0_23CUDAHistogramMemoryTypeE0EZNS0_21CUDA_tensor_histogramIddLb0EEEbNS_6TensorES4_S4_lNS_14AccumulateTypeIT0_Lb1EE4typeES8_NS0_13TensorArgTypeES9_S9_EUllE_EEvNS0_6detail10TensorInfoIT_T1_EESF_NSC_IKS6_SE_EElS8_S8_SE_T6_,@"STO_CUDA_ENTRY STV_DEFAULT"
_ZN2at4cuda17kernelHistogram1DIddlLi1ELi2ELin1ELNS0_23CUDAHistogramMemoryTypeE0EZNS0_21CUDA_tensor_histogramIddLb0EEEbNS_6TensorES4_S4_lNS_14AccumulateTypeIT0_Lb1EE4typeES8_NS0_13TensorArgTypeES9_S9_EUllE_EEvNS0_6detail10TensorInfoIT_T1_EESF_NSC_IKS6_SE_EElS8_S8_SE_T6_:
.text._ZN2at4cuda17kernelHistogram1DIddlLi1ELi2ELin1ELNS0_23CUDAHistogramMemoryTypeE0EZNS0_21CUDA_tensor_histogramIddLb0EEEbNS_6TensorES4_S4_lNS_14AccumulateTypeIT0_Lb1EE4typeES8_NS0_13TensorArgTypeES9_S9_EUllE_EEvNS0_6detail10TensorInfoIT_T1_EESF_NSC_IKS6_SE_EElS8_S8_SE_T6_:
        /* <DEDUP_REMOVED lines=13> */
.L_x_278:
[----:B------:R-:W-:Y:S02]  /*00d0*/  LEA R2, R5, R0, 0x3 ;  /* 0x0000000005027211 */ /* 0x000fe400078e18ff */
[----:B-1----:R-:W-:-:S03]  /*00e0*/  IADD3 R5, P0, R4, R5, RZ ;  /* 0x0000000504057210 */ /* 0x002fc60007f1e0ff */
[----:B------:R0:W-:Y:S02]  /*00f0*/  STS.64 [R2], RZ ;  /* 0x000000ff02007388 */ /* 0x0001e40000000a00 */
[----:B------:R-:W-:Y:S01]  /*0100*/  IMAD.X R3, RZ, RZ, R3, P0 ;  /* 0x000000ffff037224 */ /* 0x000fe200000e0603 */
[----:B------:R-:W-:-:S04]  /*0110*/  ISETP.GE.U32.AND P0, PT, R5, UR4, PT ;  /* 0x0000000405007c0c */ /* 0x000fc8000bf06070 */
[----:B------:R-:W-:-:S13]  /*0120*/  ISETP.GE.AND.EX P0, PT, R3, UR5, PT, P0 ;  /* 0x0000000503007c0c */ /* 0x000fda000bf06300 */
[----:B0-----:R-:W-:Y:S05]  /*0130*/  @!P0 BRA `(.L_x_278) ;  /* 0xfffffffc00e48947 */ /* 0x001fea000383ffff */
.L_x_277:
[----:B------:R-:W-:Y:S05]  /*0140*/  BSYNC B0 ;  /* 0x0000000000007941 */ /* 0x000fea0003800000 */
.L_x_276:
        /* <DEDUP_REMOVED lines=23> */
.L_x_286:
        /* <DEDUP_REMOVED lines=12> */
[----:B------:R-:W-:Y:S01]  /*0380*/  BSSY B0, `(.L_x_281) ;  /* 0x0000033000007945 */ /* 0x000fe20003800000 */
[----:B--2---:R-:W-:-:S06]  /*0390*/  DSETP.GTU.AND P0, PT, R8, UR4, PT ;  /* 0x0000000408007e2a */ /* 0x004fcc000bf0c000 */
[----:B0-----:R-:W-:-:S14]  /*03a0*/  DSETP.LTU.OR P0, PT, R8, R10, P0 ;  /* 0x0000000a0800722a */ /* 0x001fdc0000709400 */
        /* <DEDUP_REMOVED lines=19> */
[----:B------:R-:W-:Y:S02]  /*04e0*/  MOV R9, R23 ;  /* 0x0000001700097202 */ /* 0x000fe40000000f00 */
[----:B------:R-:W-:-:S07]  /*04f0*/  MOV R2, 0x510 ;  /* 0x0000051000027802 */ /* 0x000fce0000000f00 */
[----:B------:R-:W-:Y:S05]  /*0500*/  CALL.REL.NOINC `($__internal_10_$__cuda_sm20_div_rn_f64_full) ;  /* 0x0000002000847944 */ /* 0x000fea0003c00000 */
[----:B------:R-:W-:Y:S02]  /*0510*/  IMAD.MOV.U32 R2, RZ, RZ, R14 ;  /* 0x000000ffff027224 */ /* 0x000fe400078e000e */
[----:B------:R-:W-:-:S07]  /*0520*/  IMAD.MOV.U32 R3, RZ, RZ, R15 ;  /* 0x000000ffff037224 */ /* 0x000fce00078e000f */
.L_x_284:
[----:B------:R-:W-:Y:S05]  /*0530*/  BSYNC B1 ;  /* 0x0000000000017941 */ /* 0x000fea0003800000 */
.L_x_283:
        /* <DEDUP_REMOVED lines=10> */
[----:B------:R1:W5:Y:S01]  /*05e0*/  LDG.E.64 R6, desc[UR6][R8.64] ;  /* 0x0000000608067981 */ /* 0x000362000c1e1b00 */
[----:B0-----:R-:W-:Y:S02]  /*05f0*/  ISETP.NE.U32.AND P0, PT, R2, UR4, PT ;  /* 0x0000000402007c0c */ /* 0x001fe4000bf05070 */
[----:B------:R-:W-:-:S04]  /*0600*/  SHF.R.S32.HI R0, RZ, 0x1f, R2 ;  /* 0x0000001fff007819 */ /* 0x000fc80000011402 */
[----:B------:R-:W-:Y:S01]  /*0610*/  ISETP.NE.AND.EX P0, PT, R0, UR5, PT, P0 ;  /* 0x0000000500007c0c */ /* 0x000fe2000bf05300 */
[----:B------:R-:W-:-:S12]  /*0620*/  VIADD R0, R2, 0xffffffff ;  /* 0xffffffff02007836 */ /* 0x000fd80000000000 */
[----:B------:R-:W-:-:S05]  /*0630*/  @P0 IMAD.MOV R0, RZ, RZ, R2 ;  /* 0x000000ffff000224 */ /* 0x000fca00078e0202 */
[----:B-1----:R-:W-:-:S07]  /*0640*/  LEA R13, R0, R21, 0x3 ;  /* 0x00000015000d7211 */ /* 0x002fce00078e18ff */
.L_x_285:
[----:B------:R-:W0:Y:S02]  /*0650*/  LDS.64 R8, [R13] ;  /* 0x000000000d087984 */ /* 0x000e240000000a00 */
[----:B0----5:R-:W-:-:S10]  /*0660*/  DADD R10, R6, R8 ;  /* 0x00000000060a7229 */ /* 0x021fd40000000008 */
[----:B------:R-:W0:Y:S02]  /*0670*/  ATOMS.CAST.SPIN.64 R10, [R13], R8, R10 ;  /* 0x000000080d0a738d */ /* 0x000e24000180040a */
[----:B0-----:R-:W-:-:S04]  /*0680*/  ISETP.EQ.U32.AND P0, PT, R10, 0x1, PT ;  /* 0x000000010a00780c */ /* 0x001fc80003f02070 */
[----:B------:R-:W-:-:S13]  /*0690*/  ISETP.EQ.U32.AND.EX P0, PT, R11, RZ, PT, P0 ;  /* 0x000000ff0b00720c */ /* 0x000fda0003f02100 */
[----:B------:R-:W-:Y:S05]  /*06a0*/  @!P0 BRA `(.L_x_285) ;  /* 0xfffffffc00e88947 */ /* 0x000fea000383ffff */
.L_x_282:
[----:B------:R-:W-:Y:S05]  /*06b0*/  BSYNC B0 ;  /* 0x0000000000007941 */ /* 0x000fea0003800000 */
.L_x_281:
[----:B------:R-:W-:Y:S01]  /*06c0*/  IADD3 R24, P0, R5, R24, RZ ;  /* 0x0000001805187210 */ /* 0x000fe20007f1e0ff */
[----:B------:R-:W-:-:S04]  /*06d0*/  ULDC.64 UR4, c[0x0][0x708] ;  /* 0x0001c20000047ab9 */ /* 0x000fc80000000a00 */
[----:B------:R-:W-:Y:S01]  /*06e0*/  IMAD.X R20, RZ, RZ, R20, P0 ;  /* 0x000000ffff147224 */ /* 0x000fe200000e0614 */
[----:B------:R-:W-:-:S04]  /*06f0*/  ISETP.GE.U32.AND P0, PT, R24, UR4, PT ;  /* 0x0000000418007c0c */ /* 0x000fc8000bf06070 */
[----:B------:R-:W-:-:S13]  /*0700*/  ISETP.GE.AND.EX P0, PT, R20, UR5, PT, P0 ;  /* 0x0000000514007c0c */ /* 0x000fda000bf06300 */
[----:B------:R-:W-:Y:S05]  /*0710*/  @!P0 BRA `(.L_x_286) ;  /* 0xfffffff800e88947 */ /* 0x000fea000383ffff */
[----:B------:R-:W-:Y:S05]  /*0720*/  BRA `(.L_x_279) ;  /* 0x0000001c00907947 */ /* 0x000fea0003800000 */
.L_x_280:
[----:B------:R-:W0:Y:S01]  /*0730*/  LDC.64 R30, c[0x0][0x6f8] ;  /* 0x0001be00ff1e7b82 */ /* 0x000e220000000a00 */
[----:B------:R-:W-:Y:S01]  /*0740*/  LOP3.LUT R0, RZ, R3, RZ, 0x33, !PT ;  /* 0x00000003ff007212 */ /* 0x000fe200078e33ff */
[----:B------:R-:W-:Y:S01]  /*0750*/  ULDC.64 UR4, c[0x0][0x700] ;  /* 0x0001c00000047ab9 */ /* 0x000fe20000000a00 */
[----:B------:R-:W-:Y:S02]  /*0760*/  MOV R25, RZ ;  /* 0x000000ff00197202 */ /* 0x000fe40000000f00 */
[----:B------:R-:W-:-:S05]  /*0770*/  VIMNMX R0, R0, -0x3, !PT ;  /* 0xfffffffd00007848 */ /* 0x000fca0007fe0100 */
[----:B------:R-:W-:-:S04]  /*0780*/  IMAD.IADD R0, R0, 0x1, R3 ;  /* 0x0000000100007824 */ /* 0x000fc800078e0203 */
[C---:B------:R-:W-:Y:S02]  /*0790*/  VIADD R29, R0.reuse, 0x1 ;  /* 0x00000001001d7836 */ /* 0x040fe40000000000 */
[----:B------:R-:W-:Y:S01]  /*07a0*/  VIADD R26, R0, 0x2 ;  /* 0x00000002001a7836 */ /* 0x000fe20000000000 */
[----:B0-----:R-:W-:-:S11]  /*07b0*/  DADD R30, -R30, UR4 ;  /* 0x000000041e1e7e29 */ /* 0x001fd60008000100 */
.L_x_316:
        /* <DEDUP_REMOVED lines=10> */
.L_x_300:
        /* <DEDUP_REMOVED lines=13> */
[----:B------:R-:W-:Y:S05]  /*0930*/  CALL.REL.NOINC `($__internal_11_$__cuda_sm20_div_s64) ;  /* 0x0000002000e07944 */ /* 0x000fea0003c00000 */
        /* <DEDUP_REMOVED lines=11> */
.L_x_289:
        /* <DEDUP_REMOVED lines=23> */
.L_x_290:
[----:B------:R-:W-:Y:S05]  /*0b60*/  BSYNC B0 ;  /* 0x0000000000007941 */ /* 0x000fea0003800000 */
.L_x_288:
        /* <DEDUP_REMOVED lines=18> */
[----:B------:R-:W-:Y:S05]  /*0c90*/  CALL.REL.NOINC `($__internal_11_$__cuda_sm20_div_s64) ;  /* 0x0000002000087944 */ /* 0x000fea0003c00000 */
        /* <DEDUP_REMOVED lines=12> */
.L_x_292:
        /* <DEDUP_REMOVED lines=23> */
.L_x_293:
[----:B------:R-:W-:Y:S05]  /*0ed0*/  BSYNC B0 ;  /* 0x0000000000007941 */ /* 0x000fea0003800000 */
.L_x_291:
        /* <DEDUP_REMOVED lines=29> */
.L_x_295:
        /* <DEDUP_REMOVED lines=23> */
.L_x_296:
[----:B------:R-:W-:Y:S05]  /*1220*/  BSYNC B0 ;  /* 0x0000000000007941 */ /* 0x000fea0003800000 */
.L_x_294:
        /* <DEDUP_REMOVED lines=17> */
[----:B------:R-:W-:Y:S05]  /*1340*/  CALL.REL.NOINC `($__internal_11_$__cuda_sm20_div_s64) ;  /* 0x00000018005c7944 */ /* 0x000fea0003c00000 */
        /* <DEDUP_REMOVED lines=12> */
.L_x_298:
        /* <DEDUP_REMOVED lines=23> */
.L_x_299:
[----:B------:R-:W-:Y:S05]  /*1580*/  BSYNC B0 ;  /* 0x0000000000007941 */ /* 0x000fea0003800000 */
.L_x_297:
        /* <DEDUP_REMOVED lines=9> */
.L_x_287:
        /* <DEDUP_REMOVED lines=25> */
.L_x_303:
        /* <DEDUP_REMOVED lines=23> */
.L_x_304:
[----:B------:R-:W-:Y:S05]  /*1920*/  BSYNC B0 ;  /* 0x0000000000007941 */ /* 0x000fea0003800000 */
.L_x_302:
        /* <DEDUP_REMOVED lines=31> */
.L_x_306:
        /* <DEDUP_REMOVED lines=23> */
.L_x_307:
[----:B------:R-:W-:Y:S05]  /*1c90*/  BSYNC B0 ;  /* 0x0000000000007941 */ /* 0x000fea0003800000 */
.L_x_305:
        /* <DEDUP_REMOVED lines=31> */
.L_x_309:
        /* <DEDUP_REMOVED lines=23> */
.L_x_310:
[----:B------:R-:W-:Y:S05]  /*2000*/  BSYNC B0 ;  /* 0x0000000000007941 */ /* 0x000fea0003800000 */
.L_x_308:
        /* <DEDUP_REMOVED lines=8> */
.L_x_301:
        /* <DEDUP_REMOVED lines=39> */
[----:B------:R-:W-:Y:S05]  /*2300*/  CALL.REL.NOINC `($__internal_10_$__cuda_sm20_div_rn_f64_full) ;  /* 0x0000000400047944 */ /* 0x000fea0003c00000 */
[----:B------:R-:W-:Y:S02]  /*2310*/  IMAD.MOV.U32 R2, RZ, RZ, R14 ;  /* 0x000000ffff027224 */ /* 0x000fe400078e000e */
[----:B------:R-:W-:-:S07]  /*2320*/  IMAD.MOV.U32 R3, RZ, RZ, R15 ;  /* 0x000000ffff037224 */ /* 0x000fce00078e000f */
.L_x_314:
[----:B------:R-:W-:Y:S05]  /*2330*/  BSYNC B1 ;  /* 0x0000000000017941 */ /* 0x000fea0003800000 */
.L_x_313:
[----:B------:R-:W-:Y:S01]  /*2340*/  ULDC.64 UR4, c[0x0][0x7e0] ;  /* 0x0001f80000047ab9 */ /* 0x000fe20000000a00 */
[----:B------:R-:W0:Y:S01]  /*2350*/  F2I.F64.TRUNC R2, R2 ;  /* 0x0000000200027311 */ /* 0x000e22000030d100 */
[----:B------:R-:W-:Y:S01]  /*2360*/  IMAD R7, R25, UR4, RZ ;  /* 0x0000000419077c24 */ /* 0x000fe2000f8e02ff */
[----:B------:R-:W-:Y:S01]  /*2370*/  ULDC.64 UR8, c[0x0][0x6f0] ;  /* 0x0001bc0000087ab9 */ /* 0x000fe20000000a00 */
[----:B------:R-:W-:-:S04]  /*2380*/  IMAD.WIDE.U32 R4, R24, UR4, RZ ;  /* 0x0000000418047c25 */ /* 0x000fc8000f8e00ff */
[----:B------:R-:W-:Y:S01]  /*2390*/  IMAD R7, R24, UR5, R7 ;  /* 0x0000000518077c24 */ /* 0x000fe2000f8e0207 */
[----:B------:R-:W-:Y:S02]  /*23a0*/  ULDC.64 UR4, c[0x0][0x710] ;  /* 0x0001c40000047ab9 */ /* 0x000fe40000000a00 */
[----:B------:R-:W-:Y:S02]  /*23b0*/  LEA R6, P0, R4, UR4, 0x3 ;  /* 0x0000000404067c11 */ /* 0x000fe4000f8018ff */
[----:B------:R-:W-:-:S04]  /*23c0*/  IADD3 R5, R5, R7, RZ ;  /* 0x0000000705057210 */ /* 0x000fc80007ffe0ff */
[----:B------:R-:W-:-:S05]  /*23d0*/  LEA.HI.X R7, R4, UR5, R5, 0x3, P0 ;  /* 0x0000000504077c11 */ /* 0x000fca00080f1c05 */
[----:B------:R1:W5:Y:S01]  /*23e0*/  LDG.E.64 R8, desc[UR6][R6.64] ;  /* 0x0000000606087981 */ /* 0x000362000c1e1b00 */
[----:B------:R-:W2:Y:S01]  /*23f0*/  S2UR UR5, SR_CgaCtaId ;  /* 0x00000000000579c3 */ /* 0x000ea20000008800 */
[----:B0-----:R-:W-:Y:S01]  /*2400*/  ISETP.NE.U32.AND P0, PT, R2, UR8, PT ;  /* 0x0000000802007c0c */ /* 0x001fe2000bf05070 */
[----:B------:R-:W-:Y:S01]  /*2410*/  UMOV UR4, 0x400 ;  /* 0x0000040000047882 */ /* 0x000fe20000000000 */
[----:B------:R-:W-:-:S04]  /*2420*/  SHF.R.S32.HI R0, RZ, 0x1f, R2 ;  /* 0x0000001fff007819 */ /* 0x000fc80000011402 */
[----:B------:R-:W-:Y:S01]  /*2430*/  ISETP.NE.AND.EX P0, PT, R0, UR9, PT, P0 ;  /* 0x0000000900007c0c */ /* 0x000fe2000bf05300 */
[----:B------:R-:W-:-:S12]  /*2440*/  VIADD R0, R2, 0xffffffff ;  /* 0xffffffff02007836 */ /* 0x000fd80000000000 */
[----:B------:R-:W-:Y:S01]  /*2450*/  @P0 IMAD.MOV R0, RZ, RZ, R2 ;  /* 0x000000ffff000224 */ /* 0x000fe200078e0202 */
[----:B--2---:R-:W-:-:S06]  /*2460*/  ULEA UR4, UR5, UR4, 0x18 ;  /* 0x0000000405047291 */ /* 0x004fcc000f8ec03f */
[----:B-1----:R-:W-:-:S07]  /*2470*/  LEA R11, R0, UR4, 0x3 ;  /* 0x00000004000b7c11 */ /* 0x002fce000f8e18ff */
.L_x_315:
[----:B------:R-:W0:Y:S02]  /*2480*/  LDS.64 R4, [R11] ;  /* 0x000000000b047984 */ /* 0x000e240000000a00 */
[----:B0----5:R-:W-:-:S10]  /*2490*/  DADD R6, R8, R4 ;  /* 0x0000000008067229 */ /* 0x021fd40000000004 */
[----:B------:R-:W0:Y:S02]  /*24a0*/  ATOMS.CAST.SPIN.64 R6, [R11], R4, R6 ;  /* 0x000000040b06738d */ /* 0x000e240001800406 */
[----:B0-----:R-:W-:-:S04]  /*24b0*/  ISETP.EQ.U32.AND P0, PT, R6, 0x1, PT ;  /* 0x000000010600780c */ /* 0x001fc80003f02070 */
[----:B------:R-:W-:-:S13]  /*24c0*/  ISETP.EQ.U32.AND.EX P0, PT, R7, RZ, PT, P0 ;  /* 0x000000ff0700720c */ /* 0x000fda0003f02100 */
[----:B------:R-:W-:Y:S05]  /*24d0*/  @!P0 BRA `(.L_x_315) ;  /* 0xfffffffc00e88947 */ /* 0x000fea000383ffff */
.L_x_312:
[----:B------:R-:W-:Y:S05]  /*24e0*/  BSYNC B0 ;  /* 0x0000000000007941 */ /* 0x000fea0003800000 */
.L_x_311:
[----:B------:R-:W-:Y:S02]  /*24f0*/  ULDC UR4, c[0x0][0xc] ;  /* 0x0000030000047ab9 */ /* 0x000fe40000000800 */
[----:B------:R-:W-:Y:S01]  /*2500*/  IMAD R3, R27, UR4, RZ ;  /* 0x000000041b037c24 */ /* 0x000fe2000f8e02ff */
[----:B------:R-:W-:-:S04]  /*2510*/  ULDC.64 UR4, c[0x0][0x708] ;  /* 0x0001c20000047ab9 */ /* 0x000fc80000000a00 */
[----:B------:R-:W-:-:S04]  /*2520*/  IADD3 R24, P0, R3, R24, RZ ;  /* 0x0000001803187210 */ /* 0x000fc80007f1e0ff */
[----:B------:R-:W-:Y:S02]  /*2530*/  IADD3.X R25, RZ, R25, RZ, P0, !PT ;  /* 0x00000019ff197210 */ /* 0x000fe400007fe4ff */
[----:B------:R-:W-:-:S04]  /*2540*/  ISETP.GE.U32.AND P0, PT, R24, UR4, PT ;  /* 0x0000000418007c0c */ /* 0x000fc8000bf06070 */
[----:B------:R-:W-:-:S13]  /*2550*/  ISETP.GE.AND.EX P0, PT, R25, UR5, PT, P0 ;  /* 0x0000000519007c0c */ /* 0x000fda000bf06300 */
[----:B------:R-:W-:Y:S05]  /*2560*/  @!P0 BRA `(.L_x_316) ;  /* 0xffffffe000948947 */ /* 0x000fea000383ffff */
.L_x_279:
[----:B------:R-:W-:Y:S05]  /*2570*/  WARPSYNC.ALL ;  /* 0x0000000000007948 */ /* 0x000fea0003800000 */
[----:B------:R-:W-:Y:S06]  /*2580*/  BAR.SYNC.DEFER_BLOCKING 0x0 ;  /* 0x0000000000007b1d */ /* 0x000fec0000010000 */
[----:B------:R-:W-:-:S02]  /*2590*/  ULDC.64 UR12, c[0x0][0x218] ;  /* 0x00008600000c7ab9 */ /* 0x000fc40000000a00 */
[----:B------:R-:W-:-:S04]  /*25a0*/  ISETP.GE.U32.AND P0, PT, R34, UR12, PT ;  /* 0x0000000c22007c0c */ /* 0x000fc8000bf06070 */
[----:B------:R-:W-:-:S13]  /*25b0*/  ISETP.GE.AND.EX P0, PT, RZ, UR13, PT, P0 ;  /* 0x0000000dff007c0c */ /* 0x000fda000bf06300 */
[----:B------:R-:W-:Y:S05]  /*25c0*/  @P0 EXIT ;  /* 0x000000000000094d */ /* 0x000fea0003800000 */
[----:B------:R-:W0:Y:S01]  /*25d0*/  S2UR UR5, SR_CgaCtaId ;  /* 0x00000000000579c3 */ /* 0x000e220000008800 */
[----:B------:R-:W-:Y:S01]  /*25e0*/  IMAD.MOV.U32 R0, RZ, RZ, RZ ;  /* 0x000000ffff007224 */ /* 0x000fe200078e00ff */
[----:B------:R-:W-:Y:S01]  /*25f0*/  UMOV UR4, 0x400 ;  /* 0x0000040000047882 */ /* 0x000fe20000000000 */
[----:B------:R-:W-:Y:S01]  /*2600*/  ULDC.64 UR8, c[0x0][0x2e0] ;  /* 0x0000b80000087ab9 */ /* 0x000fe20000000a00 */
[----:B------:R-:W-:Y:S01]  /*2610*/  ULDC.64 UR10, c[0x0][0x210] ;  /* 0x00008400000a7ab9 */ /* 0x000fe20000000a00 */
[----:B0-----:R-:W-:-:S12]  /*2620*/  ULEA UR4, UR5, UR4, 0x18 ;  /* 0x0000000405047291 */ /* 0x001fd8000f8ec03f */
.L_x_317:
        /* <DEDUP_REMOVED lines=12> */
[----:B0-----:R0:W-:-:S12]  /*26f0*/  REDG.E.ADD.F64.RN.STRONG.GPU desc[UR6][R6.64], R2 ;  /* 0x00000002060079a6 */ /* 0x0011d8000c10ff86 */
[----:B------:R-:W-:Y:S05]  /*2700*/  @!P0 BRA `(.L_x_317) ;  /* 0xfffffffc00c88947 */ /* 0x000fea000383ffff */
[----:B------:R-:W-:Y:S05]  /*2710*/  EXIT ;  /* 0x000000000000794d */ /* 0x000fea0003800000 */
        .weak           $__internal_10_$__cuda_sm20_div_rn_f64_full
        .type           $__internal_10_$__cuda_sm20_div_rn_f64_full,@function
        .size           $__internal_10_$__cuda_sm20_div_rn_f64_full,($__internal_11_$__cuda_sm20_div_s64 - $__internal_10_$__cuda_sm20_div_rn_f64_full)
$__internal_10_$__cuda_sm20_div_rn_f64_full:
[C---:B------:R-:W-:Y:S01]  /*2720*/  FSETP.GEU.AND P0, PT, |R9|.reuse, 1.469367938527859385e-39, PT ;  /* 0x001000000900780b */ /* 0x040fe20003f0e200 */
[----:B------:R-:W-:Y:S01]  /*2730*/  IMAD.MOV.U32 R14, RZ, RZ, 0x1 ;  /* 0x00000001ff0e7424 */ /* 0x000fe200078e00ff */
[----:B------:R-:W-:Y:S01]  /*2740*/  LOP3.LUT R6, R9, 0x800fffff, RZ, 0xc0, !PT ;  /* 0x800fffff09067812 */ /* 0x000fe200078ec0ff */
[----:B------:R-:W-:Y:S01]  /*2750*/  BSSY B2, `(.L_x_318) ;  /* 0x0000054000027945 */ /* 0x000fe20003800000 */
[C---:B------:R-:W-:Y:S02]  /*2760*/  FSETP.GEU.AND P2, PT, |R11|.reuse, 1.469367938527859385e-39, PT ;  /* 0x001000000b00780b */ /* 0x040fe40003f4e200 */
[----:B------:R-:W-:Y:S01]  /*2770*/  LOP3.LUT R7, R6, 0x3ff00000, RZ, 0xfc, !PT ;  /* 0x3ff0000006077812 */ /* 0x000fe200078efcff */
[----:B------:R-:W-:Y:S01]  /*2780*/  IMAD.MOV.U32 R6, RZ, RZ, R8 ;  /* 0x000000ffff067224 */ /* 0x000fe200078e0008 */
[----:B------:R-:W-:Y:S02]  /*2790*/  LOP3.LUT R3, R11, 0x7ff00000, RZ, 0xc0, !PT ;  /* 0x7ff000000b037812 */ /* 0x000fe400078ec0ff */
[----:B------:R-:W-:-:S02]  /*27a0*/  LOP3.LUT R4, R9, 0x7ff00000, RZ, 0xc0, !PT ;  /* 0x7ff0000009047812 */ /* 0x000fc400078ec0ff */
[----:B------:R-:W-:Y:S01]  /*27b0*/  MOV R28, R3 ;  /* 0x00000003001c7202 */ /* 0x000fe20000000f00 */
[----:B------:R-:W-:Y:S01]  /*27c0*/  @!P0 DMUL R6, R8, 8.98846567431157953865e+307 ;  /* 0x7fe0000008068828 */ /* 0x000fe20000000000 */
[----:B------:R-:W-:-:S03]  /*27d0*/  ISETP.GE.U32.AND P1, PT, R3, R4, PT ;  /* 0x000000040300720c */ /* 0x000fc60003f26070 */
[----:B------:R-:W-:Y:S02]  /*27e0*/  @!P2 LOP3.LUT R0, R9, 0x7ff00000, RZ, 0xc0, !PT ;  /* 0x7ff000000900a812 */ /* 0x000fe400078ec0ff */
[----:B------:R-:W0:Y:S02]  /*27f0*/  MUFU.RCP64H R15, R7 ;  /* 0x00000007000f7308 */ /* 0x000e240000001800 */
[----:B------:R-:W-:Y:S02]  /*2800*/  @!P2 ISETP.GE.U32.AND P3, PT, R3, R0, PT ;  /* 0x000000000300a20c */ /* 0x000fe40003f66070 */
[----:B------:R-:W-:Y:S02]  /*2810*/  MOV R0, 0x1ca00000 ;  /* 0x1ca0000000007802 */ /* 0x000fe40000000f00 */
[----:B------:R-:W-:Y:S02]  /*2820*/  @!P0 LOP3.LUT R4, R7, 0x7ff00000, RZ, 0xc0, !PT ;  /* 0x7ff0000007048812 */ /* 0x000fe400078ec0ff */
[----:B------:R-:W-:-:S03]  /*2830*/  @!P2 SEL R17, R0, 0x63400000, !P3 ;  /* 0x634000000011a807 */ /* 0x000fc60005800000 */
[----:B------:R-:W-:Y:S01]  /*2840*/  VIADD R36, R4, 0xffffffff ;  /* 0xffffffff04247836 */ /* 0x000fe20000000000 */
[----:B------:R-:W-:-:S04]  /*2850*/  @!P2 LOP3.LUT R18, R17, 0x80000000, R11, 0xf8, !PT ;  /* 0x800000001112a812 */ /* 0x000fc800078ef80b */
[----:B------:R-:W-:Y:S01]  /*2860*/  @!P2 LOP3.LUT R19, R18, 0x100000, RZ, 0xfc, !PT ;  /* 0x001000001213a812 */ /* 0x000fe200078efcff */
[----:B0-----:R-:W-:Y:S01]  /*2870*/  DFMA R12, R14, -R6, 1 ;  /* 0x3ff000000e0c742b */ /* 0x001fe20000000806 */
[----:B------:R-:W-:-:S07]  /*2880*/  @!P2 IMAD.MOV.U32 R18, RZ, RZ, RZ ;  /* 0x000000ffff12a224 */ /* 0x000fce00078e00ff */
        /* <DEDUP_REMOVED lines=18> */
[----:B------:R-:W-:Y:S01]  /*29b0*/  ISETP.GE.U32.AND P0, PT, R3, R10, PT ;  /* 0x0000000a0300720c */ /* 0x000fe20003f06070 */
[----:B------:R-:W-:Y:S01]  /*29c0*/  IMAD.MOV.U32 R10, RZ, RZ, RZ ;  /* 0x000000ffff0a7224 */ /* 0x000fe200078e00ff */
[----:B------:R-:W-:Y:S02]  /*29d0*/  VIMNMX R4, R4, 0x46a00000, PT ;  /* 0x46a0000004047848 */ /* 0x000fe40003fe0100 */
[----:B------:R-:W-:-:S04]  /*29e0*/  SEL R3, R0, 0x63400000, !P0 ;  /* 0x6340000000037807 */ /* 0x000fc80004000000 */
[----:B------:R-:W-:-:S05]  /*29f0*/  IADD3 R0, -R3, R4, RZ ;  /* 0x0000000403007210 */ /* 0x000fca0007ffe1ff */
[----:B------:R-:W-:-:S06]  /*2a00*/  VIADD R11, R0, 0x7fe00000 ;  /* 0x7fe00000000b7836 */ /* 0x000fcc0000000000 */
        /* <DEDUP_REMOVED lines=10> */
[----:B------:R-:W-:Y:S01]  /*2ab0*/  DMUL.RP R10, R18, R10 ;  /* 0x0000000a120a7228 */ /* 0x000fe20000008000 */
[----:B------:R-:W-:Y:S01]  /*2ac0*/  IMAD.MOV.U32 R6, RZ, RZ, RZ ;  /* 0x000000ffff067224 */ /* 0x000fe200078e00ff */
[----:B------:R-:W-:-:S05]  /*2ad0*/  IADD3 R3, -R0, -0x43300000, RZ ;  /* 0xbcd0000000037810 */ /* 0x000fca0007ffe1ff */
[----:B------:R-:W-:-:S03]  /*2ae0*/  DFMA R6, R14, -R6, R18 ;  /* 0x800000060e06722b */ /* 0x000fc60000000012 */
[----:B------:R-:W-:-:S07]  /*2af0*/  LOP3.LUT R9, R11, R9, RZ, 0x3c, !PT ;  /* 0x000000090b097212 */ /* 0x000fce00078e3cff */
[----:B------:R-:W-:-:S04]  /*2b00*/  FSETP.NEU.AND P0, PT, |R7|, R3, PT ;  /* 0x000000030700720b */ /* 0x000fc80003f0d200 */
[----:B------:R-:W-:Y:S02]  /*2b10*/  FSEL R14, R10, R14, !P0 ;  /* 0x0000000e0a0e7208 */ /* 0x000fe40004000000 */
[----:B------:R-:W-:Y:S01]  /*2b20*/  FSEL R15, R9, R15, !P0 ;  /* 0x0000000f090f7208 */ /* 0x000fe20004000000 */
[----:B------:R-:W-:Y:S06]  /*2b30*/  BRA `(.L_x_320) ;  /* 0x0000000000547947 */ /* 0x000fec0003800000 */
.L_x_319:
        /* <DEDUP_REMOVED lines=16> */
.L_x_322:
[----:B------:R-:W-:Y:S01]  /*2c40*/  LOP3.LUT R15, R9, 0x80000, RZ, 0xfc, !PT ;  /* 0x00080000090f7812 */ /* 0x000fe200078efcff */
[----:B------:R-:W-:Y:S01]  /*2c50*/  IMAD.MOV.U32 R14, RZ, RZ, R8 ;  /* 0x000000ffff0e7224 */ /* 0x000fe200078e0008 */
[----:B------:R-:W-:Y:S06]  /*2c60*/  BRA `(.L_x_320) ;  /* 0x0000000000087947 */ /* 0x000fec0003800000 */
.L_x_321:
[----:B------:R-:W-:Y:S02]  /*2c70*/  LOP3.LUT R15, R11, 0x80000, RZ, 0xfc, !PT ;  /* 0x000800000b0f7812 */ /* 0x000fe400078efcff */
[----:B------:R-:W-:-:S07]  /*2c80*/  MOV R14, R10 ;  /* 0x0000000a000e7202 */ /* 0x000fce0000000f00 */
.L_x_320:
[----:B------:R-:W-:Y:S05]  /*2c90*/  BSYNC B2 ;  /* 0x0000000000027941 */ /* 0x000fea0003800000 */
.L_x_318:
[----:B------:R-:W-:-:S04]  /*2ca0*/  IMAD.MOV.U32 R3, RZ, RZ, 0x0 ;  /* 0x00000000ff037424 */ /* 0x000fc800078e00ff */
[----:B------:R-:W-:Y:S05]  /*2cb0*/  RET.REL.NODEC R2 `(_ZN2at4cuda17kernelHistogram1DIddlLi1ELi2ELin1ELNS0_23CUDAHistogramMemoryTypeE0EZNS0_21CUDA_tensor_histogramIddLb0EEEbNS_6TensorES4_S4_lNS_14AccumulateTypeIT0_Lb1EE4typeES8_NS0_13TensorArgTypeES9_S9_EUllE_EEvNS0_6detail10TensorInfoIT_T1_EESF_NSC_IKS6_SE_EElS8_S8_SE_T6_) ;  /* 0xffffffd002d07950 */ /* 0x000fea0003c3ffff */
        .weak           $__internal_11_$__cuda_sm20_div_s64
        .type           $__internal_11_$__cuda_sm20_div_s64,@function
        .size           $__internal_11_$__cuda_sm20_div_s64,(.L_x_3541 - $__internal_11_$__cuda_sm20_div_s64)
$__internal_11_$__cuda_sm20_div_s64:
        /* <DEDUP_REMOVED lines=82> */
[----:B------:R-:W-:Y:S06]  /*31e0*/  RET.REL.NODEC R2 `(_ZN2at4cuda17kernelHistogram1DIddlLi1ELi2ELin1ELNS0_23CUDAHistogramMemoryTypeE0EZNS0_21CUDA_tensor_histogramIddLb0EEEbNS_6TensorES4_S4_lNS_14AccumulateTypeIT0_Lb1EE4typeES8_NS0_13TensorArgTypeES9_S9_EUllE_EEvNS0_6detail10TensorInfoIT_T1_EESF_NSC_IKS6_SE_EElS8_S8_SE_T6_) ;  /* 0xffffffcc02847950 */ /* 0x000fec0003c3ffff */
.L_x_323:
        /* <DEDUP_REMOVED lines=9> */
.L_x_3541:


//--------------------- .text._ZN2at4cuda17kernelHistogram1DIsslLi1ELi2ELin1ELNS0_23CUDAHistogramMemoryTypeE1EZNS0_21CUDA_tensor_histogramIssLb0EEEbNS_6TensorES4_S4_lNS_14AccumulateTypeIT0_Lb1EE4typeES8_NS0_13TensorArgTypeES9_S9_EUllE0_EEvNS0_6detail10TensorInfoIT_T1_EESF_NSC_IKS6_SE_EElS8_S8_SE_T6_ --------------------------
	.section	.text._ZN2at4cuda17kernelHistogram1DIsslLi1ELi2ELin1ELNS0_23CUDAHistogramMemoryTypeE1EZNS0_21CUDA_tensor_histogramIssLb0EEEbNS_6TensorES4_S4_lNS_14AccumulateTypeIT0_Lb1EE4typeES8_NS0_13TensorArgTypeES9_S9_EUllE0_EEvNS0_6detail10TensorInfoIT_T1_EESF_NSC_IKS6_SE_EElS8_S8_SE_T6_,"ax",@progbits
	.align	128
        .global         _ZN2at4cuda17kernelHistogram1DIsslLi1ELi2ELin1ELNS0_23CUDAHistogramMemoryTypeE1EZNS0_21CUDA_tensor_histogramIssLb0EEEbNS_6TensorES4_S4_lNS_14AccumulateTypeIT0_Lb1EE4typeES8_NS0_13TensorArgTypeES9_S9_EUllE0_EEvNS0_6detail10TensorInfoIT_T1_EESF_NSC_IKS6_SE_EElS8_S8_SE_T6_
        .type           _ZN2at4cuda17kernelHistogram1DIsslLi1ELi2ELin1ELNS0_23CUDAHistogramMemoryTypeE1EZNS0_21CUDA_tensor_histogramIssLb0EEEbNS_6TensorES4_S4_lNS_14AccumulateTypeIT0_Lb1EE4typeES8_NS0_13TensorArgTypeES9_S9_EUllE0_EEvNS0_6detail10TensorInfoIT_T1_EESF_NSC_IKS6_SE_EElS8_S8_SE_T6_,@function
        .size           _ZN2at4cuda17kernelHistogram1DIsslLi1ELi2ELin1ELNS0_23CUDAHistogramMemoryTypeE1EZNS0_21CUDA_tensor_histogramIssLb0EEEbNS_6TensorES4_S4_lNS_14AccumulateTypeIT0_Lb1EE4typeES8_NS0_13TensorArgTypeES9_S9_EUllE0_EEvNS0_6detail10TensorInfoIT_T1_EESF_NSC_IKS6_SE_EElS8_S8_SE_T6_,(.L_x_3542 - _ZN2at4cuda17kernelHistogram1DIsslLi1ELi2ELin1ELNS0_23CUDAHistogramMemoryTypeE1EZNS0_21CUDA_tensor_histogramIssLb0EEEbNS_6TensorES4_S4_lNS_14AccumulateTypeIT0_Lb1EE4typeES8_NS0_13TensorArgTypeES9_S9_EUllE0_EEvNS0_6detail10TensorInfoIT_T1_EESF_NSC_IKS6_SE_EElS8_S8_SE_T6_)
        .other          _ZN2at4cuda17kernelHistogram1DIsslLi1ELi2ELin1ELNS0_23CUDAHistogramMemoryTypeE1EZNS0_21CUDA_tensor_histogramIssLb0EEEbNS_6TensorES4_S4_lNS_14AccumulateTypeIT0_Lb1EE4typeES8_NS0_13TensorArgTypeES9_S9_EUllE0_EEvNS0_6detail10TensorInfoIT_T1_EESF_NSC_IKS6_SE_EElS8_S8_SE_T6_,@"STO_CUDA_ENTRY STV_DEFAULT"
_ZN2at4cuda17kernelHistogram1DIsslLi1ELi2ELin1ELNS0_23CUDAHistogramMemoryTypeE1EZNS0_21CUDA_tensor_histogramIssLb0EEEbNS_6TensorES4_S4_lNS_14AccumulateTypeIT0_Lb1EE4typeES8_NS0_13TensorArgTypeES9_S9_EUllE0_EEvNS0_6detail10TensorInfoIT_T1_EESF_NSC_IKS6_SE_EElS8_S8_SE_T6_:
.text._ZN2at4cuda17kernelHistogram1DIsslLi1ELi2ELin1ELNS0_23CUDAHistogramMemoryTypeE1EZNS0_21CUDA_tensor_histogramIssLb0EEEbNS_6TensorES4_S4_lNS_14AccumulateTypeIT0_Lb1EE4typeES8_NS0_13TensorArgTypeES9_S9_EUllE0_EEvNS0_6detail10TensorInfoIT_T1_EESF_NSC_IKS6_SE_EElS8_S8_SE_T6_:
        /* <DEDUP_REMOVED lines=11> */
[----:B------:R-:W-:Y:S01]  /*00b0*/  ULDC.64 UR8, c[0x0][0x6f8] ;  /* 0x0001be0000087ab9 */ /* 0x000fe20000000a00 */
[----:B------:R-:W-:Y:S01]  /*00c0*/  ULDC.64 UR10, c[0x0][0x208] ;  /* 0x00008200000a7ab9 */ /* 0x000fe20000000a00 */
[----:B------:R-:W-:Y:S01]  /*00d0*/  UIADD3 UR6, UP0, UR6, -UR8, URZ ;  /* 0x8000000806067290 */ /* 0x000fe2000ff1e03f */
[----:B------:R-:W-:-:S03]  /*00e0*/  IMAD.MOV.U32 R2, RZ, RZ, RZ ;  /* 0x000000ffff027224 */ /* 0x000fc600078e00ff */
[----:B------:R-:W-:Y:S01]  /*00f0*/  UIADD3.X UR7, UR7, ~UR9, URZ, UP0, !UPT ;  /* 0x8000000907077290 */ /* 0x000fe200087fe43f */
[----:B0-----:R-:W-:-:S13]  /*0100*/  ISETP.GT.AND P0, PT, R6, 0x1, PT ;  /* 0x000000010600780c */ /* 0x001fda0003f04270 */
[----:B------:R-:W-:Y:S05]  /*0110*/  @P0 BRA `(.L_x_324) ;  /* 0x0000000400900947 */ /* 0x000fea0003800000 */
[----:B------:R-:W-:Y:S02]  /*0120*/  ULDC UR4, c[0x0][0xc] ;  /* 0x0000030000047ab9 */ /* 0x000fe40000000800 */
[----:B------:R-:W-:-:S12]  /*0130*/  UIMAD UR4, UR5, UR4, URZ ;  /* 0x00000004050472a4 */ /* 0x000fd8000f8e023f */
.L_x_331:
[----:B------:R-:W-:Y:S01]  /*0140*/  ULDC.64 UR8, c[0x0][0x620] ;  /* 0x0001880000087ab9 */ /* 0x000fe20000000a00 */
[----:B0-----:R-:W0:Y:S01]  /*0150*/  LDC.64 R8, c[0x0][0x6f8] ;  /* 0x0001be00ff087b82 */ /* 0x001e220000000a00 */
[----:B------:R-:W-:Y:S01]  /*0160*/  IMAD R3, R2, UR8, RZ ;  /* 0x0000000802037c24 */ /* 0x000fe2000f8e02ff */
[----:B------:R-:W-:Y:S01]  /*0170*/  ULDC.64 UR12, c[0x0][0x708] ;  /* 0x0001c200000c7ab9 */ /* 0x000fe20000000a00 */
[----:B------:R-:W-:-:S04]  /*0180*/  IMAD.WIDE.U32 R4, R0, UR8, RZ ;  /* 0x0000000800047c25 */ /* 0x000fc8000f8e00ff */
[----:B------:R-:W-:Y:S01]  /*0190*/  IMAD R3, R0, UR9, R3 ;  /* 0x0000000900037c24 */ /* 0x000fe2000f8e0203 */
[----:B------:R-:W-:Y:S02]  /*01a0*/  ULDC.64 UR8, c[0x0][0x550] ;  /* 0x0001540000087ab9 */ /* 0x000fe40000000a00 */
[----:B------:R-:W-:Y:S01]  /*01b0*/  LEA R6, P0, R4, UR8, 0x1 ;  /* 0x0000000804067c11 */ /* 0x000fe2000f8008ff */
[----:B------:R-:W-:-:S05]  /*01c0*/  IMAD.IADD R3, R5, 0x1, R3 ;  /* 0x0000000105037824 */ /* 0x000fca00078e0203 */
[----:B------:R-:W-:Y:S01]  /*01d0*/  LEA.HI.X R7, R4, UR9, R3, 0x1, P0 ;  /* 0x0000000904077c11 */ /* 0x000fe200080f0c03 */
[----:B------:R-:W-:-:S05]  /*01e0*/  ULDC.64 UR8, c[0x0][0x700] ;  /* 0x0001c00000087ab9 */ /* 0x000fca0000000a00 */
[----:B------:R-:W2:Y:S01]  /*01f0*/  LDG.E.S16 R7, desc[UR10][R6.64] ;  /* 0x0000000a06077981 */ /* 0x000ea2000c1e1700 */
[----:B------:R-:W-:Y:S01]  /*0200*/  IADD3 R0, P0, R0, UR4, RZ ;  /* 0x0000000400007c10 */ /* 0x000fe2000ff1e0ff */
[----:B------:R-:W-:Y:S03]  /*0210*/  BSSY B0, `(.L_x_325) ;  /* 0x0000052000007945 */ /* 0x000fe60003800000 */
[----:B------:R-:W-:Y:S02]  /*0220*/  IADD3.X R2, RZ, R2, RZ, P0, !PT ;  /* 0x00000002ff027210 */ /* 0x000fe400007fe4ff */
[----:B------:R-:W-:-:S04]  /*0230*/  ISETP.GE.U32.AND P0, PT, R0, UR12, PT ;  /* 0x0000000c00007c0c */ /* 0x000fc8000bf06070 */
[----:B------:R-:W-:Y:S02]  /*0240*/  ISETP.GE.AND.EX P0, PT, R2, UR13, PT, P0 ;  /* 0x0000000d02007c0c */ /* 0x000fe4000bf06300 */
[----:B--2---:R-:W-:Y:S02]  /*0250*/  SHF.R.S32.HI R4, RZ, 0x1f, R7 ;  /* 0x0000001fff047819 */ /* 0x004fe40000011407 */
[C---:B0-----:R-:W-:Y:S02]  /*0260*/  ISETP.GE.U32.AND P1, PT, R7.reuse, R8, PT ;  /* 0x000000080700720c */ /* 0x041fe40003f26070 */
[----:B------:R-:W-:Y:S02]  /*0270*/  ISETP.GT.U32.AND P2, PT, R7, UR8, PT ;  /* 0x0000000807007c0c */ /* 0x000fe4000bf44070 */
[----:B------:R-:W-:-:S04]  /*0280*/  ISETP.GE.AND.EX P1, PT, R4, R9, PT, P1 ;  /* 0x000000090400720c */ /* 0x000fc80003f26310 */
[----:B------:R-:W-:-:S13]  /*0290*/  ISETP.GT.OR.EX P1, PT, R4, UR9, !P1, P2 ;  /* 0x0000000904007c0c */ /* 0x000fda000cf24720 */
[----:B------:R-:W-:Y:S05]  /*02a0*/  @P1 BRA `(.L_x_326) ;  /* 0x0000000400201947 */ /* 0x000fea0003800000 */
[----:B------:R-:W-:Y:S01]  /*02b0*/  IADD3 R3, P1, R7, -R8, RZ ;  /* 0x8000000807037210 */ /* 0x000fe20007f3e0ff */
[----:B------:R-:W-:Y:S01]  /*02c0*/  ULDC.64 UR8, c[0x0][0x6f0] ;  /* 0x0001bc0000087ab9 */ /* 0x000fe20000000a00 */
[----:B------:R-:W-:Y:S03]  /*02d0*/  BSSY B1, `(.L_x_327) ;  /* 0x0000021000017945 */ /* 0x000fe60003800000 */
[----:B------:R-:W-:Y:S02]  /*02e0*/  IMAD.X R4, R4, 0x1, ~R9, P1 ;  /* 0x0000000104047824 */ /* 0x000fe400008e0e09 */
[----:B------:R-:W-:-:S04]  /*02f0*/  IMAD.WIDE.U32 R24, R3, UR8, RZ ;  /* 0x0000000803187c25 */ /* 0x000fc8000f8e00ff */
[----:B------:R-:W-:-:S04]  /*0300*/  IMAD R4, R4, UR8, RZ ;  /* 0x0000000804047c24 */ /* 0x000fc8000f8e02ff */
[----:B------:R-:W-:-:S04]  /*0310*/  IMAD R3, R3, UR9, R4 ;  /* 0x0000000903037c24 */ /* 0x000fc8000f8e0204 */
[----:B------:R-:W-:-:S05]  /*0320*/  IMAD.IADD R3, R25, 0x1, R3 ;  /* 0x0000000119037824 */ /* 0x000fca00078e0203 */
[----:B------:R-:W-:-:S04]  /*0330*/  LOP3.LUT R4, R3, UR7, RZ, 0xfc, !PT ;  /* 0x0000000703047c12 */ /* 0x000fc8000f8efcff */
[----:B------:R-:W-:-:S13]  /*0340*/  ISETP.NE.U32.AND P1, PT, R4, RZ, PT ;  /* 0x000000ff0400720c */ /* 0x000fda0003f25070 */
[----:B------:R-:W-:Y:S05]  /*0350*/  @!P1 BRA `(.L_x_328) ;  /* 0x0000000000189947 */ /* 0x000fea0003800000 */
[----:B------:R-:W-:Y:S01]  /*0360*/  MOV R25, R3 ;  /* 0x0000000300197202 */ /* 0x000fe20000000f00 */
[----:B------:R-:W-:Y:S01]  /*0370*/  IMAD.U32 R20, RZ, RZ, UR6 ;  /* 0x00000006ff147e24 */ /* 0x000fe2000f8e00ff */
[----:B------:R-:W-:Y:S01]  /*0380*/  MOV R10, 0x3b0 ;  /* 0x000003b0000a7802 */ /* 0x000fe20000000f00 */
[----:B------:R-:W-:-:S07]  /*0390*/  IMAD.U32 R11, RZ, RZ, UR7 ;  /* 0x00000007ff0b7e24 */ /* 0x000fce000f8e00ff */
[----:B------:R-:W-:Y:S05]  /*03a0*/  CALL.REL.NOINC `($__internal_12_$__cuda_sm20_div_s64) ;  /* 0x00000020008c7944 */ /* 0x000fea0003c00000 */
[----:B------:R-:W-:Y:S05]  /*03b0*/  BRA `(.L_x_329) ;  /* 0x0000000000487947 */ /* 0x000fea0003800000 */
.L_x_328:
[----:B------:R-:W0:Y:S01]  /*03c0*/  I2F.U32.RP R3, UR6 ;  /* 0x0000000600037d06 */ /* 0x000e220008209000 */
[----:B------:R-:W-:-:S07]  /*03d0*/  ISETP.NE.U32.AND P3, PT, RZ, UR6, PT ;  /* 0x00000006ff007c0c */ /* 0x000fce000bf65070 */
[----:B0-----:R-:W0:Y:S02]  /*03e0*/  MUFU.RCP R3, R3 ;  /* 0x0000000300037308 */ /* 0x001e240000001000 */
[----:B0-----:R-:W-:-:S06]  /*03f0*/  IADD3 R4, R3, 0xffffffe, RZ ;  /* 0x0ffffffe03047810 */ /* 0x001fcc0007ffe0ff */
[----:B------:R0:W1:Y:S02]  /*0400*/  F2I.FTZ.U32.TRUNC.NTZ R5, R4 ;  /* 0x0000000400057305 */ /* 0x000064000021f000 */
[----:B0-----:R-:W-:Y:S02]  /*0410*/  IMAD.MOV.U32 R4, RZ, RZ, RZ ;  /* 0x000000ffff047224 */ /* 0x001fe400078e00ff */
[----:B-1----:R-:W-:-:S04]  /*0420*/  IMAD.MOV R7, RZ, RZ, -R5 ;  /* 0x000000ffff077224 */ /* 0x002fc800078e0a05 */
[----:B------:R-:W-:-:S04]  /*0430*/  IMAD R7, R7, UR6, RZ ;  /* 0x0000000607077c24 */ /* 0x000fc8000f8e02ff */
[----:B------:R-:W-:-:S06]  /*0440*/  IMAD.HI.U32 R5, R5, R7, R4 ;  /* 0x0000000705057227 */ /* 0x000fcc00078e0004 */
[----:B------:R-:W-:-:S05]  /*0450*/  IMAD.HI.U32 R22, R5, R24, RZ ;  /* 0x0000001805167227 */ /* 0x000fca00078e00ff */
[----:B------:R-:W-:-:S05]  /*0460*/  IADD3 R5, -R22, RZ, RZ ;  /* 0x000000ff16057210 */ /* 0x000fca0007ffe1ff */
[----:B------:R-:W-:-:S05]  /*0470*/  IMAD R24, R5, UR6, R24 ;  /* 0x0000000605187c24 */ /* 0x000fca000f8e0218 */
[----:B------:R-:W-:-:S13]  /*0480*/  ISETP.GE.U32.AND P1, PT, R24, UR6, PT ;  /* 0x0000000618007c0c */ /* 0x000fda000bf26070 */
[----:B------:R-:W-:Y:S02]  /*0490*/  @P1 VIADD R24, R24, -UR6 ;  /* 0x8000000618181c36 */ /* 0x000fe40008000000 */
[----:B------:R-:W-:-:S03]  /*04a0*/  @P1 VIADD R22, R22, 0x1 ;  /* 0x0000000116161836 */ /* 0x000fc60000000000 */
[----:B------:R-:W-:-:S13]  /*04b0*/  ISETP.GE.U32.AND P2, PT, R24, UR6, PT ;  /* 0x0000000618007c0c */ /* 0x000fda000bf46070 */
[----:B------:R-:W-:Y:S02]  /*04c0*/  @P2 IADD3 R22, R22, 0x1, RZ ;  /* 0x0000000116162810 */ /* 0x000fe40007ffe0ff */
[----:B------:R-:W-:-:S07]  /*04d0*/  @!P3 LOP3.LUT R22, RZ, UR6, RZ, 0x33, !PT ;  /* 0x00000006ff16bc12 */ /* 0x000fce000f8e33ff */
.L_x_329:
[----:B------:R-:W-:Y:S05]  /*04e0*/  BSYNC B1 ;  /* 0x0000000000017941 */ /* 0x000fea0003800000 */
.L_x_327:
[----:B------:R-:W-:Y:S01]  /*04f0*/  ULDC.64 UR8, c[0x0][0x6f0] ;  /* 0x0001bc0000087ab9 */ /* 0x000fe20000000a00 */
[----:B------:R-:W-:Y:S01]  /*0500*/  SHF.R.S32.HI R3, RZ, 0x1f, R22 ;  /* 0x0000001fff037819 */ /* 0x000fe20000011416 */
[----:B------:R-:W0:Y:S01]  /*0510*/  LDC.64 R4, c[0x0][0x210] ;  /* 0x00008400ff047b82 */ /* 0x000e220000000a00 */
[----:B------:R-:W-:-:S04]  /*0520*/  ISETP.NE.U32.AND P1, PT, R22, UR8, PT ;  /* 0x0000000816007c0c */ /* 0x000fc8000bf25070 */
[----:B------:R-:W-:Y:S01]  /*0530*/  ISETP.NE.AND.EX P1, PT, R3, UR9, PT, P1 ;  /* 0x0000000903007c0c */ /* 0x000fe2000bf25310 */
[----:B------:R-:W-:-:S03]  /*0540*/  ULDC.64 UR8, c[0x0][0x2e0] ;  /* 0x0000b80000087ab9 */ /* 0x000fc60000000a00 */
[----:B------:R-:W-:-:S04]  /*0550*/  SEL R6, RZ, 0xffffffff, P1 ;  /* 0xffffffffff067807 */ /* 0x000fc80000800000 */
[----:B------:R-:W-:-:S05]  /*0560*/  IADD3 R22, P1, R22, R6, RZ ;  /* 0x0000000616167210 */ /* 0x000fca0007f3e0ff */
[----:B------:R-:W-:Y:S02]  /*0570*/  IMAD.X R3, R3, 0x1, R6, P1 ;  /* 0x0000000103037824 */ /* 0x000fe400008e0606 */
[----:B------:R-:W-:-:S04]  /*0580*/  IMAD.WIDE.U32 R6, R22, UR8, RZ ;  /* 0x0000000816067c25 */ /* 0x000fc8000f8e00ff */
[----:B------:R-:W-:Y:S02]  /*0590*/  IMAD R3, R3, UR8, RZ ;  /* 0x0000000803037c24 */ /* 0x000fe4000f8e02ff */
[----:B------:R-:W-:Y:S02]  /*05a0*/  IMAD.SHL.U32 R9, R6, 0x2, RZ ;  /* 0x0000000206097824 */ /* 0x000fe400078e00ff */
[----:B------:R-:W-:-:S03]  /*05b0*/  IMAD R11, R22, UR9, R3 ;  /* 0x00000009160b7c24 */ /* 0x000fc6000f8e0203 */
[----:B0-----:R-:W-:Y:S01]  /*05c0*/  IADD3 R3, R9, R4, RZ ;  /* 0x0000000409037210 */ /* 0x001fe20007ffe0ff */
[----:B------:R-:W-:-:S03]  /*05d0*/  IMAD.IADD R7, R7, 0x1, R11 ;  /* 0x0000000107077824 */ /* 0x000fc600078e020b */
[----:B------:R-:W-:Y:S02]  /*05e0*/  LOP3.LUT R3, R3, 0x2, RZ, 0xc0, !PT ;  /* 0x0000000203037812 */ /* 0x000fe400078ec0ff */
[----:B------:R-:W-:Y:S02]  /*05f0*/  SHF.L.U64.HI R6, R6, 0x1, R7 ;  /* 0x0000000106067819 */ /* 0x000fe40000010207 */
[----:B------:R-:W-:-:S04]  /*0600*/  IADD3 R4, P1, P2, -R3, R4, R9 ;  /* 0x0000000403047210 */ /* 0x000fc80007a3e109 */
[----:B------:R-:W-:-:S05]  /*0610*/  IADD3.X R5, R5, -0x1, R6, P1, P2 ;  /* 0xffffffff05057810 */ /* 0x000fca0000fe4406 */
[----:B------:R0:W5:Y:S01]  /*0620*/  LDG.E R6, desc[UR10][R4.64] ;  /* 0x0000000a04067981 */ /* 0x000162000c1e1900 */
[----:B------:R-:W-:-:S04]  /*0630*/  ISETP.NE.U32.AND P1, PT, R3, RZ, PT ;  /* 0x000000ff0300720c */ /* 0x000fc80003f25070 */
[----:B------:R-:W-:-:S13]  /*0640*/  ISETP.NE.AND.EX P1, PT, RZ, RZ, PT, P1 ;  /* 0x000000ffff00720c */ /* 0x000fda0003f25310 */
.L_x_330:
[----:B-----5:R-:W-:Y:S01]  /*0650*/  SHF.R.U32.HI R3, RZ, 0x10, R6 ;  /* 0x00000010ff037819 */ /* 0x020fe20000011606 */
[----:B------:R-:W-:Y:S05]  /*0660*/  YIELD ;  /* 0x0000000000007946 */ /* 0x000fea0003800000 */
[----:B------:R-:W-:Y:S02]  /*0670*/  SEL R3, R3, R6, P1 ;  /* 0x0000000603037207 */ /* 0x000fe40000800000 */
[----:B------:R-:W-:Y:S02]  /*0680*/  LOP3.LUT R8, R6, 0xffff, RZ, 0xc0, !PT ;  /* 0x0000ffff06087812 */ /* 0x000fe400078ec0ff */
[----:B------:R-:W-:-:S02]  /*0690*/  PRMT R3, R3, 0x9910, RZ ;  /* 0x0000991003037816 */ /* 0x000fc400000000ff */
[----:B------:R-:W-:-:S03]  /*06a0*/  LOP3.LUT R10, R6, 0xffff0000, RZ, 0xc0, !PT ;  /* 0xffff0000060a7812 */ /* 0x000fc600078ec0ff */
[----:B------:R-:W-:-:S05]  /*06b0*/  VIADD R3, R3, 0x1 ;  /* 0x0000000103037836 */ /* 0x000fca0000000000 */
[C---:B------:R-:W-:Y:S02]  /*06c0*/  PRMT R7, R3.reuse, 0x1054, R8 ;  /* 0x0000105403077816 */ /* 0x040fe40000000008 */
[----:B------:R-:W-:-:S04]  /*06d0*/  LOP3.LUT R3, R3, 0xffff, RZ, 0xc0, !PT ;  /* 0x0000ffff03037812 */ /* 0x000fc800078ec0ff */
[----:B------:R-:W-:-:S06]  /*06e0*/  @!P1 LOP3.LUT R7, R3, R10, RZ, 0xfc, !PT ;  /* 0x0000000a03079212 */ /* 0x000fcc00078efcff */
[----:B------:R-:W2:Y:S02]  /*06f0*/  ATOMG.E.CAS.STRONG.GPU PT, R7, [R4], R6, R7 ;  /* 0x00000006040773a9 */ /* 0x000ea400001ee107 */
[-C--:B--2---:R-:W-:Y:S02]  /*0700*/  ISETP.NE.AND P2, PT, R6, R7.reuse, PT ;  /* 0x000000070600720c */ /* 0x084fe40003f45270 */
[----:B------:R-:W-:-:S11]  /*0710*/  MOV R6, R7 ;  /* 0x0000000700067202 */ /* 0x000fd60000000f00 */
[----:B------:R-:W-:Y:S05]  /*0720*/  @P2 BRA `(.L_x_330) ;  /* 0xfffffffc00c82947 */ /* 0x000fea000383ffff */
.L_x_326:
[----:B------:R-:W-:Y:S05]  /*0730*/  BSYNC B0 ;  /* 0x0000000000007941 */ /* 0x000fea0003800000 */
.L_x_325:
[----:B------:R-:W-:Y:S05]  /*0740*/  @!P0 BRA `(.L_x_331) ;  /* 0xfffffff8007c8947 */ /* 0x000fea000383ffff */
[----:B------:R-:W-:Y:S05]  /*0750*/  EXIT ;  /* 0x000000000000794d */ /* 0x000fea0003800000 */
.L_x_324:
[----:B------:R-:W-:-:S04]  /*0760*/  LOP3.LUT R3, RZ, R6, RZ, 0x33, !PT ;  /* 0x00000006ff037212 */ /* 0x000fc800078e33ff */
[----:B------:R-:W-:-:S05]  /*0770*/  VIMNMX R3, R3, -0x3, !PT ;  /* 0xfffffffd03037848 */ /* 0x000fca0007fe0100 */
[----:B------:R-:W-:-:S04]  /*0780*/  IMAD.IADD R6, R3, 0x1, R6 ;  /* 0x0000000103067824 */ /* 0x000fc800078e0206 */
[C---:B------:R-:W-:Y:S01]  /*0790*/  VIADD R3, R6.reuse, 0x2 ;  /* 0x0000000206037836 */ /* 0x040fe20000000000 */
[----:B------:R-:W-:-:S04]  /*07a0*/  IADD3 R4, R6, 0x1, RZ ;  /* 0x0000000106047810 */ /* 0x000fc80007ffe0ff */
[----:B------:R-:W-:-:S05]  /*07b0*/  LOP3.LUT R3, R3, 0x3, RZ, 0xc0, !PT ;  /* 0x0000000303037812 */ /* 0x000fca00078ec0ff */
[----:B------:R-:W-:-:S07]  /*07c0*/  IMAD.IADD R5, R6, 0x1, -R3 ;  /* 0x0000000106057824 */ /* 0x000fce00078e0a03 */
.L_x_362:
[----:B------:R-:W-:Y:S01]  /*07d0*/  ISETP.GE.U32.AND P0, PT, R4, 0x3, PT ;  /* 0x000000030400780c */ /* 0x000fe20003f06070 */
[----:B------:R-:W-:Y:S01]  /*07e0*/  ULDC UR8, c[0x0][0x6e8] ;  /* 0x0001ba0000087ab9 */ /* 0x000fe20000000800 */
[----:B------:R-:W-:Y:S01]  /*07f0*/  UMOV UR4, 0x340 ;  /* 0x0000034000047882 */ /* 0x000fe20000000000 */
[----:B------:R-:W-:Y:S01]  /*0800*/  ULDC UR9, c[0x0][0x6e8] ;  /* 0x0001ba0000097ab9 */ /* 0x000fe20000000800 */
[----:B------:R-:W-:Y:S01]  /*0810*/  UIMAD UR4, UR8, 0x8, UR4 ;  /* 0x00000008080478a4 */ /* 0x000fe2000f8e0204 */
[----:B------:R-:W-:Y:S01]  /*0820*/  MOV R6, UR9 ;  /* 0x0000000900067c02 */ /* 0x000fe20008000f00 */
[----:B------:R-:W-:Y:S01]  /*0830*/  HFMA2.MMA R9, -RZ, RZ, 0, 0 ;  /* 0x00000000ff097435 */ /* 0x000fe200000001ff */
[----:B------:R-:W-:Y:S02]  /*0840*/  IMAD.MOV.U32 R12, RZ, RZ, RZ ;  /* 0x000000ffff0c7224 */ /* 0x000fe400078e00ff */
[----:B------:R-:W-:Y:S02]  /*0850*/  IMAD.MOV.U32 R24, RZ, RZ, R0 ;  /* 0x000000ffff187224 */ /* 0x000fe400078e0000 */
[----:B------:R-:W-:-:S02]  /*0860*/  IMAD.MOV.U32 R25, RZ, RZ, R2 ;  /* 0x000000ffff197224 */ /* 0x000fc400078e0002 */
[----:B------:R-:W-:Y:S05]  /*0870*/  @!P0 BRA `(.L_x_332) ;  /* 0x0000000c005c8947 */ /* 0x000fea0003800000 */
[----:B------:R-:W-:Y:S01]  /*0880*/  BSSY B0, `(.L_x_332) ;  /* 0x00000d6000007945 */ /* 0x000fe20003800000 */
[----:B------:R-:W-:Y:S02]  /*0890*/  IMAD.U32 R7, RZ, RZ, UR4 ;  /* 0x00000004ff077e24 */ /* 0x000fe4000f8e00ff */
[----:B------:R-:W-:-:S07]  /*08a0*/  IMAD.MOV.U32 R8, RZ, RZ, R5 ;  /* 0x000000ffff087224 */ /* 0x000fce00078e0005 */
.L_x_345:
        /* <DEDUP_REMOVED lines=8> */
[----:B------:R-:W-:Y:S05]  /*0930*/  CALL.REL.NOINC `($__internal_12_$__cuda_sm20_div_s64) ;  /* 0x0000001c00287944 */ /* 0x000fea0003c00000 */
        /* <DEDUP_REMOVED lines=10> */
.L_x_334:
        /* <DEDUP_REMOVED lines=21> */
[----:B------:R-:W-:-:S07]  /*0b30*/  IMAD R17, R14, R17, R24 ;  /* 0x000000110e117224 */ /* 0x000fce00078e0218 */
.L_x_335:
[----:B------:R-:W-:Y:S05]  /*0b40*/  BSYNC B1 ;  /* 0x0000000000017941 */ /* 0x000fea0003800000 */
.L_x_333:
        /* <DEDUP_REMOVED lines=16> */
[----:B------:R-:W-:Y:S05]  /*0c50*/  CALL.REL.NOINC `($__internal_12_$__cuda_sm20_div_s64) ;  /* 0x0000001800607944 */ /* 0x000fea0003c00000 */
        /* <DEDUP_REMOVED lines=8> */
[----:B------:R-:W-:Y:S02]  /*0ce0*/  IMAD.MOV.U32 R14, RZ, RZ, R22 ;  /* 0x000000ffff0e7224 */ /* 0x000fe400078e0016 */
[----:B------:R-:W-:Y:S01]  /*0cf0*/  IMAD.MOV.U32 R15, RZ, RZ, R23 ;  /* 0x000000ffff0f7224 */ /* 0x000fe200078e0017 */
[----:B------:R-:W-:Y:S01]  /*0d00*/  IADD3 R19, R11, R13, RZ ;  /* 0x0000000d0b137210 */ /* 0x000fe20007ffe0ff */
[----:B------:R-:W-:Y:S06]  /*0d10*/  BRA `(.L_x_338) ;  /* 0x00000000005c7947 */ /* 0x000fec0003800000 */
.L_x_337:
[----:B------:R-:W0:Y:S01]  /*0d20*/  I2F.U32.RP R12, R14 ;  /* 0x0000000e000c7306 */ /* 0x000e220000209000 */
[----:B------:R-:W-:Y:S01]  /*0d30*/  IMAD.MOV R13, RZ, RZ, -R14 ;  /* 0x000000ffff0d7224 */ /* 0x000fe200078e0a0e */
[----:B------:R-:W-:Y:S01]  /*0d40*/  ISETP.NE.U32.AND P2, PT, R14, RZ, PT ;  /* 0x000000ff0e00720c */ /* 0x000fe20003f45070 */
[----:B------:R-:W-:Y:S02]  /*0d50*/  IMAD.MOV.U32 R19, RZ, RZ, RZ ;  /* 0x000000ffff137224 */ /* 0x000fe400078e00ff */
[----:B------:R-:W-:-:S03]  /*0d60*/  IMAD.MOV.U32 R15, RZ, RZ, RZ ;  /* 0x000000ffff0f7224 */ /* 0x000fc600078e00ff */
        /* <DEDUP_REMOVED lines=16> */
[----:B------:R-:W-:Y:S01]  /*0e70*/  IMAD R31, R14, R31, R30 ;  /* 0x0000001f0e1f7224 */ /* 0x000fe200078e021e */
[----:B------:R-:W-:-:S07]  /*0e80*/  MOV R14, R11 ;  /* 0x0000000b000e7202 */ /* 0x000fce0000000f00 */
.L_x_338:
[----:B------:R-:W-:Y:S05]  /*0e90*/  BSYNC B1 ;  /* 0x0000000000017941 */ /* 0x000fea0003800000 */
.L_x_336:
        /* <DEDUP_REMOVED lines=29> */
.L_x_340:
[----:B------:R-:W0:Y:S01]  /*1070*/  I2F.U32.RP R13, R12 ;  /* 0x0000000c000d7306 */ /* 0x000e220000209000 */
[----:B------:R-:W-:Y:S01]  /*1080*/  IMAD.MOV R15, RZ, RZ, -R12 ;  /* 0x000000ffff0f7224 */ /* 0x000fe200078e0a0c */
[----:B------:R-:W-:Y:S01]  /*1090*/  ISETP.NE.U32.AND P2, PT, R12, RZ, PT ;  /* 0x000000ff0c00720c */ /* 0x000fe20003f45070 */
[----:B------:R-:W-:-:S05]  /*10a0*/  IMAD.MOV.U32 R19, RZ, RZ, RZ ;  /* 0x000000ffff137224 */ /* 0x000fca00078e00ff */
[----:B0-----:R-:W0:Y:S02]  /*10b0*/  MUFU.RCP R13, R13 ;  /* 0x0000000d000d7308 */ /* 0x001e240000001000 */
[----:B0-----:R-:W-:Y:S01]  /*10c0*/  IADD3 R10, R13, 0xffffffe, RZ ;  /* 0x0ffffffe0d0a7810 */ /* 0x001fe20007ffe0ff */
[----:B------:R-:W-:-:S05]  /*10d0*/  IMAD.MOV.U32 R13, RZ, RZ, RZ ;  /* 0x000000ffff0d7224 */ /* 0x000fca00078e00ff */
        /* <DEDUP_REMOVED lines=16> */
.L_x_341:
[----:B------:R-:W-:Y:S05]  /*11e0*/  BSYNC B1 ;  /* 0x0000000000017941 */ /* 0x000fea0003800000 */
.L_x_339:
        /* <DEDUP_REMOVED lines=17> */
[----:B------:R-:W-:Y:S05]  /*1300*/  CALL.REL.NOINC `($__internal_12_$__cuda_sm20_div_s64) ;  /* 0x0000001000b47944 */ /* 0x000fea0003c00000 */
[-C--:B------:R-:W-:Y:S01]  /*1310*/  IADD3 R21, P0, RZ, -R22.reuse, RZ ;  /* 0x80000016ff157210 */ /* 0x080fe20007f1e0ff */
[----:B------:R-:W-:Y:S01]  /*1320*/  IMAD.MOV.U32 R10, RZ, RZ, R12 ;  /* 0x000000ffff0a7224 */ /* 0x000fe200078e000c */
[----:B------:R-:W-:Y:S01]  /*1330*/  MOV R24, R22 ;  /* 0x0000001600187202 */ /* 0x000fe20000000f00 */
[----:B------:R-:W-:Y:S01]  /*1340*/  IMAD.MOV.U32 R11, RZ, RZ, R13 ;  /* 0x000000ffff0b7224 */ /* 0x000fe200078e000d */
[-C--:B------:R-:W-:Y:S02]  /*1350*/  IADD3.X R19, RZ, ~R23.reuse, RZ, P0, !PT ;  /* 0x80000017ff137210 */ /* 0x080fe400007fe4ff */
[----:B------:R-:W-:Y:S01]  /*1360*/  MOV R25, R23 ;  /* 0x0000001700197202 */ /* 0x000fe20000000f00 */
[----:B------:R-:W-:-:S04]  /*1370*/  IMAD.WIDE.U32 R10, R14, R21, R10 ;  /* 0x000000150e0a7225 */ /* 0x000fc800078e000a */
[----:B------:R-:W-:Y:S02]  /*1380*/  IMAD R19, R19, R14, RZ ;  /* 0x0000000e13137224 */ /* 0x000fe400078e02ff */
[----:B------:R-:W-:Y:S02]  /*1390*/  IMAD.MOV.U32 R13, RZ, RZ, R10 ;  /* 0x000000ffff0d7224 */ /* 0x000fe400078e000a */
[----:B------:R-:W-:-:S04]  /*13a0*/  IMAD R15, R15, R21, R19 ;  /* 0x000000150f0f7224 */ /* 0x000fc800078e0213 */
[----:B------:R-:W-:Y:S01]  /*13b0*/  IMAD.IADD R15, R11, 0x1, R15 ;  /* 0x000000010b0f7824 */ /* 0x000fe200078e020f */
[----:B------:R-:W-:Y:S06]  /*13c0*/  BRA `(.L_x_344) ;  /* 0x0000000000587947 */ /* 0x000fec0003800000 */
.L_x_343:
        /* <DEDUP_REMOVED lines=9> */
[----:B------:R-:W-:-:S04]  /*1460*/  IMAD.HI.U32 R11, R11, R15, R10 ;  /* 0x0000000f0b0b7227 */ /* 0x000fc800078e000a */
[----:B------:R-:W-:Y:S02]  /*1470*/  IMAD.MOV.U32 R15, RZ, RZ, RZ ;  /* 0x000000ffff0f7224 */ /* 0x000fe400078e00ff */
        /* <DEDUP_REMOVED lines=11> */
.L_x_344:
[----:B------:R-:W-:Y:S05]  /*1530*/  BSYNC B1 ;  /* 0x0000000000017941 */ /* 0x000fea0003800000 */
.L_x_342:
[----:B------:R0:W1:Y:S01]  /*1540*/  LDC.64 R10, c[0x0][R7+0x2c0] ;  /* 0x0000b000070a7b82 */ /* 0x0000620000000a00 */
[----:B------:R-:W-:Y:S01]  /*1550*/  VIADD R8, R8, 0xfffffffc ;  /* 0xfffffffc08087836 */ /* 0x000fe20000000000 */
[----:B------:R-:W-:-:S04]  /*1560*/  MOV R17, R9 ;  /* 0x0000000900117202 */ /* 0x000fc80000000f00 */
[----:B------:R-:W-:Y:S01]  /*1570*/  ISETP.NE.AND P0, PT, R8, -0x2, PT ;  /* 0xfffffffe0800780c */ /* 0x000fe20003f05270 */
[----:B0-----:R-:W-:Y:S02]  /*1580*/  VIADD R7, R7, 0xffffffe0 ;  /* 0xffffffe007077836 */ /* 0x001fe40000000000 */
[-C--:B-1----:R-:W-:Y:S02]  /*1590*/  IMAD R11, R11, R13.reuse, RZ ;  /* 0x0000000d0b0b7224 */ /* 0x082fe400078e02ff */
[----:B------:R-:W-:-:S04]  /*15a0*/  IMAD.WIDE.U32 R12, R10, R13, R16 ;  /* 0x0000000d0a0c7225 */ /* 0x000fc800078e0010 */
[----:B------:R-:W-:-:S04]  /*15b0*/  IMAD R11, R10, R15, R11 ;  /* 0x0000000f0a0b7224 */ /* 0x000fc800078e020b */
[----:B------:R-:W-:Y:S01]  /*15c0*/  IMAD.IADD R9, R13, 0x1, R11 ;  /* 0x000000010d097824 */ /* 0x000fe200078e020b */
[----:B------:R-:W-:Y:S06]  /*15d0*/  @P0 BRA `(.L_x_345) ;  /* 0xfffffff000b40947 */ /* 0x000fec000383ffff */
[----:B------:R-:W-:Y:S05]  /*15e0*/  BSYNC B0 ;  /* 0x0000000000007941 */ /* 0x000fea0003800000 */
.L_x_332:
        /* <DEDUP_REMOVED lines=11> */
[----:B------:R-:W-:-:S07]  /*16a0*/  MOV R10, 0x16c0 ;  /* 0x000016c0000a7802 */ /* 0x000fce0000000f00 */
[----:B------:R-:W-:Y:S05]  /*16b0*/  CALL.REL.NOINC `($__internal_12_$__cuda_sm20_div_s64) ;  /* 0x0000000c00c87944 */ /* 0x000fea0003c00000 */
[----:B------:R-:W-:-:S05]  /*16c0*/  IADD3 R13, P0, RZ, -R22, RZ ;  /* 0x80000016ff0d7210 */ /* 0x000fca0007f1e0ff */
[----:B------:R-:W-:Y:S02]  /*16d0*/  IMAD.X R7, RZ, RZ, ~R23, P0 ;  /* 0x000000ffff077224 */ /* 0x000fe400000e0e17 */
[----:B------:R-:W-:Y:S01]  /*16e0*/  IMAD.WIDE.U32 R10, R14, R13, R24 ;  /* 0x0000000d0e0a7225 */ /* 0x000fe200078e0018 */
[----:B------:R-:W-:Y:S02]  /*16f0*/  MOV R24, R22 ;  /* 0x0000001600187202 */ /* 0x000fe40000000f00 */
[----:B------:R-:W-:Y:S01]  /*1700*/  MOV R25, R23 ;  /* 0x0000001700197202 */ /* 0x000fe20000000f00 */
[----:B------:R-:W-:-:S04]  /*1710*/  IMAD R7, R7, R14, RZ ;  /* 0x0000000e07077224 */ /* 0x000fc800078e02ff */
[----:B------:R-:W-:Y:S02]  /*1720*/  IMAD R7, R15, R13, R7 ;  /* 0x0000000d0f077224 */ /* 0x000fe400078e0207 */
[----:B------:R-:W-:Y:S02]  /*1730*/  IMAD.MOV.U32 R15, RZ, RZ, R10 ;  /* 0x000000ffff0f7224 */ /* 0x000fe400078e000a */
[----:B------:R-:W-:Y:S01]  /*1740*/  IMAD.IADD R7, R11, 0x1, R7 ;  /* 0x000000010b077824 */ /* 0x000fe200078e0207 */
[----:B------:R-:W-:Y:S06]  /*1750*/  BRA `(.L_x_349) ;  /* 0x00000000005c7947 */ /* 0x000fec0003800000 */
.L_x_348:
[----:B------:R-:W0:Y:S01]  /*1760*/  I2F.U32.RP R7, R14 ;  /* 0x0000000e00077306 */ /* 0x000e220000209000 */
[----:B------:R-:W-:Y:S01]  /*1770*/  IMAD.MOV R13, RZ, RZ, -R14 ;  /* 0x000000ffff0d7224 */ /* 0x000fe200078e0a0e */
[----:B------:R-:W-:Y:S02]  /*1780*/  ISETP.NE.U32.AND P2, PT, R14, RZ, PT ;  /* 0x000000ff0e00720c */ /* 0x000fe40003f45070 */
[----:B------:R-:W-:-:S04]  /*1790*/  MOV R25, RZ ;  /* 0x000000ff00197202 */ /* 0x000fc80000000f00 */
[----:B0-----:R-:W0:Y:S02]  /*17a0*/  MUFU.RCP R7, R7 ;  /* 0x0000000700077308 */ /* 0x001e240000001000 */
[----:B0-----:R-:W-:Y:S02]  /*17b0*/  VIADD R10, R7, 0xffffffe ;  /* 0x0ffffffe070a7836 */ /* 0x001fe40000000000 */
[----:B------:R-:W-:-:S04]  /*17c0*/  IMAD.MOV.U32 R7, RZ, RZ, RZ ;  /* 0x000000ffff077224 */ /* 0x000fc800078e00ff */
        /* <DEDUP_REMOVED lines=16> */
.L_x_349:
[----:B------:R-:W-:Y:S05]  /*18d0*/  BSYNC B0 ;  /* 0x0000000000007941 */ /* 0x000fea0003800000 */
.L_x_347:
[----:B------:R-:W0:Y:S01]  /*18e0*/  LDC.64 R10, c[0x0][R6+0x2d8] ;  /* 0x0000b600060a7b82 */ /* 0x000e220000000a00 */
[----:B------:R-:W-:Y:S02]  /*18f0*/  ISETP.NE.AND P0, PT, R3, 0x1, PT ;  /* 0x000000010300780c */ /* 0x000fe40003f05270 */
[----:B------:R-:W-:Y:S01]  /*1900*/  MOV R13, R9 ;  /* 0x00000009000d7202 */ /* 0x000fe20000000f00 */
[-C--:B0-----:R-:W-:Y:S02]  /*1910*/  IMAD R8, R11, R15.reuse, RZ ;  /* 0x0000000f0b087224 */ /* 0x081fe400078e02ff */
[----:B------:R-:W-:-:S04]  /*1920*/  IMAD.WIDE.U32 R12, R10, R15, R12 ;  /* 0x0000000f0a0c7225 */ /* 0x000fc800078e000c */
[----:B------:R-:W-:-:S04]  /*1930*/  IMAD R7, R10, R7, R8 ;  /* 0x000000070a077224 */ /* 0x000fc800078e0208 */
        /* <DEDUP_REMOVED lines=10> */
[----:B------:R-:W-:Y:S05]  /*19e0*/  CALL.REL.NOINC `($__internal_12_$__cuda_sm20_div_s64) ;  /* 0x0000000800fc7944 */ /* 0x000fea0003c00000 */
[----:B------:R-:W-:-:S05]  /*19f0*/  IADD3 R13, P0, RZ, -R22, RZ ;  /* 0x80000016ff0d7210 */ /* 0x000fca0007f1e0ff */
[----:B------:R-:W-:Y:S02]  /*1a00*/  IMAD.X R7, RZ, RZ, ~R23, P0 ;  /* 0x000000ffff077224 */ /* 0x000fe400000e0e17 */
[----:B------:R-:W-:Y:S01]  /*1a10*/  IMAD.WIDE.U32 R10, R14, R13, R24 ;  /* 0x0000000d0e0a7225 */ /* 0x000fe200078e0018 */
[----:B------:R-:W-:-:S03]  /*1a20*/  MOV R25, R23 ;  /* 0x0000001700197202 */ /* 0x000fc60000000f00 */
[----:B------:R-:W-:Y:S02]  /*1a30*/  IMAD R7, R7, R14, RZ ;  /* 0x0000000e07077224 */ /* 0x000fe400078e02ff */
[----:B------:R-:W-:Y:S02]  /*1a40*/  IMAD.MOV.U32 R24, RZ, RZ, R22 ;  /* 0x000000ffff187224 */ /* 0x000fe400078e0016 */
[----:B------:R-:W-:Y:S01]  /*1a50*/  IMAD R7, R15, R13, R7 ;  /* 0x0000000d0f077224 */ /* 0x000fe200078e0207 */
[----:B------:R-:W-:-:S03]  /*1a60*/  MOV R15, R10 ;  /* 0x0000000a000f7202 */ /* 0x000fc60000000f00 */
[----:B------:R-:W-:Y:S01]  /*1a70*/  IMAD.IADD R7, R11, 0x1, R7 ;  /* 0x000000010b077824 */ /* 0x000fe200078e0207 */
[----:B------:R-:W-:Y:S06]  /*1a80*/  BRA `(.L_x_352) ;  /* 0x00000000005c7947 */ /* 0x000fec0003800000 */
.L_x_351:
[----:B------:R-:W0:Y:S01]  /*1a90*/  I2F.U32.RP R7, R14 ;  /* 0x0000000e00077306 */ /* 0x000e220000209000 */
[----:B------:R-:W-:Y:S01]  /*1aa0*/  IADD3 R13, RZ, -R14, RZ ;  /* 0x8000000eff0d7210 */ /* 0x000fe20007ffe0ff */
[----:B------:R-:W-:Y:S01]  /*1ab0*/  IMAD.MOV.U32 R25, RZ, RZ, RZ ;  /* 0x000000ffff197224 */ /* 0x000fe200078e00ff */
        /* <DEDUP_REMOVED lines=20> */
.L_x_352:
[----:B------:R-:W-:Y:S05]  /*1c00*/  BSYNC B0 ;  /* 0x0000000000007941 */ /* 0x000fea0003800000 */
.L_x_350:
        /* <DEDUP_REMOVED lines=26> */
.L_x_354:
        /* <DEDUP_REMOVED lines=23> */
.L_x_355:
[----:B------:R-:W-:Y:S05]  /*1f20*/  BSYNC B0 ;  /* 0x0000000000007941 */ /* 0x000fea0003800000 */
.L_x_353:
[----:B------:R-:W0:Y:S01]  /*1f30*/  LDC.64 R6, c[0x0][R6+0x2c8] ;  /* 0x0000b20006067b82 */ /* 0x000e220000000a00 */
[----:B------:R-:W-:Y:S02]  /*1f40*/  IMAD.MOV.U32 R13, RZ, RZ, R9 ;  /* 0x000000ffff0d7224 */ /* 0x000fe400078e0009 */
[-C--:B0-----:R-:W-:Y:S02]  /*1f50*/  IMAD R7, R7, R10.reuse, RZ ;  /* 0x0000000a07077224 */ /* 0x081fe400078e02ff */
[----:B------:R-:W-:-:S04]  /*1f60*/  IMAD.WIDE.U32 R12, R6, R10, R12 ;  /* 0x0000000a060c7225 */ /* 0x000fc800078e000c */
[----:B------:R-:W-:-:S05]  /*1f70*/  IMAD R7, R6, R15, R7 ;  /* 0x0000000f06077224 */ /* 0x000fca00078e0207 */
[----:B------:R-:W-:-:S07]  /*1f80*/  IADD3 R9, R13, R7, RZ ;  /* 0x000000070d097210 */ /* 0x000fce0007ffe0ff */
.L_x_346:
[----:B------:R-:W-:Y:S01]  /*1f90*/  ULDC.64 UR8, c[0x0][0x620] ;  /* 0x0001880000087ab9 */ /* 0x000fe20000000a00 */
[----:B------:R-:W-:Y:S02]  /*1fa0*/  IMAD.MOV.U32 R13, RZ, RZ, R9 ;  /* 0x000000ffff0d7224 */ /* 0x000fe400078e0009 */
        /* <DEDUP_REMOVED lines=9> */
[----:B------:R-:W2:Y:S01]  /*2040*/  LDG.E.S16 R9, desc[UR10][R8.64] ;  /* 0x0000000a08097981 */ /* 0x000ea2000c1e1700 */
[----:B------:R-:W-:Y:S01]  /*2050*/  BSSY B0, `(.L_x_356) ;  /* 0x000004f000007945 */ /* 0x000fe20003800000 */
[----:B--2---:R-:W-:Y:S02]  /*2060*/  SHF.R.S32.HI R10, RZ, 0x1f, R9 ;  /* 0x0000001fff0a7819 */ /* 0x004fe40000011409 */
[----:B0-----:R-:W-:-:S02]  /*2070*/  ISETP.GE.U32.AND P0, PT, R9, R6, PT ;  /* 0x000000060900720c */ /* 0x001fc40003f06070 */
        /* <DEDUP_REMOVED lines=10> */
[----:B------:R-:W-:-:S05]  /*2120*/  IMAD R7, R6, UR9, R7 ;  /* 0x0000000906077c24 */ /* 0x000fca000f8e0207 */
[----:B------:R-:W-:-:S04]  /*2130*/  IADD3 R7, R25, R7, RZ ;  /* 0x0000000719077210 */ /* 0x000fc80007ffe0ff */
[----:B------:R-:W-:-:S04]  /*2140*/  LOP3.LUT R6, R7, UR7, RZ, 0xfc, !PT ;  /* 0x0000000707067c12 */ /* 0x000fc8000f8efcff */
[----:B------:R-:W-:-:S13]  /*2150*/  ISETP.NE.U32.AND P0, PT, R6, RZ, PT ;  /* 0x000000ff0600720c */ /* 0x000fda0003f05070 */
[----:B------:R-:W-:Y:S05]  /*2160*/  @!P0 BRA `(.L_x_359) ;  /* 0x0000000000188947 */ /* 0x000fea0003800000 */
[----:B------:R-:W-:Y:S01]  /*2170*/  IMAD.MOV.U32 R25, RZ, RZ, R7 ;  /* 0x000000ffff197224 */ /* 0x000fe200078e0007 */
[----:B------:R-:W-:Y:S01]  /*2180*/  MOV R20, UR6 ;  /* 0x0000000600147c02 */ /* 0x000fe20008000f00 */
[----:B------:R-:W-:Y:S01]  /*2190*/  IMAD.U32 R11, RZ, RZ, UR7 ;  /* 0x00000007ff0b7e24 */ /* 0x000fe2000f8e00ff */
[----:B------:R-:W-:-:S07]  /*21a0*/  MOV R10, 0x21c0 ;  /* 0x000021c0000a7802 */ /* 0x000fce0000000f00 */
[----:B------:R-:W-:Y:S05]  /*21b0*/  CALL.REL.NOINC `($__internal_12_$__cuda_sm20_div_s64) ;  /* 0x0000000400087944 */ /* 0x000fea0003c00000 */
[----:B------:R-:W-:Y:S05]  /*21c0*/  BRA `(.L_x_360) ;  /* 0x0000000000487947 */ /* 0x000fea0003800000 */
.L_x_359:
[----:B------:R-:W0:Y:S01]  /*21d0*/  I2F.U32.RP R8, UR6 ;  /* 0x0000000600087d06 */ /* 0x000e220008209000 */
[----:B------:R-:W-:-:S07]  /*21e0*/  ISETP.NE.U32.AND P2, PT, RZ, UR6, PT ;  /* 0x00000006ff007c0c */ /* 0x000fce000bf45070 */
[----:B0-----:R-:W0:Y:S02]  /*21f0*/  MUFU.RCP R8, R8 ;  /* 0x0000000800087308 */ /* 0x001e240000001000 */
[----:B0-----:R-:W-:-:S06]  /*2200*/  IADD3 R6, R8, 0xffffffe, RZ ;  /* 0x0ffffffe08067810 */ /* 0x001fcc0007ffe0ff */
[----:B------:R0:W1:Y:S02]  /*2210*/  F2I.FTZ.U32.TRUNC.NTZ R7, R6 ;  /* 0x0000000600077305 */ /* 0x000064000021f000 */
[----:B0-----:R-:W-:Y:S01]  /*2220*/  HFMA2.MMA R6, -RZ, RZ, 0, 0 ;  /* 0x00000000ff067435 */ /* 0x001fe200000001ff */
[----:B-1----:R-:W-:-:S04]  /*2230*/  IMAD.MOV R9, RZ, RZ, -R7 ;  /* 0x000000ffff097224 */ /* 0x002fc800078e0a07 */
[----:B------:R-:W-:-:S05]  /*2240*/  IMAD R9, R9, UR6, RZ ;  /* 0x0000000609097c24 */ /* 0x000fca000f8e02ff */
[----:B------:R-:W-:-:S06]  /*2250*/  IMAD.HI.U32 R9, R7, R9, R6 ;  /* 0x0000000907097227 */ /* 0x000fcc00078e0006 */
[----:B------:R-:W-:-:S04]  /*2260*/  IMAD.HI.U32 R22, R9, R24, RZ ;  /* 0x0000001809167227 */ /* 0x000fc800078e00ff */
[----:B------:R-:W-:-:S04]  /*2270*/  IMAD.MOV R7, RZ, RZ, -R22 ;  /* 0x000000ffff077224 */ /* 0x000fc800078e0a16 */
[----:B------:R-:W-:-:S05]  /*2280*/  IMAD R24, R7, UR6, R24 ;  /* 0x0000000607187c24 */ /* 0x000fca000f8e0218 */
[----:B------:R-:W-:-:S13]  /*2290*/  ISETP.GE.U32.AND P0, PT, R24, UR6, PT ;  /* 0x0000000618007c0c */ /* 0x000fda000bf06070 */
[----:B------:R-:W-:Y:S01]  /*22a0*/  @P0 IADD3 R24, R24, -UR6, RZ ;  /* 0x8000000618180c10 */ /* 0x000fe2000fffe0ff */
[----:B------:R-:W-:-:S03]  /*22b0*/  @P0 VIADD R22, R22, 0x1 ;  /* 0x0000000116160836 */ /* 0x000fc60000000000 */
[----:B------:R-:W-:-:S13]  /*22c0*/  ISETP.GE.U32.AND P1, PT, R24, UR6, PT ;  /* 0x0000000618007c0c */ /* 0x000fda000bf26070 */
[----:B------:R-:W-:Y:S02]  /*22d0*/  @P1 IADD3 R22, R22, 0x1, RZ ;  /* 0x0000000116161810 */ /* 0x000fe40007ffe0ff */
[----:B------:R-:W-:-:S07]  /*22e0*/  @!P2 LOP3.LUT R22, RZ, UR6, RZ, 0x33, !PT ;  /* 0x00000006ff16ac12 */ /* 0x000fce000f8e33ff */
.L_x_360:
[----:B------:R-:W-:Y:S05]  /*22f0*/  BSYNC B1 ;  /* 0x0000000000017941 */ /* 0x000fea0003800000 */
.L_x_358:
        /* <DEDUP_REMOVED lines=10> */
[----:B------:R-:W-:Y:S01]  /*23a0*/  IMAD R13, R10, UR8, RZ ;  /* 0x000000080a0d7c24 */ /* 0x000fe2000f8e02ff */
[----:B------:R-:W-:-:S03]  /*23b0*/  SHF.L.U32 R11, R8, 0x1, RZ ;  /* 0x00000001080b7819 */ /* 0x000fc600000006ff */
[----:B------:R-:W-:Y:S02]  /*23c0*/  IMAD R13, R22, UR9, R13 ;  /* 0x00000009160d7c24 */ /* 0x000fe4000f8e020d */
[----:B0-----:R-:W-:-:S03]  /*23d0*/  IMAD.IADD R10, R11, 0x1, R6 ;  /* 0x000000010b0a7824 */ /* 0x001fc600078e0206 */
[----:B------:R-:W-:Y:S02]  /*23e0*/  IADD3 R13, R9, R13, RZ ;  /* 0x0000000d090d7210 */ /* 0x000fe40007ffe0ff */
[----:B------:R-:W-:Y:S02]  /*23f0*/  LOP3.LUT R9, R10, 0x2, RZ, 0xc0, !PT ;  /* 0x000000020a097812 */ /* 0x000fe400078ec0ff */
[----:B------:R-:W-:Y:S02]  /*2400*/  SHF.L.U64.HI R8, R8, 0x1, R13 ;  /* 0x0000000108087819 */ /* 0x000fe4000001020d */
[----:B------:R-:W-:-:S04]  /*2410*/  IADD3 R6, P0, P1, -R9, R6, R11 ;  /* 0x0000000609067210 */ /* 0x000fc8000791e10b */
[----:B------:R-:W-:-:S05]  /*2420*/  IADD3.X R7, R7, -0x1, R8, P0, P1 ;  /* 0xffffffff07077810 */ /* 0x000fca00007e2408 */
[----:B------:R0:W5:Y:S01]  /*2430*/  LDG.E R8, desc[UR10][R6.64] ;  /* 0x0000000a06087981 */ /* 0x000162000c1e1900 */
[----:B------:R-:W-:-:S04]  /*2440*/  ISETP.NE.U32.AND P0, PT, R9, RZ, PT ;  /* 0x000000ff0900720c */ /* 0x000fc80003f05070 */
[----:B------:R-:W-:-:S13]  /*2450*/  ISETP.NE.AND.EX P0, PT, RZ, RZ, PT, P0 ;  /* 0x000000ffff00720c */ /* 0x000fda0003f05300 */
.L_x_361:
        /* <DEDUP_REMOVED lines=14> */
.L_x_357:
[----:B------:R-:W-:Y:S05]  /*2540*/  BSYNC B0 ;  /* 0x0000000000007941 */ /* 0x000fea0003800000 */
.L_x_356:
[----:B0-----:R-:W0:Y:S01]  /*2550*/  LDC R6, c[0x0][0xc] ;  /* 0x00000300ff067b82 */ /* 0x001e220000000800 */
[----:B------:R-:W-:Y:S01]  /*2560*/  ULDC.64 UR8, c[0x0][0x708] ;  /* 0x0001c20000087ab9 */ /* 0x000fe20000000a00 */
[----:B0-----:R-:W-:-:S05]  /*2570*/  IMAD R7, R6, UR5, RZ ;  /* 0x0000000506077c24 */ /* 0x001fca000f8e02ff */
[----:B------:R-:W-:-:S05]  /*2580*/  IADD3 R0, P0, R7, R0, RZ ;  /* 0x0000000007007210 */ /* 0x000fca0007f1e0ff */
[----:B------:R-:W-:Y:S01]  /*2590*/  IMAD.X R2, RZ, RZ, R2, P0 ;  /* 0x000000ffff027224 */ /* 0x000fe200000e0602 */
[----:B------:R-:W-:-:S04]  /*25a0*/  ISETP.GE.U32.AND P0, PT, R0, UR8, PT ;  /* 0x0000000800007c0c */ /* 0x000fc8000bf06070 */
[----:B------:R-:W-:-:S13]  /*25b0*/  ISETP.GE.AND.EX P0, PT, R2, UR9, PT, P0 ;  /* 0x0000000902007c0c */ /* 0x000fda000bf06300 */
[----:B------:R-:W-:Y:S05]  /*25c0*/  @!P0 BRA `(.L_x_362) ;  /* 0xffffffe000808947 */ /* 0x000fea000383ffff */
[----:B------:R-:W-:Y:S05]  /*25d0*/  EXIT ;  /* 0x000000000000794d */ /* 0x000fea0003800000 */
        .weak           $__internal_12_$__cuda_sm20_div_s64
        .type           $__internal_12_$__cuda_sm20_div_s64,@function
        .size           $__internal_12_$__cuda_sm20_div_s64,(.L_x_3542 - $__internal_12_$__cuda_sm20_div_s64)
$__internal_12_$__cuda_sm20_div_s64:
        /* <DEDUP_REMOVED lines=18> */
[C---:B------:R-:W-:Y:S02]  /*2700*/  IMAD R21, R33.reuse, R22, RZ ;  /* 0x0000001621157224 */ /* 0x040fe400078e02ff */
[----:B------:R-:W-:-:S04]  /*2710*/  IMAD.HI.U32 R26, P2, R33, R26, R28 ;  /* 0x0000001a211a7227 */ /* 0x000fc8000784001c */
[----:B------:R-:W-:Y:S01]  /*2720*/  IMAD.HI.U32 R22, R33, R22, RZ ;  /* 0x0000001621167227 */ /* 0x000fe200078e00ff */
[----:B------:R-:W-:-:S04]  /*2730*/  IADD3 R29, P3, R21, R26, RZ ;  /* 0x0000001a151d7210 */ /* 0x000fc80007f7e0ff */
[----:B------:R-:W-:Y:S01]  /*2740*/  IADD3.X R22, R22, R33, RZ, P1, !PT ;  /* 0x0000002116167210 */ /* 0x000fe20000ffe4ff */
[----:B------:R-:W-:-:S03]  /*2750*/  IMAD.WIDE.U32 R32, R29, R18, RZ ;  /* 0x000000121d207225 */ /* 0x000fc600078e00ff */
[----:B------:R-:W-:Y:S01]  /*2760*/  IADD3.X R23, RZ, RZ, R22, P3, P2 ;  /* 0x000000ffff177210 */ /* 0x000fe20001fe4416 */
[----:B------:R-:W-:Y:S01]  /*2770*/  IMAD R26, R29, R19, R33 ;  /* 0x000000131d1a7224 */ /* 0x000fe200078e0221 */
[----:B------:R-:W-:Y:S01]  /*2780*/  IADD3 R22, P1, RZ, -R32, RZ ;  /* 0x80000020ff167210 */ /* 0x000fe20007f3e0ff */
[----:B------:R-:W-:Y:S02]  /*2790*/  HFMA2.MMA R33, -RZ, RZ, 0, 0 ;  /* 0x00000000ff217435 */ /* 0x000fe400000001ff */
[----:B------:R-:W-:Y:S02]  /*27a0*/  IMAD R26, R23, R18, R26 ;  /* 0x00000012171a7224 */ /* 0x000fe400078e021a */
[----:B------:R-:W-:-:S04]  /*27b0*/  IMAD.HI.U32 R28, R29, R22, RZ ;  /* 0x000000161d1c7227 */ /* 0x000fc800078e00ff */
[----:B------:R-:W-:-:S04]  /*27c0*/  IMAD.X R26, RZ, RZ, ~R26, P1 ;  /* 0x000000ffff1a7224 */ /* 0x000fc800008e0e1a */
[----:B------:R-:W-:-:S04]  /*27d0*/  IMAD.WIDE.U32 R28, P1, R29, R26, R28 ;  /* 0x0000001a1d1c7225 */ /* 0x000fc8000782001c */
[----:B------:R-:W-:Y:S01]  /*27e0*/  IMAD.HI.U32 R21, P2, R23, R22, R28 ;  /* 0x0000001617157227 */ /* 0x000fe2000784001c */
[----:B------:R-:W-:-:S03]  /*27f0*/  IADD3 R29, P5, RZ, -R24, RZ ;  /* 0x80000018ff1d7210 */ /* 0x000fc60007fbe0ff */
[----:B------:R-:W-:Y:S01]  /*2800*/  IMAD R22, R23, R26, RZ ;  /* 0x0000001a17167224 */ /* 0x000fe200078e02ff */
[----:B------:R-:W-:-:S04]  /*2810*/  SEL R29, R29, R24, !P4 ;  /* 0x000000181d1d7207 */ /* 0x000fc80006000000 */
[----:B------:R-:W-:Y:S01]  /*2820*/  IADD3 R22, P3, R22, R21, RZ ;  /* 0x0000001516167210 */ /* 0x000fe20007f7e0ff */
[----:B------:R-:W-:Y:S01]  /*2830*/  IMAD.HI.U32 R21, R23, R26, RZ ;  /* 0x0000001a17157227 */ /* 0x000fe200078e00ff */
[----:B------:R-:W-:-:S03]  /*2840*/  IADD3.X R26, RZ, ~R25, RZ, P5, !PT ;  /* 0x80000019ff1a7210 */ /* 0x000fc60002ffe4ff */
[----:B------:R-:W-:Y:S01]  /*2850*/  IMAD.HI.U32 R32, R22, R29, RZ ;  /* 0x0000001d16207227 */ /* 0x000fe200078e00ff */
[----:B------:R-:W-:-:S03]  /*2860*/  SEL R27, R26, R25, !P4 ;  /* 0x000000191a1b7207 */ /* 0x000fc60006000000 */
[----:B------:R-:W-:Y:S02]  /*2870*/  IMAD.X R21, R21, 0x1, R23, P1 ;  /* 0x0000000115157824 */ /* 0x000fe400008e0617 */
[----:B------:R-:W-:-:S03]  /*2880*/  IMAD.WIDE.U32 R32, R22, R27, R32 ;  /* 0x0000001b16207225 */ /* 0x000fc600078e0020 */
[----:B------:R-:W-:-:S05]  /*2890*/  IADD3.X R22, RZ, RZ, R21, P3, P2 ;  /* 0x000000ffff167210 */ /* 0x000fca0001fe4415 */
[----:B------:R-:W-:-:S04]  /*28a0*/  IMAD.HI.U32 R26, P1, R22, R29, R32 ;  /* 0x0000001d161a7227 */ /* 0x000fc80007820020 */
[CC--:B------:R-:W-:Y:S02]  /*28b0*/  IMAD R21, R22.reuse, R27.reuse, RZ ;  /* 0x0000001b16157224 */ /* 0x0c0fe400078e02ff */
[----:B------:R-:W-:-:S03]  /*28c0*/  IMAD.HI.U32 R23, R22, R27, RZ ;  /* 0x0000001b16177227 */ /* 0x000fc600078e00ff */
[----:B------:R-:W-:Y:S01]  /*28d0*/  IADD3 R21, P2, R21, R26, RZ ;  /* 0x0000001a15157210 */ /* 0x000fe20007f5e0ff */
[----:B------:R-:W-:-:S04]  /*28e0*/  IMAD.X R23, RZ, RZ, R23, P1 ;  /* 0x000000ffff177224 */ /* 0x000fc800008e0617 */
[----:B------:R-:W-:Y:S01]  /*28f0*/  IMAD.WIDE.U32 R32, R21, R18, RZ ;  /* 0x0000001215207225 */ /* 0x000fe200078e00ff */
[----:B------:R-:W-:-:S03]  /*2900*/  IADD3.X R23, RZ, R23, RZ, P2, !PT ;  /* 0x00000017ff177210 */ /* 0x000fc600017fe4ff */
[----:B------:R-:W-:Y:S01]  /*2910*/  IMAD R22, R21, R19, R33 ;  /* 0x0000001315167224 */ /* 0x000fe200078e0221 */
[----:B------:R-:W-:-:S03]  /*2920*/  IADD3 R29, P1, -R32, R29, RZ ;  /* 0x0000001d201d7210 */ /* 0x000fc60007f3e1ff */
[----:B------:R-:W-:-:S04]  /*2930*/  IMAD R22, R23, R18, R22 ;  /* 0x0000001217167224 */ /* 0x000fc800078e0216 */
[----:B------:R-:W-:Y:S01]  /*2940*/  IMAD.X R27, R27, 0x1, ~R22, P1 ;  /* 0x000000011b1b7824 */ /* 0x000fe200008e0e16 */
[CC--:B------:R-:W-:Y:S02]  /*2950*/  ISETP.GE.U32.AND P1, PT, R29.reuse, R18.reuse, PT ;  /* 0x000000121d00720c */ /* 0x0c0fe40003f26070 */
[----:B------:R-:W-:Y:S02]  /*2960*/  IADD3 R22, P3, R29, -R18, RZ ;  /* 0x800000121d167210 */ /* 0x000fe40007f7e0ff */
[----:B------:R-:W-:-:S04]  /*2970*/  ISETP.GE.U32.AND.EX P1, PT, R27, R19, PT, P1 ;  /* 0x000000131b00720c */ /* 0x000fc80003f26110 */
[----:B------:R-:W-:Y:S02]  /*2980*/  SEL R29, R22, R29, P1 ;  /* 0x0000001d161d7207 */ /* 0x000fe40000800000 */
[----:B------:R-:W-:Y:S02]  /*2990*/  IADD3 R22, P4, R21, 0x1, RZ ;  /* 0x0000000115167810 */ /* 0x000fe40007f9e0ff */
[----:B------:R-:W-:Y:S02]  /*29a0*/  ISETP.GE.U32.AND P2, PT, R29, R18, PT ;  /* 0x000000121d00720c */ /* 0x000fe40003f46070 */
[----:B------:R-:W-:Y:S01]  /*29b0*/  IADD3.X R18, R27, ~R19, RZ, P3, !PT ;  /* 0x800000131b127210 */ /* 0x000fe20001ffe4ff */
[----:B------:R-:W-:Y:S01]  /*29c0*/  IMAD.X R26, RZ, RZ, R23, P4 ;  /* 0x000000ffff1a7224 */ /* 0x000fe200020e0617 */
[----:B------:R-:W-:Y:S02]  /*29d0*/  SEL R22, R22, R21, P1 ;  /* 0x0000001516167207 */ /* 0x000fe40000800000 */
[----:B------:R-:W-:-:S02]  /*29e0*/  SEL R18, R18, R27, P1 ;  /* 0x0000001b12127207 */ /* 0x000fc40000800000 */
[----:B------:R-:W-:Y:S02]  /*29f0*/  SEL R26, R26, R23, P1 ;  /* 0x000000171a1a7207 */ /* 0x000fe40000800000 */
[----:B------:R-:W-:Y:S02]  /*2a00*/  IADD3 R21, P3, R22, 0x1, RZ ;  /* 0x0000000116157810 */ /* 0x000fe40007f7e0ff */
[----:B------:R-:W-:Y:S02]  /*2a10*/  ISETP.GE.U32.AND.EX P1, PT, R18, R19, PT, P2 ;  /* 0x000000131200720c */ /* 0x000fe40003f26120 */
[----:B------:R-:W-:Y:S02]  /*2a20*/  IADD3.X R19, RZ, R26, RZ, P3, !PT ;  /* 0x0000001aff137210 */ /* 0x000fe40001ffe4ff */
[----:B------:R-:W-:Y:S02]  /*2a30*/  SEL R21, R21, R22, P1 ;  /* 0x0000001615157207 */ /* 0x000fe40000800000 */
[----:B------:R-:W-:-:S02]  /*2a40*/  LOP3.LUT R18, R11, R25, RZ, 0x3c, !PT ;  /* 0x000000190b127212 */ /* 0x000fc400078e3cff */
[----:B------:R-:W-:Y:S02]  /*2a50*/  SEL R19, R19, R26, P1 ;  /* 0x0000001a13137207 */ /* 0x000fe40000800000 */
[----:B------:R-:W-:Y:S02]  /*2a60*/  IADD3 R22, P3, RZ, -R21, RZ ;  /* 0x80000015ff167210 */ /* 0x000fe40007f7e0ff */
[----:B------:R-:W-:Y:S02]  /*2a70*/  ISETP.NE.U32.AND P1, PT, R20, RZ, PT ;  /* 0x000000ff1400720c */ /* 0x000fe40003f25070 */
[----:B------:R-:W-:Y:S01]  /*2a80*/  ISETP.GE.AND P2, PT, R18, RZ, PT ;  /* 0x000000ff1200720c */ /* 0x000fe20003f46270 */
[----:B------:R-:W-:Y:S01]  /*2a90*/  IMAD.X R18, RZ, RZ, ~R19, P3 ;  /* 0x000000ffff127224 */ /* 0x000fe200018e0e13 */
[----:B------:R-:W-:Y:S02]  /*2aa0*/  ISETP.NE.AND.EX P1, PT, R11, RZ, PT, P1 ;  /* 0x000000ff0b00720c */ /* 0x000fe40003f25310 */
[----:B------:R-:W-:-:S02]  /*2ab0*/  MOV R11, 0x0 ;  /* 0x00000000000b7802 */ /* 0x000fc40000000f00 */
[----:B------:R-:W-:Y:S02]  /*2ac0*/  SEL R22, R22, R21, !P2 ;  /* 0x0000001516167207 */ /* 0x000fe40005000000 */
[----:B------:R-:W-:Y:S02]  /*2ad0*/  SEL R18, R18, R19, !P2 ;  /* 0x0000001312127207 */ /* 0x000fe40005000000 */
[----:B------:R-:W-:Y:S02]  /*2ae0*/  SEL R22, R22, 0xffffffff, P1 ;  /* 0xffffffff16167807 */ /* 0x000fe40000800000 */
[----:B------:R-:W-:Y:S01]  /*2af0*/  SEL R23, R18, 0xffffffff, P1 ;  /* 0xffffffff12177807 */ /* 0x000fe20000800000 */
[----:B------:R-:W-:Y:S06]  /*2b00*/  RET.REL.NODEC R10 `(_ZN2at4cuda17kernelHistogram1DIsslLi1ELi2ELin1ELNS0_23CUDAHistogramMemoryTypeE1EZNS0_21CUDA_tensor_histogramIssLb0EEEbNS_6TensorES4_S4_lNS_14AccumulateTypeIT0_Lb1EE4typeES8_NS0_13TensorArgTypeES9_S9_EUllE0_EEvNS0_6detail10TensorInfoIT_T1_EESF_NSC_IKS6_SE_EElS8_S8_SE_T6_) ;  /* 0xffffffd40a3c7950 */ /* 0x000fec0003c3ffff */
.L_x_363:
        /* <DEDUP_REMOVED lines=15> */
.L_x_3542:


//--------------------- .text._ZN2at4cuda17kernelHistogram1DIsslLi1ELi2ELin1ELNS0_23CUDAHistogramMemoryTypeE0EZNS0_21CUDA_tensor_histogramIssLb0EEEbNS_6TensorES4_S4_lNS_14AccumulateTypeIT0_Lb1EE4typeES8_NS0_13TensorArgTypeES9_S9_EUllE0_EEvNS0_6detail10TensorInfoIT_T1_EESF_NSC_IKS6_SE_EElS8_S8_SE_T6_ --------------------------
	.section	.text._ZN2at4cuda17kernelHistogram1DIsslLi1ELi2ELin1ELNS0_23CUDAHistogramMemoryTypeE0EZNS0_21CUDA_tensor_histogramIssLb0EEEbNS_6TensorES4_S4_lNS_14AccumulateTypeIT0_Lb1EE4typeES8_NS0_13TensorArgTypeES9_S9_EUllE0_EEvNS0_6detail10TensorInfoIT_T1_EESF_NSC_IKS6_SE_EElS8_S8_SE_T6_,"ax",@progbits
	.align	128
        .global         _ZN2at4cuda17kernelHistogram1DIsslLi1ELi2ELin1ELNS0_23CUDAHistogramMemoryTypeE0EZNS0_21CUDA_tensor_histogramIssLb0EEEbNS_6TensorES4_S4_lNS_14AccumulateTypeIT0_Lb1EE4typeES8_NS0_13TensorArgTypeES9_S9_EUllE0_EEvNS0_6detail10TensorInfoIT_T1_EESF_NSC_IKS6_SE_EElS8_S8_SE_T6_
        .type           _ZN2at4cuda17kernelHistogram1DIsslLi1ELi2ELin1ELNS0_23CUDAHistogramMemoryTypeE0EZNS0_21CUDA_tensor_histogramIssLb0EEEbNS_6TensorES4_S4_lNS_14AccumulateTypeIT0_Lb1EE4typeES8_NS0_13TensorArgTypeES9_S9_EUllE0_EEvNS0_6detail10TensorInfoIT_T1_EESF_NSC_IKS6_SE_EElS8_S8_SE_T6_,@function
        .size           _ZN2at4cuda17kernelHistogram1DIsslLi1ELi2ELin1ELNS0_23CUDAHistogramMemoryTypeE0EZNS0_21CUDA_tensor_histogramIssLb0EEEbNS_6TensorES4_S4_lNS_14AccumulateTypeIT0_Lb1EE4typeES8_NS0_13TensorArgTypeES9_S9_EUllE0_EEvNS0_6detail10TensorInfoIT_T1_EESF_NSC_IKS6_SE_EElS8_S8_SE_T6_,(.L_x_3543 - _ZN2at4cuda17kernelHistogram1DIsslLi1ELi2ELin1ELNS0_23CUDAHistogramMemoryTypeE0EZNS0_21CUDA_tensor_histogramIssLb0EEEbNS_6TensorES4_S4_lNS_14AccumulateTypeIT0_Lb1EE4typeES8_NS0_13TensorArgTypeES9_S9_EUllE0_EEvNS0_6detail10TensorInfoIT_T1_EESF_NSC_IKS6_SE_EElS8_S8_SE_T6_)
        .other          _ZN2at4cuda17kernelHistogram1DIsslLi1ELi2ELin1ELNS0_23CUDAHistogramMemoryTypeE0EZNS0_21CUDA_tensor_histogramIssLb0EEEbNS_6TensorES4_S4_lNS_14AccumulateTypeIT0_Lb1EE4typeES8_NS0_13TensorArgTypeES9_S9_EUllE0_EEvNS0_6detail10TensorInfoIT_T1_EESF_NSC_IKS6_SE_EElS8_S8_SE_T6_,@"STO_CUDA_ENTRY STV_DEFAULT"
_ZN2at4cuda17kernelHistogram1DIsslLi1ELi2ELin1ELNS0_23CUDAHistogramMemoryTypeE0EZNS0_21CUDA_tensor_histogramIssLb0EEEbNS_6TensorES4_S4_lNS_14AccumulateTypeIT0_Lb1EE4typeES8_NS0_13TensorArgTypeES9_S9_EUllE0_EEvNS0_6detail10TensorInfoIT_T1_EESF_NSC_IKS6_SE_EElS8_S8_SE_T6_:
.text._ZN2at4cuda17kernelHistogram1DIsslLi1ELi2ELin1ELNS0_23CUDAHistogramMemoryTypeE0EZNS0_21CUDA_tensor_histogramIssLb0EEEbNS_6TensorES4_S4_lNS_14AccumulateTypeIT0_Lb1EE4typeES8_NS0_13TensorArgTypeES9_S9_EUllE0_EEvNS0_6detail10TensorInfoIT_T1_EESF_NSC_IKS6_SE_EElS8_S8_SE_T6_:
        /* <DEDUP_REMOVED lines=13> */
.L_x_366:
[----:B------:R-:W-:Y:S01]  /*00d0*/  IMAD R2, R5, 0x2, R0 ;  /* 0x0000000205027824 */ /* 0x000fe200078e0200 */
[----:B-1----:R-:W-:-:S04]  /*00e0*/  IADD3 R5, P0, R4, R5, RZ ;  /* 0x0000000504057210 */ /* 0x002fc80007f1e0ff */
[----:B------:R0:W-:Y:S01]  /*00f0*/  STS.U16 [R2], RZ ;  /* 0x000000ff02007388 */ /* 0x0001e20000000400 */
[----:B------:R-:W-:Y:S02]  /*0100*/  IADD3.X R3, RZ, R3, RZ, P0, !PT ;  /* 0x00000003ff037210 */ /* 0x000fe400007fe4ff */
[----:B------:R-:W-:-:S04]  /*0110*/  ISETP.GE.U32.AND P0, PT, R5, UR4, PT ;  /* 0x0000000405007c0c */ /* 0x000fc8000bf06070 */
[----:B------:R-:W-:-:S13]  /*0120*/  ISETP.GE.AND.EX P0, PT, R3, UR5, PT, P0 ;  /* 0x0000000503007c0c */ /* 0x000fda000bf06300 */
[----:B0-----:R-:W-:Y:S05]  /*0130*/  @!P0 BRA `(.L_x_366) ;  /* 0xfffffffc00e48947 */ /* 0x001fea000383ffff */
.L_x_365:
[----:B------:R-:W-:Y:S05]  /*0140*/  BSYNC B0 ;  /* 0x0000000000007941 */ /* 0x000fea0003800000 */
.L_x_364:
        /* <DEDUP_REMOVED lines=10> */
[----:B------:R-:W-:-:S07]  /*01f0*/  ULDC.64 UR4, c[0x0][0x700] ;  /* 0x0001c00000047ab9 */ /* 0x000fce0000000a00 */
[----:B------:R-:W1:Y:S01]  /*0200*/  LDC.64 R10, c[0x0][0x6f8] ;  /* 0x0001be00ff0a7b82 */ /* 0x000e620000000a00 */
[----:B0-----:R-:W-:Y:S02]  /*0210*/  ISETP.GT.AND P0, PT, R5, 0x1, PT ;  /* 0x000000010500780c */ /* 0x001fe40003f04270 */
[----:B-1----:R-:W-:-:S04]  /*0220*/  IADD3 R12, P1, -R10, UR4, RZ ;  /* 0x000000040a0c7c10 */ /* 0x002fc8000ff3e1ff */
[----:B------:R-:W-:-:S07]  /*0230*/  IADD3.X R11, ~R11, UR5, RZ, P1, !PT ;  /* 0x000000050b0b7c10 */ /* 0x000fce0008ffe5ff */
[----:B------:R-:W-:Y:S05]  /*0240*/  @P0 BRA `(.L_x_368) ;  /* 0x0000000400880947 */ /* 0x000fea0003800000 */
[----:B------:R-:W0:Y:S01]  /*0250*/  S2R R5, SR_CgaCtaId ;  /* 0x0000000000057919 */ /* 0x000e220000008800 */
[----:B------:R-:W-:Y:S01]  /*0260*/  MOV R0, 0x400 ;  /* 0x0000040000007802 */ /* 0x000fe20000000f00 */
[----:B------:R-:W-:Y:S01]  /*0270*/  ULDC UR4, c[0x0][0xc] ;  /* 0x0000030000047ab9 */ /* 0x000fe20000000800 */
[----:B------:R-:W-:Y:S02]  /*0280*/  IMAD.MOV.U32 R2, RZ, RZ, RZ ;  /* 0x000000ffff027224 */ /* 0x000fe400078e00ff */
[----:B------:R-:W-:Y:S01]  /*0290*/  IMAD R4, R13, UR4, RZ ;  /* 0x000000040d047c24 */ /* 0x000fe2000f8e02ff */
[----:B0-----:R-:W-:-:S07]  /*02a0*/  LEA R0, R5, R0, 0x18 ;  /* 0x0000000005007211 */ /* 0x001fce00078ec0ff */
.L_x_375:
        /* <DEDUP_REMOVED lines=12> */
[----:B------:R-:W-:Y:S01]  /*0370*/  IADD3 R3, P0, R4, R3, RZ ;  /* 0x0000000304037210 */ /* 0x000fe20007f1e0ff */
[----:B------:R-:W-:Y:S04]  /*0380*/  BSSY B0, `(.L_x_369) ;  /* 0x000004c000007945 */ /* 0x000fe80003800000 */
[----:B------:R-:W-:Y:S01]  /*0390*/  IMAD.X R2, RZ, RZ, R2, P0 ;  /* 0x000000ffff027224 */ /* 0x000fe200000e0602 */
        /* <DEDUP_REMOVED lines=10> */
[----:B------:R-:W-:Y:S02]  /*0440*/  BSSY B1, `(.L_x_371) ;  /* 0x0000021000017945 */ /* 0x000fe40003800000 */
[----:B------:R-:W-:Y:S01]  /*0450*/  IADD3.X R6, R6, ~R17, RZ, P1, !PT ;  /* 0x8000001106067210 */ /* 0x000fe20000ffe4ff */
[----:B------:R-:W-:-:S04]  /*0460*/  IMAD.WIDE.U32 R28, R5, UR4, RZ ;  /* 0x00000004051c7c25 */ /* 0x000fc8000f8e00ff */
[----:B------:R-:W-:-:S04]  /*0470*/  IMAD R6, R6, UR4, RZ ;  /* 0x0000000406067c24 */ /* 0x000fc8000f8e02ff */
[----:B------:R-:W-:-:S04]  /*0480*/  IMAD R5, R5, UR5, R6 ;  /* 0x0000000505057c24 */ /* 0x000fc8000f8e0206 */
[----:B------:R-:W-:-:S05]  /*0490*/  IMAD.IADD R6, R29, 0x1, R5 ;  /* 0x000000011d067824 */ /* 0x000fca00078e0205 */
[----:B------:R-:W-:-:S04]  /*04a0*/  LOP3.LUT R5, R6, R11, RZ, 0xfc, !PT ;  /* 0x0000000b06057212 */ /* 0x000fc800078efcff */
[----:B------:R-:W-:-:S13]  /*04b0*/  ISETP.NE.U32.AND P1, PT, R5, RZ, PT ;  /* 0x000000ff0500720c */ /* 0x000fda0003f25070 */
[----:B------:R-:W-:Y:S05]  /*04c0*/  @!P1 BRA `(.L_x_372) ;  /* 0x0000000000189947 */ /* 0x000fea0003800000 */
[----:B------:R-:W-:Y:S01]  /*04d0*/  IMAD.MOV.U32 R29, RZ, RZ, R6 ;  /* 0x000000ffff1d7224 */ /* 0x000fe200078e0006 */
[----:B------:R-:W-:Y:S01]  /*04e0*/  MOV R9, R11 ;  /* 0x0000000b00097202 */ /* 0x000fe20000000f00 */
[----:B------:R-:W-:Y:S01]  /*04f0*/  IMAD.MOV.U32 R10, RZ, RZ, R12 ;  /* 0x000000ffff0a7224 */ /* 0x000fe200078e000c */
[----:B------:R-:W-:-:S07]  /*0500*/  MOV R15, 0x520 ;  /* 0x00000520000f7802 */ /* 0x000fce0000000f00 */
[----:B------:R-:W-:Y:S05]  /*0510*/  CALL.REL.NOINC `($__internal_13_$__cuda_sm20_div_s64) ;  /* 0x0000002400287944 */ /* 0x000fea0003c00000 */
[----:B------:R-:W-:Y:S05]  /*0520*/  BRA `(.L_x_373) ;  /* 0x0000000000487947 */ /* 0x000fea0003800000 */
.L_x_372:
[----:B------:R-:W0:Y:S01]  /*0530*/  I2F.U32.RP R5, R12 ;  /* 0x0000000c00057306 */ /* 0x000e220000209000 */
[----:B------:R-:W-:-:S07]  /*0540*/  ISETP.NE.U32.AND P3, PT, R12, RZ, PT ;  /* 0x000000ff0c00720c */ /* 0x000fce0003f65070 */
[----:B0-----:R-:W0:Y:S02]  /*0550*/  MUFU.RCP R5, R5 ;  /* 0x0000000500057308 */ /* 0x001e240000001000 */
[----:B0-----:R-:W-:-:S06]  /*0560*/  VIADD R6, R5, 0xffffffe ;  /* 0x0ffffffe05067836 */ /* 0x001fcc0000000000 */
[----:B------:R0:W1:Y:S02]  /*0570*/  F2I.FTZ.U32.TRUNC.NTZ R7, R6 ;  /* 0x0000000600077305 */ /* 0x000064000021f000 */
[----:B0-----:R-:W-:Y:S02]  /*0580*/  IMAD.MOV.U32 R6, RZ, RZ, RZ ;  /* 0x000000ffff067224 */ /* 0x001fe400078e00ff */
[----:B-1----:R-:W-:-:S04]  /*0590*/  IMAD.MOV R9, RZ, RZ, -R7 ;  /* 0x000000ffff097224 */ /* 0x002fc800078e0a07 */
[----:B------:R-:W-:-:S04]  /*05a0*/  IMAD R9, R9, R12, RZ ;  /* 0x0000000c09097224 */ /* 0x000fc800078e02ff */
        /* <DEDUP_REMOVED lines=9> */
[----:B------:R-:W-:-:S07]  /*0640*/  @!P3 LOP3.LUT R21, RZ, R12, RZ, 0x33, !PT ;  /* 0x0000000cff15b212 */ /* 0x000fce00078e33ff */
.L_x_373:
[----:B------:R-:W-:Y:S05]  /*0650*/  BSYNC B1 ;  /* 0x0000000000017941 */ /* 0x000fea0003800000 */
.L_x_371:
[----:B------:R-:W0:Y:S01]  /*0660*/  S2R R5, SR_SWINHI ;  /* 0x0000000000057919 */ /* 0x000e220000002f00 */
[----:B------:R-:W-:Y:S01]  /*0670*/  ULDC.64 UR4, c[0x0][0x6f0] ;  /* 0x0001bc0000047ab9 */ /* 0x000fe20000000a00 */
[----:B------:R-:W-:Y:S02]  /*0680*/  SHF.R.S32.HI R6, RZ, 0x1f, R21 ;  /* 0x0000001fff067819 */ /* 0x000fe40000011415 */
[----:B------:R-:W-:-:S04]  /*0690*/  ISETP.NE.U32.AND P1, PT, R21, UR4, PT ;  /* 0x0000000415007c0c */ /* 0x000fc8000bf25070 */
[----:B------:R-:W-:-:S04]  /*06a0*/  ISETP.NE.AND.EX P1, PT, R6, UR5, PT, P1 ;  /* 0x0000000506007c0c */ /* 0x000fc8000bf25310 */
[----:B------:R-:W-:Y:S02]  /*06b0*/  SEL R8, RZ, 0xffffffff, P1 ;  /* 0xffffffffff087807 */ /* 0x000fe40000800000 */
[----:B------:R-:W-:Y:S02]  /*06c0*/  MOV R6, R0 ;  /* 0x0000000000067202 */ /* 0x000fe40000000f00 */
[----:B0-----:R-:W-:Y:S01]  /*06d0*/  MOV R7, R5 ;  /* 0x0000000500077202 */ /* 0x001fe20000000f00 */
[----:B------:R-:W-:-:S04]  /*06e0*/  IMAD.IADD R5, R21, 0x1, R8 ;  /* 0x0000000115057824 */ /* 0x000fc800078e0208 */
[C---:B------:R-:W-:Y:S01]  /*06f0*/  IMAD.U32 R6, R5.reuse, 0x2, R6 ;  /* 0x0000000205067824 */ /* 0x040fe200078e0006 */
[----:B------:R-:W-:-:S04]  /*0700*/  LEA R5, R5, R0, 0x1 ;  /* 0x0000000005057211 */ /* 0x000fc800078e08ff */
[----:B------:R-:W-:-:S04]  /*0710*/  LOP3.LUT R8, R6, 0x2, RZ, 0xc0, !PT ;  /* 0x0000000206087812 */ /* 0x000fc800078ec0ff */
[----:B------:R-:W-:Y:S01]  /*0720*/  ISETP.NE.U32.AND P1, PT, R8, RZ, PT ;  /* 0x000000ff0800720c */ /* 0x000fe20003f25070 */
[----:B------:R-:W-:-:S03]  /*0730*/  IMAD.IADD R9, R5, 0x1, -R8 ;  /* 0x0000000105097824 */ /* 0x000fc600078e0a08 */
[----:B------:R-:W-:Y:S02]  /*0740*/  ISETP.NE.AND.EX P1, PT, RZ, RZ, PT, P1 ;  /* 0x000000ffff00720c */ /* 0x000fe40003f25310 */
[----:B------:R0:W1:Y:S11]  /*0750*/  LDS R6, [R9] ;  /* 0x0000000009067984 */ /* 0x0000760000000800 */
.L_x_374:
[----:B-1----:R-:W-:Y:S01]  /*0760*/  SHF.R.U32.HI R5, RZ, 0x10, R6 ;  /* 0x00000010ff057819 */ /* 0x002fe20000011606 */
        /* <DEDUP_REMOVED lines=9> */
[----:B------:R-:W1:Y:S02]  /*0800*/  ATOMS.CAS R7, [R9], R6, R7 ;  /* 0x000000060907738d */ /* 0x000e640000000007 */
[-C--:B-1----:R-:W-:Y:S02]  /*0810*/  ISETP.NE.AND P2, PT, R6, R7.reuse, PT ;  /* 0x000000070600720c */ /* 0x082fe40003f45270 */
[----:B------:R-:W-:-:S11]  /*0820*/  MOV R6, R7 ;  /* 0x0000000700067202 */ /* 0x000fd60000000f00 */
[----:B------:R-:W-:Y:S05]  /*0830*/  @P2 BRA `(.L_x_374) ;  /* 0xfffffffc00c82947 */ /* 0x000fea000383ffff */
.L_x_370:
[----:B------:R-:W-:Y:S05]  /*0840*/  BSYNC B0 ;  /* 0x0000000000007941 */ /* 0x000fea0003800000 */
.L_x_369:
[----:B------:R-:W-:Y:S05]  /*0850*/  @!P0 BRA `(.L_x_375) ;  /* 0xfffffff800948947 */ /* 0x000fea000383ffff */
[----:B------:R-:W-:Y:S05]  /*0860*/  BRA `(.L_x_367) ;  /* 0x0000001c008c7947 */ /* 0x000fea0003800000 */
.L_x_368:
[----:B------:R-:W-:Y:S01]  /*0870*/  LOP3.LUT R0, RZ, R5, RZ, 0x33, !PT ;  /* 0x00000005ff007212 */ /* 0x000fe200078e33ff */
[----:B------:R-:W-:Y:S01]  /*0880*/  IMAD.MOV.U32 R6, RZ, RZ, RZ ;  /* 0x000000ffff067224 */ /* 0x000fe200078e00ff */
[----:B------:R-:W-:Y:S02]  /*0890*/  MOV R7, R3 ;  /* 0x0000000300077202 */ /* 0x000fe40000000f00 */
[----:B------:R-:W-:-:S05]  /*08a0*/  VIMNMX R0, R0, -0x3, !PT ;  /* 0xfffffffd00007848 */ /* 0x000fca0007fe0100 */
[----:B------:R-:W-:-:S04]  /*08b0*/  IMAD.IADD R8, R0, 0x1, R5 ;  /* 0x0000000100087824 */ /* 0x000fc800078e0205 */
[C---:B------:R-:W-:Y:S02]  /*08c0*/  VIADD R4, R8.reuse, 0x2 ;  /* 0x0000000208047836 */ /* 0x040fe40000000000 */
[----:B------:R-:W-:-:S03]  /*08d0*/  VIADD R5, R8, 0x1 ;  /* 0x0000000108057836 */ /* 0x000fc60000000000 */
[----:B------:R-:W-:-:S07]  /*08e0*/  LOP3.LUT R4, R4, 0x3, RZ, 0xc0, !PT ;  /* 0x0000000304047812 */ /* 0x000fce00078ec0ff */
.L_x_406:
[----:B------:R-:W-:Y:S01]  /*08f0*/  ISETP.GE.U32.AND P0, PT, R5, 0x3, PT ;  /* 0x000000030500780c */ /* 0x000fe20003f06070 */
[----:B------:R-:W-:Y:S01]  /*0900*/  ULDC UR5, c[0x0][0x6e8] ;  /* 0x0001ba0000057ab9 */ /* 0x000fe20000000800 */
[----:B------:R-:W-:Y:S01]  /*0910*/  UMOV UR4, 0x340 ;  /* 0x0000034000047882 */ /* 0x000fe20000000000 */
[----:B------:R-:W-:Y:S01]  /*0920*/  ULDC UR6, c[0x0][0x6e8] ;  /* 0x0001ba0000067ab9 */ /* 0x000fe20000000800 */
[----:B------:R-:W-:Y:S01]  /*0930*/  UIMAD UR4, UR5, 0x8, UR4 ;  /* 0x00000008050478a4 */ /* 0x000fe2000f8e0204 */
[----:B------:R-:W-:Y:S01]  /*0940*/  IMAD.U32 R3, RZ, RZ, UR6 ;  /* 0x00000006ff037e24 */ /* 0x000fe2000f8e00ff */
[----:B------:R-:W-:Y:S02]  /*0950*/  CS2R R18, SRZ ;  /* 0x0000000000127805 */ /* 0x000fe4000001ff00 */
[----:B------:R-:W-:Y:S01]  /*0960*/  MOV R16, R7 ;  /* 0x0000000700107202 */ /* 0x000fe20000000f00 */
[----:B------:R-:W-:-:S04]  /*0970*/  IMAD.MOV.U32 R17, RZ, RZ, R6 ;  /* 0x000000ffff117224 */ /* 0x000fc800078e0006 */
[----:B0-----:R-:W-:Y:S05]  /*0980*/  @!P0 BRA `(.L_x_376) ;  /* 0x0000000c00588947 */ /* 0x001fea0003800000 */
[----:B------:R-:W-:Y:S01]  /*0990*/  BSSY B0, `(.L_x_376) ;  /* 0x00000d5000007945 */ /* 0x000fe20003800000 */
[----:B------:R-:W-:Y:S01]  /*09a0*/  IADD3 R2, R8, -R4, RZ ;  /* 0x8000000408027210 */ /* 0x000fe20007ffe0ff */
[----:B------:R-:W-:-:S07]  /*09b0*/  IMAD.U32 R0, RZ, RZ, UR4 ;  /* 0x00000004ff007e24 */ /* 0x000fce000f8e00ff */
.L_x_389:
        /* <DEDUP_REMOVED lines=10> */
[----:B------:R-:W-:Y:S05]  /*0a60*/  CALL.REL.NOINC `($__internal_13_$__cuda_sm20_div_s64) ;  /* 0x0000001c00d47944 */ /* 0x000fea0003c00000 */
        /* <DEDUP_REMOVED lines=10> */
.L_x_378:
        /* <DEDUP_REMOVED lines=22> */
.L_x_379:
[----:B------:R-:W-:Y:S05]  /*0c70*/  BSYNC B1 ;  /* 0x0000000000017941 */ /* 0x000fea0003800000 */
.L_x_377:
        /* <DEDUP_REMOVED lines=27> */
.L_x_381:
        /* <DEDUP_REMOVED lines=22> */
.L_x_382:
[----:B------:R-:W-:Y:S05]  /*0f90*/  BSYNC B1 ;  /* 0x0000000000017941 */ /* 0x000fea0003800000 */
.L_x_380:
        /* <DEDUP_REMOVED lines=16> */
[----:B------:R-:W-:Y:S05]  /*10a0*/  CALL.REL.NOINC `($__internal_13_$__cuda_sm20_div_s64) ;  /* 0x0000001800447944 */ /* 0x000fea0003c00000 */
        /* <DEDUP_REMOVED lines=12> */
.L_x_384:
        /* <DEDUP_REMOVED lines=22> */
.L_x_385:
[----:B------:R-:W-:Y:S05]  /*12d0*/  BSYNC B1 ;  /* 0x0000000000017941 */ /* 0x000fea0003800000 */
.L_x_383:
        /* <DEDUP_REMOVED lines=18> */
[----:B------:R-:W-:-:S04]  /*1400*/  IADD3 R15, P0, RZ, -R21, RZ ;  /* 0x80000015ff0f7210 */ /* 0x000fc80007f1e0ff */
[----:B------:R-:W-:Y:S01]  /*1410*/  IADD3.X R9, RZ, ~R10, RZ, P0, !PT ;  /* 0x8000000aff097210 */ /* 0x000fe200007fe4ff */
        /* <DEDUP_REMOVED lines=8> */
.L_x_387:
        /* <DEDUP_REMOVED lines=23> */
.L_x_388:
[----:B------:R-:W-:Y:S05]  /*1610*/  BSYNC B1 ;  /* 0x0000000000017941 */ /* 0x000fea0003800000 */
.L_x_386:
[----:B------:R0:W1:Y:S01]  /*1620*/  LDC.64 R18, c[0x0][R0+0x2c0] ;  /* 0x0000b00000127b82 */ /* 0x0000620000000a00 */
[----:B------:R-:W-:Y:S02]  /*1630*/  VIADD R2, R2, 0xfffffffc ;  /* 0xfffffffc02027836 */ /* 0x000fe40000000000 */
[----:B------:R-:W-:Y:S01]  /*1640*/  IMAD.MOV.U32 R33, RZ, RZ, R32 ;  /* 0x000000ffff217224 */ /* 0x000fe200078e0020 */
[----:B------:R-:W-:Y:S02]  /*1650*/  MOV R32, R22 ;  /* 0x0000001600207202 */ /* 0x000fe40000000f00 */
[----:B------:R-:W-:Y:S02]  /*1660*/  ISETP.NE.AND P0, PT, R2, -0x2, PT ;  /* 0xfffffffe0200780c */ /* 0x000fe40003f05270 */
[----:B0-----:R-:W-:Y:S01]  /*1670*/  IADD3 R0, R0, -0x20, RZ ;  /* 0xffffffe000007810 */ /* 0x001fe20007ffe0ff */
[-C--:B-1----:R-:W-:Y:S02]  /*1680*/  IMAD R10, R19, R9.reuse, RZ ;  /* 0x00000009130a7224 */ /* 0x082fe400078e02ff */
[----:B------:R-:W-:-:S04]  /*1690*/  IMAD.WIDE.U32 R32, R18, R9, R32 ;  /* 0x0000000912207225 */ /* 0x000fc800078e0020 */
[----:B------:R-:W-:Y:S02]  /*16a0*/  IMAD R15, R18, R15, R10 ;  /* 0x0000000f120f7224 */ /* 0x000fe400078e020a */
[----:B------:R-:W-:Y:S02]  /*16b0*/  IMAD.MOV.U32 R18, RZ, RZ, R32 ;  /* 0x000000ffff127224 */ /* 0x000fe400078e0020 */
[----:B------:R-:W-:Y:S01]  /*16c0*/  IMAD.IADD R19, R33, 0x1, R15 ;  /* 0x0000000121137824 */ /* 0x000fe200078e020f */
[----:B------:R-:W-:Y:S06]  /*16d0*/  @P0 BRA `(.L_x_389) ;  /* 0xfffffff000b80947 */ /* 0x000fec000383ffff */
[----:B------:R-:W-:Y:S05]  /*16e0*/  BSYNC B0 ;  /* 0x0000000000007941 */ /* 0x000fea0003800000 */
.L_x_376:
        /* <DEDUP_REMOVED lines=24> */
.L_x_392:
        /* <DEDUP_REMOVED lines=23> */
.L_x_393:
[----:B------:R-:W-:Y:S05]  /*19e0*/  BSYNC B0 ;  /* 0x0000000000007941 */ /* 0x000fea0003800000 */
.L_x_391:
        /* <DEDUP_REMOVED lines=17> */
[----:B------:R-:W-:Y:S05]  /*1b00*/  CALL.REL.NOINC `($__internal_13_$__cuda_sm20_div_s64) ;  /* 0x0000000c00ac7944 */ /* 0x000fea0003c00000 */
        /* <DEDUP_REMOVED lines=9> */
.L_x_395:
        /* <DEDUP_REMOVED lines=23> */
.L_x_396:
[----:B------:R-:W-:Y:S05]  /*1d10*/  BSYNC B0 ;  /* 0x0000000000007941 */ /* 0x000fea0003800000 */
.L_x_394:
        /* <DEDUP_REMOVED lines=27> */
.L_x_398:
        /* <DEDUP_REMOVED lines=23> */
.L_x_399:
[----:B------:R-:W-:Y:S05]  /*2040*/  BSYNC B0 ;  /* 0x0000000000007941 */ /* 0x000fea0003800000 */
.L_x_397:
[----:B------:R-:W0:Y:S02]  /*2050*/  LDC.64 R2, c[0x0][R3+0x2c8] ;  /* 0x0000b20003027b82 */ /* 0x000e240000000a00 */
[-C--:B0-----:R-:W-:Y:S02]  /*2060*/  IMAD R0, R3, R24.reuse, RZ ;  /* 0x0000001803007224 */ /* 0x081fe400078e02ff */
[----:B------:R-:W-:-:S04]  /*2070*/  IMAD.WIDE.U32 R18, R2, R24, R18 ;  /* 0x0000001802127225 */ /* 0x000fc800078e0012 */
[----:B------:R-:W-:-:S05]  /*2080*/  IMAD R9, R2, R9, R0 ;  /* 0x0000000902097224 */ /* 0x000fca00078e0200 */
[----:B------:R-:W-:-:S07]  /*2090*/  IADD3 R19, R19, R9, RZ ;  /* 0x0000000913137210 */ /* 0x000fce0007ffe0ff */
.L_x_390:
[----:B------:R-:W-:Y:S02]  /*20a0*/  ULDC.64 UR4, c[0x0][0x620] ;  /* 0x0001880000047ab9 */ /* 0x000fe40000000a00 */
[----:B------:R-:W-:Y:S02]  /*20b0*/  IMAD R9, R17, UR4, RZ ;  /* 0x0000000411097c24 */ /* 0x000fe4000f8e02ff */
[C---:B------:R-:W-:Y:S02]  /*20c0*/  IMAD.WIDE.U32 R2, R16.reuse, UR4, R18 ;  /* 0x0000000410027c25 */ /* 0x040fe4000f8e0012 */
[----:B------:R-:W0:Y:S02]  /*20d0*/  LDC.64 R18, c[0x0][0x6f8] ;  /* 0x0001be00ff127b82 */ /* 0x000e240000000a00 */
[----:B------:R-:W-:Y:S01]  /*20e0*/  IMAD R9, R16, UR5, R9 ;  /* 0x0000000510097c24 */ /* 0x000fe2000f8e0209 */
[----:B------:R-:W-:Y:S02]  /*20f0*/  ULDC.64 UR4, c[0x0][0x550] ;  /* 0x0001540000047ab9 */ /* 0x000fe40000000a00 */
[----:B------:R-:W-:Y:S01]  /*2100*/  LEA R16, P0, R2, UR4, 0x1 ;  /* 0x0000000402107c11 */ /* 0x000fe2000f8008ff */
[----:B------:R-:W-:-:S05]  /*2110*/  IMAD.IADD R3, R3, 0x1, R9 ;  /* 0x0000000103037824 */ /* 0x000fca00078e0209 */
[----:B------:R-:W-:Y:S01]  /*2120*/  LEA.HI.X R17, R2, UR5, R3, 0x1, P0 ;  /* 0x0000000502117c11 */ /* 0x000fe200080f0c03 */
[----:B------:R-:W-:-:S05]  /*2130*/  ULDC.64 UR4, c[0x0][0x700] ;  /* 0x0001c00000047ab9 */ /* 0x000fca0000000a00 */
[----:B------:R-:W2:Y:S01]  /*2140*/  LDG.E.S16 R17, desc[UR8][R16.64] ;  /* 0x0000000810117981 */ /* 0x000ea2000c1e1700 */
[----:B------:R-:W-:Y:S01]  /*2150*/  BSSY B0, `(.L_x_400) ;  /* 0x000004c000007945 */ /* 0x000fe20003800000 */
        /* <DEDUP_REMOVED lines=23> */
.L_x_403:
[----:B------:R-:W0:Y:S01]  /*22d0*/  I2F.U32.RP R0, R12 ;  /* 0x0000000c00007306 */ /* 0x000e220000209000 */
[----:B------:R-:W-:-:S07]  /*22e0*/  ISETP.NE.U32.AND P2, PT, R12, RZ, PT ;  /* 0x000000ff0c00720c */ /* 0x000fce0003f45070 */
[----:B0-----:R-:W0:Y:S02]  /*22f0*/  MUFU.RCP R0, R0 ;  /* 0x0000000000007308 */ /* 0x001e240000001000 */
[----:B0-----:R-:W-:-:S06]  /*2300*/  VIADD R2, R0, 0xffffffe ;  /* 0x0ffffffe00027836 */ /* 0x001fcc0000000000 */
[----:B------:R0:W1:Y:S02]  /*2310*/  F2I.FTZ.U32.TRUNC.NTZ R3, R2 ;  /* 0x0000000200037305 */ /* 0x000064000021f000 */
[----:B0-----:R-:W-:Y:S01]  /*2320*/  HFMA2.MMA R2, -RZ, RZ, 0, 0 ;  /* 0x00000000ff027435 */ /* 0x001fe200000001ff */
[----:B-1----:R-:W-:-:S04]  /*2330*/  IMAD.MOV R9, RZ, RZ, -R3 ;  /* 0x000000ffff097224 */ /* 0x002fc800078e0a03 */
[----:B------:R-:W-:-:S05]  /*2340*/  IMAD R9, R9, R12, RZ ;  /* 0x0000000c09097224 */ /* 0x000fca00078e02ff */
        /* <DEDUP_REMOVED lines=9> */
[----:B------:R-:W-:-:S07]  /*23e0*/  @!P2 LOP3.LUT R21, RZ, R12, RZ, 0x33, !PT ;  /* 0x0000000cff15a212 */ /* 0x000fce00078e33ff */
.L_x_404:
[----:B------:R-:W-:Y:S05]  /*23f0*/  BSYNC B1 ;  /* 0x0000000000017941 */ /* 0x000fea0003800000 */
.L_x_402:
[----:B------:R-:W0:Y:S01]  /*2400*/  S2UR UR5, SR_CgaCtaId ;  /* 0x00000000000579c3 */ /* 0x000e220000008800 */
[----:B------:R-:W-:Y:S01]  /*2410*/  ULDC.64 UR10, c[0x0][0x6f0] ;  /* 0x0001bc00000a7ab9 */ /* 0x000fe20000000a00 */
[----:B------:R-:W-:Y:S01]  /*2420*/  SHF.R.S32.HI R0, RZ, 0x1f, R21 ;  /* 0x0000001fff007819 */ /* 0x000fe20000011415 */
[----:B------:R-:W-:Y:S01]  /*2430*/  UMOV UR4, 0x400 ;  /* 0x0000040000047882 */ /* 0x000fe20000000000 */
[----:B------:R-:W-:-:S04]  /*2440*/  ISETP.NE.U32.AND P0, PT, R21, UR10, PT ;  /* 0x0000000a15007c0c */ /* 0x000fc8000bf05070 */
[----:B------:R-:W1:Y:S01]  /*2450*/  S2UR UR7, SR_SWINHI ;  /* 0x00000000000779c3 */ /* 0x000e620000002f00 */
[----:B------:R-:W-:-:S04]  /*2460*/  ISETP.NE.AND.EX P0, PT, R0, UR11, PT, P0 ;  /* 0x0000000b00007c0c */ /* 0x000fc8000bf05300 */
[----:B------:R-:W-:-:S05]  /*2470*/  SEL R0, RZ, 0xffffffff, P0 ;  /* 0xffffffffff007807 */ /* 0x000fca0000000000 */
[----:B------:R-:W-:Y:S01]  /*2480*/  IMAD.IADD R0, R21, 0x1, R0 ;  /* 0x0000000115007824 */ /* 0x000fe200078e0200 */
[----:B0-----:R-:W-:-:S07]  /*2490*/  ULEA UR6, UR5, UR4, 0x18 ;  /* 0x0000000405067291 */ /* 0x001fce000f8ec03f */
[----:B------:R-:W-:Y:S01]  /*24a0*/  UMOV UR4, UR6 ;  /* 0x0000000600047c82 */ /* 0x000fe20008000000 */
[----:B-1----:R-:W-:Y:S01]  /*24b0*/  UMOV UR5, UR7 ;  /* 0x0000000700057c82 */ /* 0x002fe20008000000 */
[C---:B------:R-:W-:Y:S02]  /*24c0*/  LEA R3, R0.reuse, UR4, 0x1 ;  /* 0x0000000400037c11 */ /* 0x040fe4000f8e08ff */
[----:B------:R-:W-:Y:S02]  /*24d0*/  LEA R0, R0, UR6, 0x1 ;  /* 0x0000000600007c11 */ /* 0x000fe4000f8e08ff */
[----:B------:R-:W-:-:S04]  /*24e0*/  LOP3.LUT R3, R3, 0x2, RZ, 0xc0, !PT ;  /* 0x0000000203037812 */ /* 0x000fc800078ec0ff */
[----:B------:R-:W-:Y:S02]  /*24f0*/  IADD3 R10, R0, -R3, RZ ;  /* 0x80000003000a7210 */ /* 0x000fe40007ffe0ff */
[----:B------:R-:W-:-:S03]  /*2500*/  ISETP.NE.U32.AND P0, PT, R3, RZ, PT ;  /* 0x000000ff0300720c */ /* 0x000fc60003f05070 */
[----:B------:R0:W1:Y:S01]  /*2510*/  LDS R2, [R10] ;  /* 0x000000000a027984 */ /* 0x0000620000000800 */
[----:B------:R-:W-:-:S13]  /*2520*/  ISETP.NE.AND.EX P0, PT, RZ, RZ, PT, P0 ;  /* 0x000000ffff00720c */ /* 0x000fda0003f05300 */
.L_x_405:
        /* <DEDUP_REMOVED lines=11> */
[----:B-1----:R-:W-:Y:S01]  /*25e0*/  ISETP.NE.AND P1, PT, R2, R3, PT ;  /* 0x000000030200720c */ /* 0x002fe20003f25270 */
[----:B------:R-:W-:-:S12]  /*25f0*/  IMAD.MOV.U32 R2, RZ, RZ, R3 ;  /* 0x000000ffff027224 */ /* 0x000fd800078e0003 */
[----:B------:R-:W-:Y:S05]  /*2600*/  @P1 BRA `(.L_x_405) ;  /* 0xfffffffc00c81947 */ /* 0x000fea000383ffff */
.L_x_401:
[----:B------:R-:W-:Y:S05]  /*2610*/  BSYNC B0 ;  /* 0x0000000000007941 */ /* 0x000fea0003800000 */
.L_x_400:
        /* <DEDUP_REMOVED lines=8> */
.L_x_367:
[----:B------:R-:W-:Y:S05]  /*26a0*/  WARPSYNC.ALL ;  /* 0x0000000000007948 */ /* 0x000fea0003800000 */
[----:B------:R-:W-:Y:S06]  /*26b0*/  BAR.SYNC.DEFER_BLOCKING 0x0 ;  /* 0x0000000000007b1d */ /* 0x000fec0000010000 */
[----:B------:R-:W-:-:S02]  /*26c0*/  ULDC.64 UR4, c[0x0][0x218] ;  /* 0x0000860000047ab9 */ /* 0x000fc40000000a00 */
[----:B------:R-:W-:-:S04]  /*26d0*/  ISETP.GE.U32.AND P0, PT, R14, UR4, PT ;  /* 0x000000040e007c0c */ /* 0x000fc8000bf06070 */
[----:B------:R-:W-:-:S13]  /*26e0*/  ISETP.GE.AND.EX P0, PT, RZ, UR5, PT, P0 ;  /* 0x00000005ff007c0c */ /* 0x000fda000bf06300 */
[----:B------:R-:W-:Y:S05]  /*26f0*/  @P0 EXIT ;  /* 0x000000000000094d */ /* 0x000fea0003800000 */
[----:B------:R-:W1:Y:S01]  /*2700*/  S2UR UR5, SR_CgaCtaId ;  /* 0x00000000000579c3 */ /* 0x000e620000008800 */
[----:B------:R-:W-:Y:S01]  /*2710*/  IMAD.MOV.U32 R6, RZ, RZ, RZ ;  /* 0x000000ffff067224 */ /* 0x000fe200078e00ff */
[----:B------:R-:W-:Y:S02]  /*2720*/  UMOV UR4, 0x400 ;  /* 0x0000040000047882 */ /* 0x000fe40000000000 */
[----:B-1----:R-:W-:-:S12]  /*2730*/  ULEA UR4, UR5, UR4, 0x18 ;  /* 0x0000000405047291 */ /* 0x002fd8000f8ec03f */
.L_x_409:
[----:B0-----:R-:W0:Y:S01]  /*2740*/  LDC.64 R10, c[0x0][0x210] ;  /* 0x00008400ff0a7b82 */ /* 0x001e220000000a00 */
[----:B------:R-:W-:Y:S02]  /*2750*/  ULDC.64 UR6, c[0x0][0x2e0] ;  /* 0x0000b80000067ab9 */ /* 0x000fe40000000a00 */
[----:B------:R-:W-:-:S04]  /*2760*/  IMAD.WIDE.U32 R2, R14, UR6, RZ ;  /* 0x000000060e027c25 */ /* 0x000fc8000f8e00ff */
[----:B------:R-:W-:Y:S02]  /*2770*/  IMAD R5, R6, UR6, RZ ;  /* 0x0000000606057c24 */ /* 0x000fe4000f8e02ff */
[----:B------:R-:W-:Y:S02]  /*2780*/  IMAD.SHL.U32 R7, R2, 0x2, RZ ;  /* 0x0000000202077824 */ /* 0x000fe400078e00ff */
[----:B------:R-:W-:Y:S01]  /*2790*/  IMAD R9, R14, UR7, R5 ;  /* 0x000000070e097c24 */ /* 0x000fe2000f8e0205 */
[----:B------:R-:W-:-:S03]  /*27a0*/  ULDC.64 UR6, c[0x0][0x218] ;  /* 0x0000860000067ab9 */ /* 0x000fc60000000a00 */
[----:B------:R-:W-:-:S05]  /*27b0*/  IMAD.IADD R3, R3, 0x1, R9 ;  /* 0x0000000103037824 */ /* 0x000fca00078e0209 */
[----:B------:R-:W-:Y:S02]  /*27c0*/  SHF.L.U64.HI R0, R2, 0x1, R3 ;  /* 0x0000000102007819 */ /* 0x000fe40000010203 */
[----:B0-----:R-:W-:-:S04]  /*27d0*/  IADD3 R5, R7, R10, RZ ;  /* 0x0000000a07057210 */ /* 0x001fc80007ffe0ff */
[----:B------:R-:W-:-:S04]  /*27e0*/  LOP3.LUT R5, R5, 0x2, RZ, 0xc0, !PT ;  /* 0x0000000205057812 */ /* 0x000fc800078ec0ff */
[----:B------:R-:W-:-:S04]  /*27f0*/  IADD3 R2, P0, P1, -R5, R10, R7 ;  /* 0x0000000a05027210 */ /* 0x000fc8000791e107 */
[----:B------:R-:W-:-:S05]  /*2800*/  IADD3.X R3, R11, -0x1, R0, P0, P1 ;  /* 0xffffffff0b037810 */ /* 0x000fca00007e2400 */
[----:B------:R0:W5:Y:S01]  /*2810*/  LDG.E R4, desc[UR8][R2.64] ;  /* 0x0000000802047981 */ /* 0x000162000c1e1900 */
[----:B------:R-:W-:Y:S01]  /*2820*/  LEA R0, R14, UR4, 0x1 ;  /* 0x000000040e007c11 */ /* 0x000fe2000f8e08ff */
[----:B------:R-:W-:Y:S01]  /*2830*/  BSSY B0, `(.L_x_407) ;  /* 0x0000016000007945 */ /* 0x000fe20003800000 */
[----:B------:R-:W-:Y:S02]  /*2840*/  IADD3 R14, P0, R13, R14, RZ ;  /* 0x0000000e0d0e7210 */ /* 0x000fe40007f1e0ff */
[----:B------:R-:W-:Y:S01]  /*2850*/  ISETP.NE.U32.AND P1, PT, R5, RZ, PT ;  /* 0x000000ff0500720c */ /* 0x000fe20003f25070 */
[----:B------:R0:W1:Y:S02]  /*2860*/  LDS.S16 R9, [R0] ;  /* 0x0000000000097984 */ /* 0x0000640000000600 */
[----:B------:R-:W-:Y:S01]  /*2870*/  IMAD.X R6, RZ, RZ, R6, P0 ;  /* 0x000000ffff067224 */ /* 0x000fe200000e0606 */
[----:B------:R-:W-:Y:S02]  /*2880*/  ISETP.GE.U32.AND P0, PT, R14, UR6, PT ;  /* 0x000000060e007c0c */ /* 0x000fe4000bf06070 */
[----:B------:R-:W-:-:S02]  /*2890*/  ISETP.NE.AND.EX P1, PT, RZ, RZ, PT, P1 ;  /* 0x000000ffff00720c */ /* 0x000fc40003f25310 */
[----:B------:R-:W-:-:S13]  /*28a0*/  ISETP.GE.AND.EX P0, PT, R6, UR7, PT, P0 ;  /* 0x0000000706007c0c */ /* 0x000fda000bf06300 */
.L_x_408:
[----:B-----5:R-:W-:Y:S01]  /*28b0*/  SHF.R.U32.HI R5, RZ, 0x10, R4 ;  /* 0x00000010ff057819 */ /* 0x020fe20000011604 */
[----:B------:R-:W-:Y:S05]  /*28c0*/  YIELD ;  /* 0x0000000000007946 */ /* 0x000fea0003800000 */
[----:B------:R-:W-:Y:S02]  /*28d0*/  SEL R5, R5, R4, P1 ;  /* 0x0000000405057207 */ /* 0x000fe40000800000 */
[----:B------:R-:W-:Y:S02]  /*28e0*/  LOP3.LUT R7, R4, 0xffff0000, RZ, 0xc0, !PT ;  /* 0xffff000004077812 */ /* 0x000fe400078ec0ff */
[----:B0-----:R-:W-:-:S02]  /*28f0*/  PRMT R0, R5, 0x9910, RZ ;  /* 0x0000991005007816 */ /* 0x001fc400000000ff */
[----:B------:R-:W-:Y:S02]  /*2900*/  LOP3.LUT R5, R4, 0xffff, RZ, 0xc0, !PT ;  /* 0x0000ffff04057812 */ /* 0x000fe400078ec0ff */
[----:B-1----:R-:W-:-:S04]  /*2910*/  IADD3 R0, R9, R0, RZ ;  /* 0x0000000009007210 */ /* 0x002fc80007ffe0ff */
[C---:B------:R-:W-:Y:S02]  /*2920*/  PRMT R5, R0.reuse, 0x1054, R5 ;  /* 0x0000105400057816 */ /* 0x040fe40000000005 */
[----:B------:R-:W-:-:S04]  /*2930*/  LOP3.LUT R0, R0, 0xffff, RZ, 0xc0, !PT ;  /* 0x0000ffff00007812 */ /* 0x000fc800078ec0ff */
[----:B------:R-:W-:-:S06]  /*2940*/  @!P1 LOP3.LUT R5, R0, R7, RZ, 0xfc, !PT ;  /* 0x0000000700059212 */ /* 0x000fcc00078efcff */
[----:B------:R-:W2:Y:S02]  /*2950*/  ATOMG.E.CAS.STRONG.GPU PT, R5, [R2], R4, R5 ;  /* 0x00000004020573a9 */ /* 0x000ea400001ee105 */
[----:B--2---:R-:W-:Y:S01]  /*2960*/  ISETP.NE.AND P2, PT, R4, R5, PT ;  /* 0x000000050400720c */ /* 0x004fe20003f45270 */
[----:B------:R-:W-:-:S12]  /*2970*/  IMAD.MOV.U32 R4, RZ, RZ, R5 ;  /* 0x000000ffff047224 */ /* 0x000fd800078e0005 */
[----:B------:R-:W-:Y:S05]  /*2980*/  @P2 BRA `(.L_x_408) ;  /* 0xfffffffc00c82947 */ /* 0x000fea000383ffff */
[----:B------:R-:W-:Y:S05]  /*2990*/  BSYNC B0 ;  /* 0x0000000000007941 */ /* 0x000fea0003800000 */
.L_x_407:
[----:B------:R-:W-:Y:S05]  /*29a0*/  @!P0 BRA `(.L_x_409) ;  /* 0xfffffffc00648947 */ /* 0x000fea000383ffff */
[----:B------:R-:W-:Y:S05]  /*29b0*/  EXIT ;  /* 0x000000000000794d */ /* 0x000fea0003800000 */
        .weak           $__internal_13_$__cuda_sm20_div_s64
        .type           $__internal_13_$__cuda_sm20_div_s64,@function
        .size           $__internal_13_$__cuda_sm20_div_s64,(.L_x_3543 - $__internal_13_$__cuda_sm20_div_s64)
$__internal_13_$__cuda_sm20_div_s64:
        /* <DEDUP_REMOVED lines=10> */
[----:B0-----:R-:W-:-:S04]  /*2a60*/  IMAD.WIDE.U32 R26, R36, R20, RZ ;  /* 0x00000014241a7225 */ /* 0x001fc800078e00ff */
[C---:B------:R-:W-:Y:S01]  /*2a70*/  IMAD R25, R36.reuse, R21, R27 ;  /* 0x0000001524197224 */ /* 0x040fe200078e021b */
[----:B------:R-:W-:Y:S01]  /*2a80*/  IADD3 R26, P1, RZ, -R26, RZ ;  /* 0x8000001aff1a7210 */ /* 0x000fe20007f3e0ff */
[----:B------:R-:W-:Y:S02]  /*2a90*/  IMAD.MOV.U32 R31, RZ, RZ, R36 ;  /* 0x000000ffff1f7224 */ /* 0x000fe400078e0024 */
[----:B------:R-:W-:Y:S02]  /*2aa0*/  IMAD R25, R37, R20, R25 ;  /* 0x0000001425197224 */ /* 0x000fe400078e0219 */
[----:B------:R-:W-:-:S04]  /*2ab0*/  IMAD.HI.U32 R30, R36, R26, RZ ;  /* 0x0000001a241e7227 */ /* 0x000fc800078e00ff */
[----:B------:R-:W-:-:S04]  /*2ac0*/  IMAD.X R25, RZ, RZ, ~R25, P1 ;  /* 0x000000ffff197224 */ /* 0x000fc800008e0e19 */
        /* <DEDUP_REMOVED lines=9> */
[----:B------:R-:W-:-:S03]  /*2b60*/  IADD3 R27, P1, RZ, -R36, RZ ;  /* 0x80000024ff1b7210 */ /* 0x000fc60007f3e0ff */
[----:B------:R-:W-:Y:S02]  /*2b70*/  IMAD R25, R26, R20, R25 ;  /* 0x000000141a197224 */ /* 0x000fe400078e0219 */
[----:B------:R-:W-:-:S04]  /*2b80*/  IMAD.HI.U32 R30, R31, R27, RZ ;  /* 0x0000001b1f1e7227 */ /* 0x000fc800078e00ff */
[----:B------:R-:W-:-:S04]  /*2b90*/  IMAD.X R25, RZ, RZ, ~R25, P1 ;  /* 0x000000ffff197224 */ /* 0x000fc800008e0e19 */
        /* <DEDUP_REMOVED lines=17> */
[----:B------:R-:W-:-:S03]  /*2cb0*/  IADD3 R24, P2, R24, R27, RZ ;  /* 0x0000001b18187210 */ /* 0x000fc60007f5e0ff */
[----:B------:R-:W-:Y:S02]  /*2cc0*/  IMAD.X R25, RZ, RZ, R25, P1 ;  /* 0x000000ffff197224 */ /* 0x000fe400008e0619 */
[----:B------:R-:W-:-:S03]  /*2cd0*/  IMAD.WIDE.U32 R36, R24, R20, RZ ;  /* 0x0000001418247225 */ /* 0x000fc600078e00ff */
[----:B------:R-:W-:Y:S01]  /*2ce0*/  IADD3.X R25, RZ, R25, RZ, P2, !PT ;  /* 0x00000019ff197210 */ /* 0x000fe200017fe4ff */
[----:B------:R-:W-:Y:S01]  /*2cf0*/  IMAD R27, R24, R21, R37 ;  /* 0x00000015181b7224 */ /* 0x000fe200078e0225 */
[----:B------:R-:W-:-:S03]  /*2d00*/  IADD3 R30, P2, -R36, R30, RZ ;  /* 0x0000001e241e7210 */ /* 0x000fc60007f5e1ff */
[-C--:B------:R-:W-:Y:S01]  /*2d10*/  IMAD R27, R25, R20.reuse, R27 ;  /* 0x00000014191b7224 */ /* 0x080fe200078e021b */
[----:B------:R-:W-:-:S03]  /*2d20*/  ISETP.GE.U32.AND P1, PT, R30, R20, PT ;  /* 0x000000141e00720c */ /* 0x000fc60003f26070 */
[----:B------:R-:W-:Y:S01]  /*2d30*/  IMAD.X R26, R26, 0x1, ~R27, P2 ;  /* 0x000000011a1a7824 */ /* 0x000fe200010e0e1b */
[----:B------:R-:W-:Y:S02]  /*2d40*/  IADD3 R31, P2, R30, -R20, RZ ;  /* 0x800000141e1f7210 */ /* 0x000fe40007f5e0ff */
[----:B------:R-:W-:Y:S02]  /*2d50*/  IADD3 R27, P3, R24, 0x1, RZ ;  /* 0x00000001181b7810 */ /* 0x000fe40007f7e0ff */
[C---:B------:R-:W-:Y:S01]  /*2d60*/  ISETP.GE.U32.AND.EX P1, PT, R26.reuse, R21, PT, P1 ;  /* 0x000000151a00720c */ /* 0x040fe20003f26110 */
[----:B------:R-:W-:-:S03]  /*2d70*/  IMAD.X R28, R26, 0x1, ~R21, P2 ;  /* 0x000000011a1c7824 */ /* 0x000fc600010e0e15 */
[----:B------:R-:W-:Y:S02]  /*2d80*/  SEL R30, R31, R30, P1 ;  /* 0x0000001e1f1e7207 */ /* 0x000fe40000800000 */
[-C--:B------:R-:W-:Y:S02]  /*2d90*/  IADD3.X R31, RZ, R25.reuse, RZ, P3, !PT ;  /* 0x00000019ff1f7210 */ /* 0x080fe40001ffe4ff */
[----:B------:R-:W-:Y:S02]  /*2da0*/  SEL R27, R27, R24, P1 ;  /* 0x000000181b1b7207 */ /* 0x000fe40000800000 */
[----:B------:R-:W-:Y:S02]  /*2db0*/  SEL R28, R28, R26, P1 ;  /* 0x0000001a1c1c7207 */ /* 0x000fe40000800000 */
[----:B------:R-:W-:Y:S02]  /*2dc0*/  ISETP.GE.U32.AND P2, PT, R30, R20, PT ;  /* 0x000000141e00720c */ /* 0x000fe40003f46070 */
[----:B------:R-:W-:Y:S01]  /*2dd0*/  SEL R31, R31, R25, P1 ;  /* 0x000000191f1f7207 */ /* 0x000fe20000800000 */
[----:B------:R-:W-:Y:S01]  /*2de0*/  IMAD.MOV.U32 R25, RZ, RZ, 0x0 ;  /* 0x00000000ff197424 */ /* 0x000fe200078e00ff */
[----:B------:R-:W-:-:S02]  /*2df0*/  IADD3 R20, P3, R27, 0x1, RZ ;  /* 0x000000011b147810 */ /* 0x000fc40007f7e0ff */
[----:B------:R-:W-:Y:S02]  /*2e00*/  ISETP.GE.U32.AND.EX P1, PT, R28, R21, PT, P2 ;  /* 0x000000151c00720c */ /* 0x000fe40003f26120 */
[----:B------:R-:W-:Y:S01]  /*2e10*/  LOP3.LUT R24, R9, R29, RZ, 0x3c, !PT ;  /* 0x0000001d09187212 */ /* 0x000fe200078e3cff */
[----:B------:R-:W-:Y:S01]  /*2e20*/  IMAD.X R21, RZ, RZ, R31, P3 ;  /* 0x000000ffff157224 */ /* 0x000fe200018e061f */
[----:B------:R-:W-:Y:S02]  /*2e30*/  SEL R20, R20, R27, P1 ;  /* 0x0000001b14147207 */ /* 0x000fe40000800000 */
[----:B------:R-:W-:Y:S02]  /*2e40*/  ISETP.GE.AND P2, PT, R24, RZ, PT ;  /* 0x000000ff1800720c */ /* 0x000fe40003f46270 */
[----:B------:R-:W-:Y:S02]  /*2e50*/  SEL R31, R21, R31, P1 ;  /* 0x0000001f151f7207 */ /* 0x000fe40000800000 */
[----:B------:R-:W-:-:S02]  /*2e60*/  IADD3 R21, P3, RZ, -R20, RZ ;  /* 0x80000014ff157210 */ /* 0x000fc40007f7e0ff */
[----:B------:R-:W-:Y:S02]  /*2e70*/  ISETP.NE.U32.AND P1, PT, R10, RZ, PT ;  /* 0x000000ff0a00720c */ /* 0x000fe40003f25070 */
[----:B------:R-:W-:Y:S01]  /*2e80*/  MOV R24, R15 ;  /* 0x0000000f00187202 */ /* 0x000fe20000000f00 */
[----:B------:R-:W-:Y:S01]  /*2e90*/  IMAD.X R10, RZ, RZ, ~R31, P3 ;  /* 0x000000ffff0a7224 */ /* 0x000fe200018e0e1f */
[----:B------:R-:W-:Y:S02]  /*2ea0*/  ISETP.NE.AND.EX P1, PT, R9, RZ, PT, P1 ;  /* 0x000000ff0900720c */ /* 0x000fe40003f25310 */
[----:B------:R-:W-:Y:S02]  /*2eb0*/  SEL R21, R21, R20, !P2 ;  /* 0x0000001415157207 */ /* 0x000fe40005000000 */
[----:B------:R-:W-:Y:S02]  /*2ec0*/  SEL R10, R10, R31, !P2 ;  /* 0x0000001f0a0a7207 */ /* 0x000fe40005000000 */
[----:B------:R-:W-:-:S02]  /*2ed0*/  SEL R21, R21, 0xffffffff, P1 ;  /* 0xffffffff15157807 */ /* 0x000fc40000800000 */
[----:B------:R-:W-:Y:S01]  /*2ee0*/  SEL R10, R10, 0xffffffff, P1 ;  /* 0xffffffff0a0a7807 */ /* 0x000fe20000800000 */
[----:B------:R-:W-:Y:S06]  /*2ef0*/  RET.REL.NODEC R24 `(_ZN2at4cuda17kernelHistogram1DIsslLi1ELi2ELin1ELNS0_23CUDAHistogramMemoryTypeE0EZNS0_21CUDA_tensor_histogramIssLb0EEEbNS_6TensorES4_S4_lNS_14AccumulateTypeIT0_Lb1EE4typeES8_NS0_13TensorArgTypeES9_S9_EUllE0_EEvNS0_6detail10TensorInfoIT_T1_EESF_NSC_IKS6_SE_EElS8_S8_SE_T6_) ;  /* 0xffffffd018407950 */ /* 0x000fec0003c3ffff */
.L_x_410:
        /* <DEDUP_REMOVED lines=16> */
.L_x_3543:


//--------------------- .text._ZN2at4cuda17kernelHistogram1DIsslLi1ELi2ELin1ELNS0_23CUDAHistogramMemoryTypeE1EZNS0_21CUDA_tensor_histogramIssLb0EEEbNS_6TensorES4_S4_lNS_14AccumulateTypeIT0_Lb1EE4typeES8_NS0_13TensorArgTypeES9_S9_EUllE_EEvNS0_6detail10TensorInfoIT_T1_EESF_NSC_IKS6_SE_EElS8_S8_SE_T6_ --------------------------
	.section	.text._ZN2at4cuda17kernelHistogram1DIsslLi1ELi2ELin1ELNS0_23CUDAHistogramMemoryTypeE1EZNS0_21CUDA_tensor_histogramIssLb0EEEbNS_6TensorES4_S4_lNS_14AccumulateTypeIT0_Lb1EE4typeES8_NS0_13TensorArgTypeES9_S9_EUllE_EEvNS0_6detail10TensorInfoIT_T1_EESF_NSC_IKS6_SE_EElS8_S8_SE_T6_,"ax",@progbits
	.align	128
        .global         _ZN2at4cuda17kernelHistogram1DIsslLi1ELi2ELin1ELNS0_23CUDAHistogramMemoryTypeE1EZNS0_21CUDA_tensor_histogramIssLb0EEEbNS_6TensorES4_S4_lNS_14AccumulateTypeIT0_Lb1EE4typeES8_NS0_13TensorArgTypeES9_S9_EUllE_EEvNS0_6detail10TensorInfoIT_T1_EESF_NSC_IKS6_SE_EElS8_S8_SE_T6_
        .type           _ZN2at4cuda17kernelHistogram1DIsslLi1ELi2ELin1ELNS0_23CUDAHistogramMemoryTypeE1EZNS0_21CUDA_tensor_histogramIssLb0EEEbNS_6TensorES4_S4_lNS_14AccumulateTypeIT0_Lb1EE4typeES8_NS0_13TensorArgTypeES9_S9_EUllE_EEvNS0_6detail10TensorInfoIT_T1_EESF_NSC_IKS6_SE_EElS8_S8_SE_T6_,@function
        .size           _ZN2at4cuda17kernelHistogram1DIsslLi1ELi2ELin1ELNS0_23CUDAHistogramMemoryTypeE1EZNS0_21CUDA_tensor_histogramIssLb0EEEbNS_6TensorES4_S4_lNS_14AccumulateTypeIT0_Lb1EE4typeES8_NS0_13TensorArgTypeES9_S9_EUllE_EEvNS0_6detail10TensorInfoIT_T1_EESF_NSC_IKS6_SE_EElS8_S8_SE_T6_,(.L_x_3544 - _ZN2at4cuda17kernelHistogram1DIsslLi1ELi2ELin1ELNS0_23CUDAHistogramMemoryTypeE1EZNS0_21CUDA_tensor_histogramIssLb0EEEbNS_6TensorES4_S4_lNS_14AccumulateTypeIT0_Lb1EE4typeES8_NS0_13TensorArgTypeES9_S9_EUllE_EEvNS0_6detail10TensorInfoIT_T1_EESF_NSC_IKS6_SE_EElS8_S8_SE_T6_)
        .other          _ZN2at4cuda17kernelHistogram1DIsslLi1ELi2ELin1ELNS0_23CUDAHistogramMemoryTypeE1EZNS0_21CUDA_tensor_histogramIssLb0EEEbNS_6TensorES4_S4_lNS_14AccumulateTypeIT0_Lb1EE4typeES8_NS0_13TensorArgTypeES9_S9_EUllE_EEvNS0_6detail10TensorInfoIT_T1_EESF_NSC_IKS6_SE_EElS8_S8_SE_T6_,@"STO_CUDA_ENTRY STV_DEFAULT"
_ZN2at4cuda17kernelHistogram1DIsslLi1ELi2ELin1ELNS0_23CUDAHistogramMemoryTypeE1EZNS0_21CUDA_tensor_histogramIssLb0EEEbNS_6TensorES4_S4_lNS_14AccumulateTypeIT0_Lb1EE4typeES8_NS0_13TensorArgTypeES9_S9_EUllE_EEvNS0_6detail10TensorInfoIT_T1_EESF_NSC_IKS6_SE_EElS8_S8_SE_T6_:
.text._ZN2at4cuda17kernelHistogram1DIsslLi1ELi2ELin1ELNS0_23CUDAHistogramMemoryTypeE1EZNS0_21CUDA_tensor_histogramIssLb0EEEbNS_6TensorES4_S4_lNS_14AccumulateTypeIT0_Lb1EE4typeES8_NS0_13TensorArgTypeES9_S9_EUllE_EEvNS0_6detail10TensorInfoIT_T1_EESF_NSC_IKS6_SE_EElS8_S8_SE_T6_:
        /* <DEDUP_REMOVED lines=20> */
.L_x_418:
[----:B------:R-:W-:Y:S01]  /*0140*/  ULDC.64 UR8, c[0x0][0x620] ;  /* 0x0001880000087ab9 */ /* 0x000fe20000000a00 */
[----:B------:R-:W0:Y:S01]  /*0150*/  LDC.64 R8, c[0x0][0x6f8] ;  /* 0x0001be00ff087b82 */ /* 0x000e220000000a00 */
        /* <DEDUP_REMOVED lines=24> */
[----:B------:R-:W-:-:S04]  /*02e0*/  LOP3.LUT R4, R3, UR7, RZ, 0xfc, !PT ;  /* 0x0000000703047c12 */ /* 0x000fc8000f8efcff */
[----:B------:R-:W-:-:S13]  /*02f0*/  ISETP.NE.U32.AND P0, PT, R4, RZ, PT ;  /* 0x000000ff0400720c */ /* 0x000fda0003f05070 */
[----:B------:R-:W-:Y:S05]  /*0300*/  @!P0 BRA `(.L_x_415) ;  /* 0x0000000000188947 */ /* 0x000fea0003800000 */
[----:B------:R-:W-:Y:S01]  /*0310*/  IMAD.MOV.U32 R25, RZ, RZ, R3 ;  /* 0x000000ffff197224 */ /* 0x000fe200078e0003 */
[----:B------:R-:W-:Y:S01]  /*0320*/  MOV R20, UR6 ;  /* 0x0000000600147c02 */ /* 0x000fe20008000f00 */
[----:B------:R-:W-:Y:S01]  /*0330*/  IMAD.U32 R11, RZ, RZ, UR7 ;  /* 0x00000007ff0b7e24 */ /* 0x000fe2000f8e00ff */
[----:B------:R-:W-:-:S07]  /*0340*/  MOV R10, 0x360 ;  /* 0x00000360000a7802 */ /* 0x000fce0000000f00 */
[----:B------:R-:W-:Y:S05]  /*0350*/  CALL.REL.NOINC `($__internal_14_$__cuda_sm20_div_s64) ;  /* 0x0000002000e87944 */ /* 0x000fea0003c00000 */
[----:B------:R-:W-:Y:S05]  /*0360*/  BRA `(.L_x_416) ;  /* 0x0000000000487947 */ /* 0x000fea0003800000 */
.L_x_415:
[----:B------:R-:W0:Y:S01]  /*0370*/  I2F.U32.RP R3, UR6 ;  /* 0x0000000600037d06 */ /* 0x000e220008209000 */
[----:B------:R-:W-:-:S07]  /*0380*/  ISETP.NE.U32.AND P2, PT, RZ, UR6, PT ;  /* 0x00000006ff007c0c */ /* 0x000fce000bf45070 */
[----:B0-----:R-:W0:Y:S02]  /*0390*/  MUFU.RCP R3, R3 ;  /* 0x0000000300037308 */ /* 0x001e240000001000 */
[----:B0-----:R-:W-:-:S06]  /*03a0*/  VIADD R4, R3, 0xffffffe ;  /* 0x0ffffffe03047836 */ /* 0x001fcc0000000000 */
[----:B------:R0:W1:Y:S02]  /*03b0*/  F2I.FTZ.U32.TRUNC.NTZ R5, R4 ;  /* 0x0000000400057305 */ /* 0x000064000021f000 */
[----:B0-----:R-:W-:Y:S01]  /*03c0*/  IMAD.MOV.U32 R4, RZ, RZ, RZ ;  /* 0x000000ffff047224 */ /* 0x001fe200078e00ff */
[----:B-1----:R-:W-:-:S05]  /*03d0*/  IADD3 R7, RZ, -R5, RZ ;  /* 0x80000005ff077210 */ /* 0x002fca0007ffe0ff */
[----:B------:R-:W-:-:S04]  /*03e0*/  IMAD R7, R7, UR6, RZ ;  /* 0x0000000607077c24 */ /* 0x000fc8000f8e02ff */
        /* <DEDUP_REMOVED lines=8> */
[----:B------:R-:W-:Y:S01]  /*0470*/  @P1 VIADD R22, R22, 0x1 ;  /* 0x0000000116161836 */ /* 0x000fe20000000000 */
[----:B------:R-:W-:-:S07]  /*0480*/  @!P2 LOP3.LUT R22, RZ, UR6, RZ, 0x33, !PT ;  /* 0x00000006ff16ac12 */ /* 0x000fce000f8e33ff */
.L_x_416:
[----:B------:R-:W-:Y:S05]  /*0490*/  BSYNC B1 ;  /* 0x0000000000017941 */ /* 0x000fea0003800000 */
.L_x_414:
[----:B------:R-:W-:Y:S01]  /*04a0*/  ULDC.64 UR8, c[0x0][0x6f0] ;  /* 0x0001bc0000087ab9 */ /* 0x000fe20000000a00 */
[----:B------:R-:W-:Y:S01]  /*04b0*/  SHF.R.S32.HI R3, RZ, 0x1f, R22 ;  /* 0x0000001fff037819 */ /* 0x000fe20000011416 */
[----:B------:R-:W0:Y:S01]  /*04c0*/  LDC.64 R4, c[0x0][0x210] ;  /* 0x00008400ff047b82 */ /* 0x000e220000000a00 */
[----:B------:R-:W-:Y:S01]  /*04d0*/  ISETP.NE.U32.AND P0, PT, R22, UR8, PT ;  /* 0x0000000816007c0c */ /* 0x000fe2000bf05070 */
[----:B------:R-:W-:Y:S02]  /*04e0*/  ULDC.64 UR12, c[0x0][0x7e0] ;  /* 0x0001f800000c7ab9 */ /* 0x000fe40000000a00 */
[----:B------:R-:W-:Y:S01]  /*04f0*/  IMAD R15, R2, UR12, RZ ;  /* 0x0000000c020f7c24 */ /* 0x000fe2000f8e02ff */
[----:B------:R-:W-:Y:S01]  /*0500*/  ISETP.NE.AND.EX P0, PT, R3, UR9, PT, P0 ;  /* 0x0000000903007c0c */ /* 0x000fe2000bf05300 */
[----:B------:R-:W-:Y:S01]  /*0510*/  ULDC.64 UR8, c[0x0][0x2e0] ;  /* 0x0000b80000087ab9 */ /* 0x000fe20000000a00 */
[----:B------:R-:W-:Y:S02]  /*0520*/  IMAD.WIDE.U32 R8, R0, UR12, RZ ;  /* 0x0000000c00087c25 */ /* 0x000fe4000f8e00ff */
[----:B------:R-:W-:-:S02]  /*0530*/  SEL R6, RZ, 0xffffffff, P0 ;  /* 0xffffffffff067807 */ /* 0x000fc40000000000 */
[----:B------:R-:W-:Y:S02]  /*0540*/  IMAD R15, R0, UR13, R15 ;  /* 0x0000000d000f7c24 */ /* 0x000fe4000f8e020f */
[----:B------:R-:W-:-:S04]  /*0550*/  IADD3 R22, P0, R22, R6, RZ ;  /* 0x0000000616167210 */ /* 0x000fc80007f1e0ff */
[----:B------:R-:W-:Y:S01]  /*0560*/  IADD3.X R3, R3, R6, RZ, P0, !PT ;  /* 0x0000000603037210 */ /* 0x000fe200007fe4ff */
[----:B------:R-:W-:-:S04]  /*0570*/  IMAD.WIDE.U32 R6, R22, UR8, RZ ;  /* 0x0000000816067c25 */ /* 0x000fc8000f8e00ff */
[----:B------:R-:W-:Y:S02]  /*0580*/  IMAD R3, R3, UR8, RZ ;  /* 0x0000000803037c24 */ /* 0x000fe4000f8e02ff */
[----:B------:R-:W-:Y:S02]  /*0590*/  IMAD.SHL.U32 R11, R6, 0x2, RZ ;  /* 0x00000002060b7824 */ /* 0x000fe400078e00ff */
[----:B------:R-:W-:Y:S01]  /*05a0*/  IMAD R13, R22, UR9, R3 ;  /* 0x00000009160d7c24 */ /* 0x000fe2000f8e0203 */
[----:B------:R-:W-:Y:S01]  /*05b0*/  ULDC.64 UR8, c[0x0][0x710] ;  /* 0x0001c40000087ab9 */ /* 0x000fe20000000a00 */
[----:B0-----:R-:W-:Y:S01]  /*05c0*/  IMAD.IADD R3, R11, 0x1, R4 ;  /* 0x000000010b037824 */ /* 0x001fe200078e0204 */
[----:B------:R-:W-:Y:S02]  /*05d0*/  LEA R10, P0, R8, UR8, 0x1 ;  /* 0x00000008080a7c11 */ /* 0x000fe4000f8008ff */
[----:B------:R-:W-:Y:S01]  /*05e0*/  IADD3 R13, R7, R13, RZ ;  /* 0x0000000d070d7210 */ /* 0x000fe20007ffe0ff */
[----:B------:R-:W-:Y:S01]  /*05f0*/  IMAD.IADD R7, R9, 0x1, R15 ;  /* 0x0000000109077824 */ /* 0x000fe200078e020f */
[----:B------:R-:W-:-:S02]  /*0600*/  LOP3.LUT R3, R3, 0x2, RZ, 0xc0, !PT ;  /* 0x0000000203037812 */ /* 0x000fc400078ec0ff */
[----:B------:R-:W-:Y:S02]  /*0610*/  SHF.L.U64.HI R6, R6, 0x1, R13 ;  /* 0x0000000106067819 */ /* 0x000fe4000001020d */
[----:B------:R-:W-:Y:S02]  /*0620*/  IADD3 R4, P1, P2, -R3, R4, R11 ;  /* 0x0000000403047210 */ /* 0x000fe40007a3e10b */
[----:B------:R-:W-:Y:S02]  /*0630*/  LEA.HI.X R11, R8, UR9, R7, 0x1, P0 ;  /* 0x00000009080b7c11 */ /* 0x000fe400080f0c07 */
[----:B------:R-:W-:-:S03]  /*0640*/  IADD3.X R5, R5, -0x1, R6, P1, P2 ;  /* 0xffffffff05057810 */ /* 0x000fc60000fe4406 */
[----:B------:R0:W5:Y:S04]  /*0650*/  LDG.E.S16 R12, desc[UR10][R10.64] ;  /* 0x0000000a0a0c7981 */ /* 0x000168000c1e1700 */
[----:B------:R0:W5:Y:S01]  /*0660*/  LDG.E R6, desc[UR10][R4.64] ;  /* 0x0000000a04067981 */ /* 0x000162000c1e1900 */
[----:B------:R-:W-:-:S04]  /*0670*/  ISETP.NE.U32.AND P0, PT, R3, RZ, PT ;  /* 0x000000ff0300720c */ /* 0x000fc80003f05070 */
[----:B------:R-:W-:-:S13]  /*0680*/  ISETP.NE.AND.EX P0, PT, RZ, RZ, PT, P0 ;  /* 0x000000ffff00720c */ /* 0x000fda0003f05300 */
.L_x_417:
[----:B-----5:R-:W-:Y:S01]  /*0690*/  SHF.R.U32.HI R3, RZ, 0x10, R6 ;  /* 0x00000010ff037819 */ /* 0x020fe20000011606 */
[----:B------:R-:W-:Y:S05]  /*06a0*/  YIELD ;  /* 0x0000000000007946 */ /* 0x000fea0003800000 */
[----:B------:R-:W-:Y:S02]  /*06b0*/  SEL R3, R3, R6, P0 ;  /* 0x0000000603037207 */ /* 0x000fe40000000000 */
[----:B------:R-:W-:Y:S02]  /*06c0*/  LOP3.LUT R8, R6, 0xffff, RZ, 0xc0, !PT ;  /* 0x0000ffff06087812 */ /* 0x000fe400078ec0ff */
[----:B------:R-:W-:-:S02]  /*06d0*/  PRMT R3, R3, 0x9910, RZ ;  /* 0x0000991003037816 */ /* 0x000fc400000000ff */
[----:B0-----:R-:W-:-:S03]  /*06e0*/  LOP3.LUT R10, R6, 0xffff0000, RZ, 0xc0, !PT ;  /* 0xffff0000060a7812 */ /* 0x001fc600078ec0ff */
[----:B------:R-:W-:-:S05]  /*06f0*/  IMAD.IADD R3, R12, 0x1, R3 ;  /* 0x000000010c037824 */ /* 0x000fca00078e0203 */
[C---:B------:R-:W-:Y:S02]  /*0700*/  PRMT R7, R3.reuse, 0x1054, R8 ;  /* 0x0000105403077816 */ /* 0x040fe40000000008 */
[----:B------:R-:W-:-:S04]  /*0710*/  LOP3.LUT R3, R3, 0xffff, RZ, 0xc0, !PT ;  /* 0x0000ffff03037812 */ /* 0x000fc800078ec0ff */
[----:B------:R-:W-:-:S06]  /*0720*/  @!P0 LOP3.LUT R7, R3, R10, RZ, 0xfc, !PT ;  /* 0x0000000a03078212 */ /* 0x000fcc00078efcff */
[----:B------:R-:W2:Y:S02]  /*0730*/  ATOMG.E.CAS.STRONG.GPU PT, R7, [R4], R6, R7 ;  /* 0x00000006040773a9 */ /* 0x000ea400001ee107 */
[-C--:B--2---:R-:W-:Y:S02]  /*0740*/  ISETP.NE.AND P1, PT, R6, R7.reuse, PT ;  /* 0x000000070600720c */ /* 0x084fe40003f25270 */
[----:B------:R-:W-:-:S11]  /*0750*/  MOV R6, R7 ;  /* 0x0000000700067202 */ /* 0x000fd60000000f00 */
[----:B------:R-:W-:Y:S05]  /*0760*/  @P1 BRA `(.L_x_417) ;  /* 0xfffffffc00c81947 */ /* 0x000fea000383ffff */
.L_x_413:
[----:B------:R-:W-:Y:S05]  /*0770*/  BSYNC B0 ;  /* 0x0000000000007941 */ /* 0x000fea0003800000 */
.L_x_412:
[----:B------:R-:W-:Y:S01]  /*0780*/  IADD3 R0, P0, R0, UR4, RZ ;  /* 0x0000000400007c10 */ /* 0x000fe2000ff1e0ff */
[----:B------:R-:W-:-:S04]  /*0790*/  ULDC.64 UR8, c[0x0][0x708] ;  /* 0x0001c20000087ab9 */ /* 0x000fc80000000a00 */
[----:B------:R-:W-:Y:S01]  /*07a0*/  IMAD.X R2, RZ, RZ, R2, P0 ;  /* 0x000000ffff027224 */ /* 0x000fe200000e0602 */
[----:B------:R-:W-:-:S04]  /*07b0*/  ISETP.GE.U32.AND P0, PT, R0, UR8, PT ;  /* 0x0000000800007c0c */ /* 0x000fc8000bf06070 */
[----:B------:R-:W-:-:S13]  /*07c0*/  ISETP.GE.AND.EX P0, PT, R2, UR9, PT, P0 ;  /* 0x0000000902007c0c */ /* 0x000fda000bf06300 */
[----:B------:R-:W-:Y:S05]  /*07d0*/  @!P0 BRA `(.L_x_418) ;  /* 0xfffffff800588947 */ /* 0x000fea000383ffff */
[----:B------:R-:W-:Y:S05]  /*07e0*/  EXIT ;  /* 0x000000000000794d */ /* 0x000fea0003800000 */
.L_x_411:
[----:B------:R-:W-:-:S04]  /*07f0*/  LOP3.LUT R3, RZ, R6, RZ, 0x33, !PT ;  /* 0x00000006ff037212 */ /* 0x000fc800078e33ff */
[----:B------:R-:W-:-:S05]  /*0800*/  VIMNMX R3, R3, -0x3, !PT ;  /* 0xfffffffd03037848 */ /* 0x000fca0007fe0100 */
[----:B------:R-:W-:-:S04]  /*0810*/  IMAD.IADD R6, R3, 0x1, R6 ;  /* 0x0000000103067824 */ /* 0x000fc800078e0206 */
[C---:B------:R-:W-:Y:S01]  /*0820*/  VIADD R4, R6.reuse, 0x1 ;  /* 0x0000000106047836 */ /* 0x040fe20000000000 */
[----:B------:R-:W-:-:S04]  /*0830*/  IADD3 R3, R6, 0x2, RZ ;  /* 0x0000000206037810 */ /* 0x000fc80007ffe0ff */
[----:B------:R-:W-:-:S05]  /*0840*/  LOP3.LUT R3, R3, 0x3, RZ, 0xc0, !PT ;  /* 0x0000000303037812 */ /* 0x000fca00078ec0ff */
[----:B------:R-:W-:-:S07]  /*0850*/  IMAD.IADD R5, R6, 0x1, -R3 ;  /* 0x0000000106057824 */ /* 0x000fce00078e0a03 */
.L_x_449:
[----:B------:R-:W-:Y:S01]  /*0860*/  ISETP.GE.U32.AND P0, PT, R4, 0x3, PT ;  /* 0x000000030400780c */ /* 0x000fe20003f06070 */
[----:B------:R-:W-:Y:S01]  /*0870*/  ULDC UR8, c[0x0][0x6e8] ;  /* 0x0001ba0000087ab9 */ /* 0x000fe20000000800 */
[----:B------:R-:W-:Y:S01]  /*0880*/  UMOV UR4, 0x340 ;  /* 0x0000034000047882 */ /* 0x000fe20000000000 */
[----:B------:R-:W-:Y:S01]  /*0890*/  ULDC UR9, c[0x0][0x6e8] ;  /* 0x0001ba0000097ab9 */ /* 0x000fe20000000800 */
[----:B------:R-:W-:Y:S01]  /*08a0*/  UIMAD UR4, UR8, 0x8, UR4 ;  /* 0x00000008080478a4 */ /* 0x000fe2000f8e0204 */
[----:B------:R-:W-:Y:S01]  /*08b0*/  IMAD.U32 R6, RZ, RZ, UR9 ;  /* 0x00000009ff067e24 */ /* 0x000fe2000f8e00ff */
[----:B------:R-:W-:Y:S01]  /*08c0*/  HFMA2.MMA R12, -RZ, RZ, 0, 0 ;  /* 0x00000000ff0c7435 */ /* 0x000fe200000001ff */
[----:B------:R-:W-:Y:S01]  /*08d0*/  IMAD.MOV.U32 R9, RZ, RZ, RZ ;  /* 0x000000ffff097224 */ /* 0x000fe200078e00ff */
[----:B------:R-:W-:Y:S01]  /*08e0*/  MOV R25, R2 ;  /* 0x0000000200197202 */ /* 0x000fe20000000f00 */
[----:B------:R-:W-:-:S04]  /*08f0*/  IMAD.MOV.U32 R24, RZ, RZ, R0 ;  /* 0x000000ffff187224 */ /* 0x000fc800078e0000 */
[----:B------:R-:W-:Y:S05]  /*0900*/  @!P0 BRA `(.L_x_419) ;  /* 0x0000000c005c8947 */ /* 0x000fea0003800000 */
[----:B------:R-:W-:Y:S01]  /*0910*/  BSSY B0, `(.L_x_419) ;  /* 0x00000d6000007945 */ /* 0x000fe20003800000 */
[----:B------:R-:W-:Y:S01]  /*0920*/  IMAD.U32 R7, RZ, RZ, UR4 ;  /* 0x00000004ff077e24 */ /* 0x000fe2000f8e00ff */
[----:B------:R-:W-:-:S07]  /*0930*/  MOV R8, R5 ;  /* 0x0000000500087202 */ /* 0x000fce0000000f00 */
.L_x_432:
        /* <DEDUP_REMOVED lines=8> */
[----:B------:R-:W-:Y:S05]  /*09c0*/  CALL.REL.NOINC `($__internal_14_$__cuda_sm20_div_s64) ;  /* 0x0000001c004c7944 */ /* 0x000fea0003c00000 */
        /* <DEDUP_REMOVED lines=10> */
.L_x_421:
[----:B------:R-:W0:Y:S01]  /*0a70*/  I2F.U32.RP R13, R14 ;  /* 0x0000000e000d7306 */ /* 0x000e220000209000 */
[----:B------:R-:W-:Y:S01]  /*0a80*/  IADD3 R15, RZ, -R14, RZ ;  /* 0x8000000eff0f7210 */ /* 0x000fe20007ffe0ff */
[----:B------:R-:W-:Y:S01]  /*0a90*/  IMAD.MOV.U32 R19, RZ, RZ, RZ ;  /* 0x000000ffff137224 */ /* 0x000fe200078e00ff */
        /* <DEDUP_REMOVED lines=18> */
[----:B------:R-:W-:-:S07]  /*0bc0*/  IMAD R17, R14, R17, R24 ;  /* 0x000000110e117224 */ /* 0x000fce00078e0218 */
.L_x_422:
[----:B------:R-:W-:Y:S05]  /*0bd0*/  BSYNC B1 ;  /* 0x0000000000017941 */ /* 0x000fea0003800000 */
.L_x_420:
        /* <DEDUP_REMOVED lines=16> */
[----:B------:R-:W-:Y:S05]  /*0ce0*/  CALL.REL.NOINC `($__internal_14_$__cuda_sm20_div_s64) ;  /* 0x0000001800847944 */ /* 0x000fea0003c00000 */
        /* <DEDUP_REMOVED lines=8> */
[----:B------:R-:W-:Y:S01]  /*0d70*/  IMAD R13, R15, R19, R13 ;  /* 0x000000130f0d7224 */ /* 0x000fe200078e020d */
[----:B------:R-:W-:-:S03]  /*0d80*/  MOV R15, R23 ;  /* 0x00000017000f7202 */ /* 0x000fc60000000f00 */
[----:B------:R-:W-:Y:S01]  /*0d90*/  IMAD.IADD R19, R11, 0x1, R13 ;  /* 0x000000010b137824 */ /* 0x000fe200078e020d */
[----:B------:R-:W-:Y:S06]  /*0da0*/  BRA `(.L_x_425) ;  /* 0x00000000005c7947 */ /* 0x000fec0003800000 */
.L_x_424:
        /* <DEDUP_REMOVED lines=23> */
.L_x_425:
[----:B------:R-:W-:Y:S05]  /*0f20*/  BSYNC B1 ;  /* 0x0000000000017941 */ /* 0x000fea0003800000 */
.L_x_423:
        /* <DEDUP_REMOVED lines=22> */
[----:B------:R-:W-:Y:S02]  /*1090*/  IMAD R19, R19, R12, RZ ;  /* 0x0000000c13137224 */ /* 0x000fe400078e02ff */
[----:B------:R-:W-:Y:S02]  /*10a0*/  IMAD.MOV.U32 R12, RZ, RZ, R22 ;  /* 0x000000ffff0c7224 */ /* 0x000fe400078e0016 */
[----:B------:R-:W-:Y:S01]  /*10b0*/  IMAD R19, R13, R21, R19 ;  /* 0x000000150d137224 */ /* 0x000fe200078e0213 */
[----:B------:R-:W-:Y:S02]  /*10c0*/  MOV R21, R10 ;  /* 0x0000000a00157202 */ /* 0x000fe40000000f00 */
[----:B------:R-:W-:Y:S01]  /*10d0*/  MOV R13, R23 ;  /* 0x00000017000d7202 */ /* 0x000fe20000000f00 */
[----:B------:R-:W-:Y:S01]  /*10e0*/  IMAD.IADD R19, R11, 0x1, R19 ;  /* 0x000000010b137824 */ /* 0x000fe200078e0213 */
[----:B------:R-:W-:Y:S06]  /*10f0*/  BRA `(.L_x_428) ;  /* 0x00000000005c7947 */ /* 0x000fec0003800000 */
.L_x_427:
        /* <DEDUP_REMOVED lines=23> */
.L_x_428:
[----:B------:R-:W-:Y:S05]  /*1270*/  BSYNC B1 ;  /* 0x0000000000017941 */ /* 0x000fea0003800000 */
.L_x_426:
        /* <DEDUP_REMOVED lines=17> */
[----:B------:R-:W-:Y:S05]  /*1390*/  CALL.REL.NOINC `($__internal_14_$__cuda_sm20_div_s64) ;  /* 0x0000001000d87944 */ /* 0x000fea0003c00000 */
[----:B------:R-:W-:Y:S01]  /*13a0*/  IADD3 R21, P0, RZ, -R22, RZ ;  /* 0x80000016ff157210 */ /* 0x000fe20007f1e0ff */
[----:B------:R-:W-:Y:S01]  /*13b0*/  IMAD.MOV.U32 R10, RZ, RZ, R12 ;  /* 0x000000ffff0a7224 */ /* 0x000fe200078e000c */
[----:B------:R-:W-:Y:S01]  /*13c0*/  MOV R11, R13 ;  /* 0x0000000d000b7202 */ /* 0x000fe20000000f00 */
[----:B------:R-:W-:Y:S02]  /*13d0*/  IMAD.MOV.U32 R24, RZ, RZ, R22 ;  /* 0x000000ffff187224 */ /* 0x000fe400078e0016 */
        /* <DEDUP_REMOVED lines=8> */
.L_x_430:
        /* <DEDUP_REMOVED lines=9> */
[----:B------:R-:W-:-:S04]  /*14f0*/  IMAD.HI.U32 R11, R11, R15, R10 ;  /* 0x0000000f0b0b7227 */ /* 0x000fc800078e000a */
[----:B------:R-:W-:Y:S02]  /*1500*/  IMAD.MOV.U32 R15, RZ, RZ, RZ ;  /* 0x000000ffff0f7224 */ /* 0x000fe400078e00ff */
        /* <DEDUP_REMOVED lines=11> */
.L_x_431:
[----:B------:R-:W-:Y:S05]  /*15c0*/  BSYNC B1 ;  /* 0x0000000000017941 */ /* 0x000fea0003800000 */
.L_x_429:
[----:B------:R0:W1:Y:S01]  /*15d0*/  LDC.64 R10, c[0x0][R7+0x2c0] ;  /* 0x0000b000070a7b82 */ /* 0x0000620000000a00 */
[----:B------:R-:W-:Y:S01]  /*15e0*/  IADD3 R8, R8, -0x4, RZ ;  /* 0xfffffffc08087810 */ /* 0x000fe20007ffe0ff */
[----:B------:R-:W-:-:S03]  /*15f0*/  IMAD.MOV.U32 R17, RZ, RZ, R9 ;  /* 0x000000ffff117224 */ /* 0x000fc600078e0009 */
[----:B------:R-:W-:Y:S02]  /*1600*/  ISETP.NE.AND P0, PT, R8, -0x2, PT ;  /* 0xfffffffe0800780c */ /* 0x000fe40003f05270 */
[----:B0-----:R-:W-:Y:S01]  /*1610*/  IADD3 R7, R7, -0x20, RZ ;  /* 0xffffffe007077810 */ /* 0x001fe20007ffe0ff */
[-C--:B-1----:R-:W-:Y:S02]  /*1620*/  IMAD R11, R11, R13.reuse, RZ ;  /* 0x0000000d0b0b7224 */ /* 0x082fe400078e02ff */
[----:B------:R-:W-:-:S04]  /*1630*/  IMAD.WIDE.U32 R12, R10, R13, R16 ;  /* 0x0000000d0a0c7225 */ /* 0x000fc800078e0010 */
[----:B------:R-:W-:-:S04]  /*1640*/  IMAD R11, R10, R15, R11 ;  /* 0x0000000f0a0b7224 */ /* 0x000fc800078e020b */
[----:B------:R-:W-:Y:S01]  /*1650*/  IMAD.IADD R9, R13, 0x1, R11 ;  /* 0x000000010d097824 */ /* 0x000fe200078e020b */
[----:B------:R-:W-:Y:S06]  /*1660*/  @P0 BRA `(.L_x_432) ;  /* 0xfffffff000b40947 */ /* 0x000fec000383ffff */
[----:B------:R-:W-:Y:S05]  /*1670*/  BSYNC B0 ;  /* 0x0000000000007941 */ /* 0x000fea0003800000 */
.L_x_419:
        /* <DEDUP_REMOVED lines=10> */
[----:B------:R-:W-:Y:S01]  /*1720*/  MOV R10, 0x1750 ;  /* 0x00001750000a7802 */ /* 0x000fe20000000f00 */
[----:B------:R-:W-:-:S07]  /*1730*/  IMAD.MOV.U32 R11, RZ, RZ, R15 ;  /* 0x000000ffff0b7224 */ /* 0x000fce00078e000f */
[----:B------:R-:W-:Y:S05]  /*1740*/  CALL.REL.NOINC `($__internal_14_$__cuda_sm20_div_s64) ;  /* 0x0000000c00ec7944 */ /* 0x000fea0003c00000 */
        /* <DEDUP_REMOVED lines=10> */
.L_x_435:
[----:B------:R-:W0:Y:S01]  /*17f0*/  I2F.U32.RP R7, R14 ;  /* 0x0000000e00077306 */ /* 0x000e220000209000 */
[----:B------:R-:W-:Y:S01]  /*1800*/  IADD3 R13, RZ, -R14, RZ ;  /* 0x8000000eff0d7210 */ /* 0x000fe20007ffe0ff */
[----:B------:R-:W-:Y:S01]  /*1810*/  IMAD.MOV.U32 R25, RZ, RZ, RZ ;  /* 0x000000ffff197224 */ /* 0x000fe200078e00ff */
[----:B------:R-:W-:-:S05]  /*1820*/  ISETP.NE.U32.AND P2, PT, R14, RZ, PT ;  /* 0x000000ff0e00720c */ /* 0x000fca0003f45070 */
[----:B0-----:R-:W0:Y:S02]  /*1830*/  MUFU.RCP R7, R7 ;  /* 0x0000000700077308 */ /* 0x001e240000001000 */
[----:B0-----:R-:W-:Y:S02]  /*1840*/  VIADD R10, R7, 0xffffffe ;  /* 0x0ffffffe070a7836 */ /* 0x001fe40000000000 */
[----:B------:R-:W-:-:S04]  /*1850*/  IMAD.MOV.U32 R7, RZ, RZ, RZ ;  /* 0x000000ffff077224 */ /* 0x000fc800078e00ff */
        /* <DEDUP_REMOVED lines=14> */
[----:B------:R-:W-:Y:S01]  /*1940*/  IMAD R15, R14, R15, R24 ;  /* 0x0000000f0e0f7224 */ /* 0x000fe200078e0218 */
[----:B------:R-:W-:-:S07]  /*1950*/  MOV R24, R11 ;  /* 0x0000000b00187202 */ /* 0x000fce0000000f00 */
.L_x_436:
[----:B------:R-:W-:Y:S05]  /*1960*/  BSYNC B0 ;  /* 0x0000000000007941 */ /* 0x000fea0003800000 */
.L_x_434:
[----:B------:R-:W0:Y:S01]  /*1970*/  LDC.64 R10, c[0x0][R6+0x2d8] ;  /* 0x0000b600060a7b82 */ /* 0x000e220000000a00 */
[----:B------:R-:W-:Y:S01]  /*1980*/  ISETP.NE.AND P0, PT, R3, 0x1, PT ;  /* 0x000000010300780c */ /* 0x000fe20003f05270 */
[----:B------:R-:W-:Y:S02]  /*1990*/  IMAD.MOV.U32 R13, RZ, RZ, R9 ;  /* 0x000000ffff0d7224 */ /* 0x000fe400078e0009 */
        /* <DEDUP_REMOVED lines=13> */
[----:B------:R-:W-:Y:S05]  /*1a70*/  CALL.REL.NOINC `($__internal_14_$__cuda_sm20_div_s64) ;  /* 0x0000000c00207944 */ /* 0x000fea0003c00000 */
[----:B------:R-:W-:-:S05]  /*1a80*/  IADD3 R13, P0, RZ, -R22, RZ ;  /* 0x80000016ff0d7210 */ /* 0x000fca0007f1e0ff */
[----:B------:R-:W-:Y:S02]  /*1a90*/  IMAD.X R7, RZ, RZ, ~R23, P0 ;  /* 0x000000ffff077224 */ /* 0x000fe400000e0e17 */
[----:B------:R-:W-:Y:S01]  /*1aa0*/  IMAD.WIDE.U32 R10, R14, R13, R24 ;  /* 0x0000000d0e0a7225 */ /* 0x000fe200078e0018 */
[----:B------:R-:W-:-:S03]  /*1ab0*/  MOV R24, R22 ;  /* 0x0000001600187202 */ /* 0x000fc60000000f00 */
[----:B------:R-:W-:Y:S02]  /*1ac0*/  IMAD R7, R7, R14, RZ ;  /* 0x0000000e07077224 */ /* 0x000fe400078e02ff */
[----:B------:R-:W-:Y:S02]  /*1ad0*/  IMAD.MOV.U32 R25, RZ, RZ, R23 ;  /* 0x000000ffff197224 */ /* 0x000fe400078e0017 */
[----:B------:R-:W-:Y:S02]  /*1ae0*/  IMAD R7, R15, R13, R7 ;  /* 0x0000000d0f077224 */ /* 0x000fe400078e0207 */
[----:B------:R-:W-:-:S03]  /*1af0*/  IMAD.MOV.U32 R15, RZ, RZ, R10 ;  /* 0x000000ffff0f7224 */ /* 0x000fc600078e000a */
[----:B------:R-:W-:Y:S01]  /*1b00*/  IADD3 R7, R11, R7, RZ ;  /* 0x000000070b077210 */ /* 0x000fe20007ffe0ff */
[----:B------:R-:W-:Y:S06]  /*1b10*/  BRA `(.L_x_439) ;  /* 0x00000000005c7947 */ /* 0x000fec0003800000 */
.L_x_438:
[----:B------:R-:W0:Y:S01]  /*1b20*/  I2F.U32.RP R7, R14 ;  /* 0x0000000e00077306 */ /* 0x000e220000209000 */
[----:B------:R-:W-:Y:S01]  /*1b30*/  IMAD.MOV R13, RZ, RZ, -R14 ;  /* 0x000000ffff0d7224 */ /* 0x000fe200078e0a0e */
[----:B------:R-:W-:Y:S02]  /*1b40*/  ISETP.NE.U32.AND P2, PT, R14, RZ, PT ;  /* 0x000000ff0e00720c */ /* 0x000fe40003f45070 */
[----:B------:R-:W-:-:S04]  /*1b50*/  MOV R25, RZ ;  /* 0x000000ff00197202 */ /* 0x000fc80000000f00 */
[----:B0-----:R-:W0:Y:S02]  /*1b60*/  MUFU.RCP R7, R7 ;  /* 0x0000000700077308 */ /* 0x001e240000001000 */
[----:B0-----:R-:W-:Y:S01]  /*1b70*/  IADD3 R10, R7, 0xffffffe, RZ ;  /* 0x0ffffffe070a7810 */ /* 0x001fe20007ffe0ff */
[----:B------:R-:W-:-:S05]  /*1b80*/  IMAD.MOV.U32 R7, RZ, RZ, RZ ;  /* 0x000000ffff077224 */ /* 0x000fca00078e00ff */
        /* <DEDUP_REMOVED lines=16> */
.L_x_439:
[----:B------:R-:W-:Y:S05]  /*1c90*/  BSYNC B0 ;  /* 0x0000000000007941 */ /* 0x000fea0003800000 */
.L_x_437:
        /* <DEDUP_REMOVED lines=26> */
.L_x_441:
        /* <DEDUP_REMOVED lines=23> */
.L_x_442:
[----:B------:R-:W-:Y:S05]  /*1fb0*/  BSYNC B0 ;  /* 0x0000000000007941 */ /* 0x000fea0003800000 */
.L_x_440:
[----:B------:R-:W0:Y:S01]  /*1fc0*/  LDC.64 R6, c[0x0][R6+0x2c8] ;  /* 0x0000b20006067b82 */ /* 0x000e220000000a00 */
[----:B------:R-:W-:Y:S01]  /*1fd0*/  MOV R13, R9 ;  /* 0x00000009000d7202 */ /* 0x000fe20000000f00 */
[-C--:B0-----:R-:W-:Y:S02]  /*1fe0*/  IMAD R7, R7, R10.reuse, RZ ;  /* 0x0000000a07077224 */ /* 0x081fe400078e02ff */
[----:B------:R-:W-:-:S04]  /*1ff0*/  IMAD.WIDE.U32 R12, R6, R10, R12 ;  /* 0x0000000a060c7225 */ /* 0x000fc800078e000c */
[----:B------:R-:W-:-:S04]  /*2000*/  IMAD R7, R6, R15, R7 ;  /* 0x0000000f06077224 */ /* 0x000fc800078e0207 */
[----:B------:R-:W-:-:S07]  /*2010*/  IMAD.IADD R9, R13, 0x1, R7 ;  /* 0x000000010d097824 */ /* 0x000fce00078e0207 */
.L_x_433:
[----:B------:R-:W-:Y:S01]  /*2020*/  ULDC.64 UR8, c[0x0][0x620] ;  /* 0x0001880000087ab9 */ /* 0x000fe20000000a00 */
[----:B------:R-:W-:Y:S01]  /*2030*/  MOV R13, R9 ;  /* 0x00000009000d7202 */ /* 0x000fe20000000f00 */
[----:B------:R-:W-:Y:S02]  /*2040*/  IMAD R11, R25, UR8, RZ ;  /* 0x00000008190b7c24 */ /* 0x000fe4000f8e02ff */
[----:B------:R-:W-:-:S04]  /*2050*/  IMAD.WIDE.U32 R6, R24, UR8, R12 ;  /* 0x0000000818067c25 */ /* 0x000fc8000f8e000c */
[----:B------:R-:W-:Y:S01]  /*2060*/  IMAD R11, R24, UR9, R11 ;  /* 0x00000009180b7c24 */ /* 0x000fe2000f8e020b */
[----:B------:R-:W-:Y:S02]  /*2070*/  ULDC.64 UR8, c[0x0][0x550] ;  /* 0x0001540000087ab9 */ /* 0x000fe40000000a00 */
[----:B------:R-:W-:Y:S01]  /*2080*/  LEA R8, P0, R6, UR8, 0x1 ;  /* 0x0000000806087c11 */ /* 0x000fe2000f8008ff */
[----:B------:R-:W-:-:S05]  /*2090*/  IMAD.IADD R7, R7, 0x1, R11 ;  /* 0x0000000107077824 */ /* 0x000fca00078e020b */
        /* <DEDUP_REMOVED lines=24> */
[----:B------:R-:W-:Y:S02]  /*2220*/  MOV R11, UR7 ;  /* 0x00000007000b7c02 */ /* 0x000fe40008000f00 */
[----:B------:R-:W-:-:S07]  /*2230*/  MOV R10, 0x2250 ;  /* 0x00002250000a7802 */ /* 0x000fce0000000f00 */
[----:B------:R-:W-:Y:S05]  /*2240*/  CALL.REL.NOINC `($__internal_14_$__cuda_sm20_div_s64) ;  /* 0x00000004002c7944 */ /* 0x000fea0003c00000 */
[----:B------:R-:W-:Y:S05]  /*2250*/  BRA `(.L_x_447) ;  /* 0x0000000000487947 */ /* 0x000fea0003800000 */
.L_x_446:
        /* <DEDUP_REMOVED lines=9> */
[----:B------:R-:W-:-:S05]  /*22f0*/  IMAD.HI.U32 R22, R9, R24, RZ ;  /* 0x0000001809167227 */ /* 0x000fca00078e00ff */
[----:B------:R-:W-:-:S05]  /*2300*/  IADD3 R7, -R22, RZ, RZ ;  /* 0x000000ff16077210 */ /* 0x000fca0007ffe1ff */
[----:B------:R-:W-:-:S05]  /*2310*/  IMAD R24, R7, UR6, R24 ;  /* 0x0000000607187c24 */ /* 0x000fca000f8e0218 */
[----:B------:R-:W-:-:S13]  /*2320*/  ISETP.GE.U32.AND P0, PT, R24, UR6, PT ;  /* 0x0000000618007c0c */ /* 0x000fda000bf06070 */
[----:B------:R-:W-:Y:S01]  /*2330*/  @P0 VIADD R24, R24, -UR6 ;  /* 0x8000000618180c36 */ /* 0x000fe20008000000 */
[----:B------:R-:W-:-:S04]  /*2340*/  @P0 IADD3 R22, R22, 0x1, RZ ;  /* 0x0000000116160810 */ /* 0x000fc80007ffe0ff */
[----:B------:R-:W-:-:S13]  /*2350*/  ISETP.GE.U32.AND P1, PT, R24, UR6, PT ;  /* 0x0000000618007c0c */ /* 0x000fda000bf26070 */
[----:B------:R-:W-:Y:S01]  /*2360*/  @P1 VIADD R22, R22, 0x1 ;  /* 0x0000000116161836 */ /* 0x000fe20000000000 */
[----:B------:R-:W-:-:S07]  /*2370*/  @!P2 LOP3.LUT R22, RZ, UR6, RZ, 0x33, !PT ;  /* 0x00000006ff16ac12 */ /* 0x000fce000f8e33ff */
.L_x_447:
[----:B------:R-:W-:Y:S05]  /*2380*/  BSYNC B1 ;  /* 0x0000000000017941 */ /* 0x000fea0003800000 */
.L_x_445:
[----:B------:R-:W-:Y:S01]  /*2390*/  ULDC.64 UR8, c[0x0][0x6f0] ;  /* 0x0001bc0000087ab9 */ /* 0x000fe20000000a00 */
[----:B------:R-:W-:Y:S01]  /*23a0*/  SHF.R.S32.HI R8, RZ, 0x1f, R22 ;  /* 0x0000001fff087819 */ /* 0x000fe20000011416 */
[----:B------:R-:W0:Y:S01]  /*23b0*/  LDC.64 R6, c[0x0][0x210] ;  /* 0x00008400ff067b82 */ /* 0x000e220000000a00 */
[----:B------:R-:W-:Y:S01]  /*23c0*/  ISETP.NE.U32.AND P0, PT, R22, UR8, PT ;  /* 0x0000000816007c0c */ /* 0x000fe2000bf05070 */
[----:B------:R-:W-:Y:S02]  /*23d0*/  ULDC.64 UR12, c[0x0][0x7e0] ;  /* 0x0001f800000c7ab9 */ /* 0x000fe40000000a00 */
[----:B------:R-:W-:Y:S01]  /*23e0*/  IMAD R17, R2, UR12, RZ ;  /* 0x0000000c02117c24 */ /* 0x000fe2000f8e02ff */
[----:B------:R-:W-:Y:S01]  /*23f0*/  ISETP.NE.AND.EX P0, PT, R8, UR9, PT, P0 ;  /* 0x0000000908007c0c */ /* 0x000fe2000bf05300 */
[----:B------:R-:W-:Y:S02]  /*2400*/  ULDC.64 UR8, c[0x0][0x2e0] ;  /* 0x0000b80000087ab9 */ /* 0x000fe40000000a00 */
[----:B------:R-:W-:Y:S01]  /*2410*/  IMAD R17, R0, UR13, R17 ;  /* 0x0000000d00117c24 */ /* 0x000fe2000f8e0211 */
[----:B------:R-:W-:-:S04]  /*2420*/  SEL R9, RZ, 0xffffffff, P0 ;  /* 0xffffffffff097807 */ /* 0x000fc80000000000 */
[----:B------:R-:W-:-:S04]  /*2430*/  IADD3 R22, P0, R22, R9, RZ ;  /* 0x0000000916167210 */ /* 0x000fc80007f1e0ff */
[----:B------:R-:W-:Y:S01]  /*2440*/  IADD3.X R8, R8, R9, RZ, P0, !PT ;  /* 0x0000000908087210 */ /* 0x000fe200007fe4ff */
[----:B------:R-:W-:-:S04]  /*2450*/  IMAD.WIDE.U32 R12, R22, UR8, RZ ;  /* 0x00000008160c7c25 */ /* 0x000fc8000f8e00ff */
[----:B------:R-:W-:Y:S02]  /*2460*/  IMAD R9, R8, UR8, RZ ;  /* 0x0000000808097c24 */ /* 0x000fe4000f8e02ff */
[----:B------:R-:W-:Y:S02]  /*2470*/  IMAD.SHL.U32 R11, R12, 0x2, RZ ;  /* 0x000000020c0b7824 */ /* 0x000fe400078e00ff */
[----:B------:R-:W-:Y:S01]  /*2480*/  IMAD R15, R22, UR9, R9 ;  /* 0x00000009160f7c24 */ /* 0x000fe2000f8e0209 */
[----:B------:R-:W-:Y:S01]  /*2490*/  ULDC.64 UR8, c[0x0][0x710] ;  /* 0x0001c40000087ab9 */ /* 0x000fe20000000a00 */
[----:B------:R-:W-:Y:S01]  /*24a0*/  IMAD.WIDE.U32 R8, R0, UR12, RZ ;  /* 0x0000000c00087c25 */ /* 0x000fe2000f8e00ff */
[----:B0-----:R-:W-:-:S03]  /*24b0*/  IADD3 R10, R11, R6, RZ ;  /* 0x000000060b0a7210 */ /* 0x001fc60007ffe0ff */
[----:B------:R-:W-:Y:S01]  /*24c0*/  IMAD.IADD R15, R13, 0x1, R15 ;  /* 0x000000010d0f7824 */ /* 0x000fe200078e020f */
[----:B------:R-:W-:Y:S02]  /*24d0*/  LOP3.LUT R13, R10, 0x2, RZ, 0xc0, !PT ;  /* 0x000000020a0d7812 */ /* 0x000fe400078ec0ff */
[----:B------:R-:W-:Y:S02]  /*24e0*/  LEA R10, P0, R8, UR8, 0x1 ;  /* 0x00000008080a7c11 */ /* 0x000fe4000f8008ff */
[----:B------:R-:W-:Y:S02]  /*24f0*/  IADD3 R9, R9, R17, RZ ;  /* 0x0000001109097210 */ /* 0x000fe40007ffe0ff */
[----:B------:R-:W-:Y:S02]  /*2500*/  SHF.L.U64.HI R12, R12, 0x1, R15 ;  /* 0x000000010c0c7819 */ /* 0x000fe4000001020f */
[----:B------:R-:W-:Y:S02]  /*2510*/  IADD3 R6, P1, P2, -R13, R6, R11 ;  /* 0x000000060d067210 */ /* 0x000fe40007a3e10b */
[----:B------:R-:W-:-:S02]  /*2520*/  LEA.HI.X R11, R8, UR9, R9, 0x1, P0 ;  /* 0x00000009080b7c11 */ /* 0x000fc400080f0c09 */
[----:B------:R-:W-:-:S03]  /*2530*/  IADD3.X R7, R7, -0x1, R12, P1, P2 ;  /* 0xffffffff07077810 */ /* 0x000fc60000fe440c */
[----:B------:R0:W5:Y:S04]  /*2540*/  LDG.E.S16 R12, desc[UR10][R10.64] ;  /* 0x0000000a0a0c7981 */ /* 0x000168000c1e1700 */
[----:B------:R0:W5:Y:S01]  /*2550*/  LDG.E R8, desc[UR10][R6.64] ;  /* 0x0000000a06087981 */ /* 0x000162000c1e1900 */
[----:B------:R-:W-:-:S04]  /*2560*/  ISETP.NE.U32.AND P0, PT, R13, RZ, PT ;  /* 0x000000ff0d00720c */ /* 0x000fc80003f05070 */
[----:B------:R-:W-:-:S13]  /*2570*/  ISETP.NE.AND.EX P0, PT, RZ, RZ, PT, P0 ;  /* 0x000000ffff00720c */ /* 0x000fda0003f05300 */
.L_x_448:
[----:B-----5:R-:W-:Y:S01]  /*2580*/  SHF.R.U32.HI R9, RZ, 0x10, R8 ;  /* 0x00000010ff097819 */ /* 0x020fe20000011608 */
[----:B------:R-:W-:Y:S05]  /*2590*/  YIELD ;  /* 0x0000000000007946 */ /* 0x000fea0003800000 */
[----:B------:R-:W-:Y:S02]  /*25a0*/  SEL R9, R9, R8, P0 ;  /* 0x0000000809097207 */ /* 0x000fe40000000000 */
[----:B0-----:R-:W-:Y:S02]  /*25b0*/  LOP3.LUT R11, R8, 0xffff, RZ, 0xc0, !PT ;  /* 0x0000ffff080b7812 */ /* 0x001fe400078ec0ff */
[----:B------:R-:W-:-:S02]  /*25c0*/  PRMT R9, R9, 0x9910, RZ ;  /* 0x0000991009097816 */ /* 0x000fc400000000ff */
[----:B------:R-:W-:-:S03]  /*25d0*/  LOP3.LUT R13, R8, 0xffff0000, RZ, 0xc0, !PT ;  /* 0xffff0000080d7812 */ /* 0x000fc600078ec0ff */
        /* <DEDUP_REMOVED lines=8> */
.L_x_444:
[----:B------:R-:W-:Y:S05]  /*2660*/  BSYNC B0 ;  /* 0x0000000000007941 */ /* 0x000fea0003800000 */
.L_x_443:
[----:B------:R-:W0:Y:S01]  /*2670*/  LDC R6, c[0x0][0xc] ;  /* 0x00000300ff067b82 */ /* 0x000e220000000800 */
        /* <DEDUP_REMOVED lines=8> */
        .weak           $__internal_14_$__cuda_sm20_div_s64
        .type           $__internal_14_$__cuda_sm20_div_s64,@function
        .size           $__internal_14_$__cuda_sm20_div_s64,(.L_x_3544 - $__internal_14_$__cuda_sm20_div_s64)
$__internal_14_$__cuda_sm20_div_s64:
        /* <DEDUP_REMOVED lines=82> */
[----:B------:R-:W-:Y:S06]  /*2c20*/  RET.REL.NODEC R10 `(_ZN2at4cuda17kernelHistogram1DIsslLi1ELi2ELin1ELNS0_23CUDAHistogramMemoryTypeE1EZNS0_21CUDA_tensor_histogramIssLb0EEEbNS_6TensorES4_S4_lNS_14AccumulateTypeIT0_Lb1EE4typeES8_NS0_13TensorArgTypeES9_S9_EUllE_EEvNS0_6detail10TensorInfoIT_T1_EESF_NSC_IKS6_SE_EElS8_S8_SE_T6_) ;  /* 0xffffffd00af47950 */ /* 0x000fec0003c3ffff */
.L_x_450:
        /* <DEDUP_REMOVED lines=13> */
.L_x_3544:


//--------------------- .text._ZN2at4cuda17kernelHistogram1DIsslLi1ELi2ELin1ELNS0_23CUDAHistogramMemoryTypeE0EZNS0_21CUDA_tensor_histogramIssLb0EEEbNS_6TensorES4_S4_lNS_14AccumulateTypeIT0_Lb1EE4typeES8_NS0_13TensorArgTypeES9_S9_EUllE_EEvNS0_6detail10TensorInfoIT_T1_EESF_NSC_IKS6_SE_EElS8_S8_SE_T6_ --------------------------
	.section	.text._ZN2at4cuda17kernelHistogram1DIsslLi1ELi2ELin1ELNS0_23CUDAHistogramMemoryTypeE0EZNS0_21CUDA_tensor_histogramIssLb0EEEbNS_6TensorES4_S4_lNS_14AccumulateTypeIT0_Lb1EE4typeES8_NS0_13TensorArgTypeES9_S9_EUllE_EEvNS0_6detail10TensorInfoIT_T1_EESF_NSC_IKS6_SE_EElS8_S8_SE_T6_,"ax",@progbits
	.align	128
        .global         _ZN2at4cuda17kernelHistogram1DIsslLi1ELi2ELin1ELNS0_23CUDAHistogramMemoryTypeE0EZNS0_21CUDA_tensor_histogramIssLb0EEEbNS_6TensorES4_S4_lNS_14AccumulateTypeIT0_Lb1EE4typeES8_NS0_13TensorArgTypeES9_S9_EUllE_EEvNS0_6detail10TensorInfoIT_T1_EESF_NSC_IKS6_SE_EElS8_S8_SE_T6_
        .type           _ZN2at4cuda17kernelHistogram1DIsslLi1ELi2ELin1ELNS0_23CUDAHistogramMemoryTypeE0EZNS0_21CUDA_tensor_histogramIssLb0EEEbNS_6TensorES4_S4_lNS_14AccumulateTypeIT0_Lb1EE4typeES8_NS0_13TensorArgTypeES9_S9_EUllE_EEvNS0_6detail10TensorInfoIT_T1_EESF_NSC_IKS6_SE_EElS8_S8_SE_T6_,@function
        .size           _ZN2at4cuda17kernelHistogram1DIsslLi1ELi2ELin1ELNS0_23CUDAHistogramMemoryTypeE0EZNS0_21CUDA_tensor_histogramIssLb0EEEbNS_6TensorES4_S4_lNS_14AccumulateTypeIT0_Lb1EE4typeES8_NS0_13TensorArgTypeES9_S9_EUllE_EEvNS0_6detail10TensorInfoIT_T1_EESF_NSC_IKS6_SE_EElS8_S8_SE_T6_,(.L_x_3545 - _ZN2at4cuda17kernelHistogram1DIsslLi1ELi2ELin1ELNS0_23CUDAHistogramMemoryTypeE0EZNS0_21CUDA_tensor_histogramIssLb0EEEbNS_6TensorES4_S4_lNS_14AccumulateTypeIT0_Lb1EE4typeES8_NS0_13TensorArgTypeES9_S9_EUllE_EEvNS0_6detail10TensorInfoIT_T1_EESF_NSC_IKS6_SE_EElS8_S8_SE_T6_)
        .other          _ZN2at4cuda17kernelHistogram1DIsslLi1ELi2ELin1ELNS0_23CUDAHistogramMemoryTypeE0EZNS0_21CUDA_tensor_histogramIssLb0EEEbNS_6TensorES4_S4_lNS_14AccumulateTypeIT0_Lb1EE4typeES8_NS0_13TensorArgTypeES9_S9_EUllE_EEvNS0_6detail10TensorInfoIT_T1_EESF_NSC_IKS6_SE_EElS8_S8_SE_T6_,@"STO_CUDA_ENTRY STV_DEFAULT"
_ZN2at4cuda17kernelHistogram1DIsslLi1ELi2ELin1ELNS0_23CUDAHistogramMemoryTypeE0EZNS0_21CUDA_tensor_histogramIssLb0EEEbNS_6TensorES4_S4_lNS_14AccumulateTypeIT0_Lb1EE4typeES8_NS0_13TensorArgTypeES9_S9_EUllE_EEvNS0_6detail10TensorInfoIT_T1_EESF_NSC_IKS6_SE_EElS8_S8_SE_T6_:
.text._ZN2at4cuda17kernelHistogram1DIsslLi1ELi2ELin1ELNS0_23CUDAHistogramMemoryTypeE0EZNS0_21CUDA_tensor_histogramIssLb0EEEbNS_6TensorES4_S4_lNS_14AccumulateTypeIT0_Lb1EE4typeES8_NS0_13TensorArgTypeES9_S9_EUllE_EEvNS0_6detail10TensorInfoIT_T1_EESF_NSC_IKS6_SE_EElS8_S8_SE_T6_:
        /* <DEDUP_REMOVED lines=13> */
.L_x_453:
[----:B------:R-:W-:Y:S01]  /*00d0*/  IMAD R2, R5, 0x2, R0 ;  /* 0x0000000205027824 */ /* 0x000fe200078e0200 */
[----:B-1----:R-:W-:-:S04]  /*00e0*/  IADD3 R5, P0, R4, R5, RZ ;  /* 0x0000000504057210 */ /* 0x002fc80007f1e0ff */
[----:B------:R0:W-:Y:S01]  /*00f0*/  STS.U16 [R2], RZ ;  /* 0x000000ff02007388 */ /* 0x0001e20000000400 */
[----:B------:R-:W-:Y:S02]  /*0100*/  IADD3.X R3, RZ, R3, RZ, P0, !PT ;  /* 0x00000003ff037210 */ /* 0x000fe400007fe4ff */
[----:B------:R-:W-:-:S04]  /*0110*/  ISETP.GE.U32.AND P0, PT, R5, UR4, PT ;  /* 0x0000000405007c0c */ /* 0x000fc8000bf06070 */
[----:B------:R-:W-:-:S13]  /*0120*/  ISETP.GE.AND.EX P0, PT, R3, UR5, PT, P0 ;  /* 0x0000000503007c0c */ /* 0x000fda000bf06300 */
[----:B0-----:R-:W-:Y:S05]  /*0130*/  @!P0 BRA `(.L_x_453) ;  /* 0xfffffffc00e48947 */ /* 0x001fea000383ffff */
.L_x_452:
[----:B------:R-:W-:Y:S05]  /*0140*/  BSYNC B0 ;  /* 0x0000000000007941 */ /* 0x000fea0003800000 */
.L_x_451:
        /* <DEDUP_REMOVED lines=10> */
[----:B------:R-:W-:Y:S01]  /*01f0*/  ULDC.64 UR4, c[0x0][0x700] ;  /* 0x0001c00000047ab9 */ /* 0x000fe20000000a00 */
[----:B------:R-:W-:-:S06]  /*0200*/  IMAD.MOV.U32 R25, RZ, RZ, RZ ;  /* 0x000000ffff197224 */ /* 0x000fcc00078e00ff */
[----:B------:R-:W1:Y:S01]  /*0210*/  LDC.64 R26, c[0x0][0x6f8] ;  /* 0x0001be00ff1a7b82 */ /* 0x000e620000000a00 */
[----:B0-----:R-:W-:Y:S02]  /*0220*/  ISETP.GT.AND P0, PT, R3, 0x1, PT ;  /* 0x000000010300780c */ /* 0x001fe40003f04270 */
[----:B-1----:R-:W-:Y:S01]  /*0230*/  IADD3 R21, P1, -R26, UR4, RZ ;  /* 0x000000041a157c10 */ /* 0x002fe2000ff3e1ff */
[----:B------:R-:W-:Y:S02]  /*0240*/  ULDC UR4, c[0x0][0xc] ;  /* 0x0000030000047ab9 */ /* 0x000fe40000000800 */
[----:B------:R-:W-:Y:S01]  /*0250*/  IMAD R29, R30, UR4, RZ ;  /* 0x000000041e1d7c24 */ /* 0x000fe2000f8e02ff */
[----:B------:R-:W-:-:S07]  /*0260*/  IADD3.X R27, ~R27, UR5, RZ, P1, !PT ;  /* 0x000000051b1b7c10 */ /* 0x000fce0008ffe5ff */
[----:B------:R-:W-:Y:S05]  /*0270*/  @P0 BRA `(.L_x_455) ;  /* 0x00000004009c0947 */ /* 0x000fea0003800000 */
[----:B------:R-:W0:Y:S01]  /*0280*/  S2R R3, SR_CgaCtaId ;  /* 0x0000000000037919 */ /* 0x000e220000008800 */
[----:B------:R-:W-:-:S04]  /*0290*/  MOV R0, 0x400 ;  /* 0x0000040000007802 */ /* 0x000fc80000000f00 */
[----:B0-----:R-:W-:-:S07]  /*02a0*/  LEA R0, R3, R0, 0x18 ;  /* 0x0000000003007211 */ /* 0x001fce00078ec0ff */
.L_x_462:
        /* <DEDUP_REMOVED lines=30> */
[----:B------:R-:W-:Y:S02]  /*0490*/  MOV R2, R27 ;  /* 0x0000001b00027202 */ /* 0x000fe40000000f00 */
[----:B------:R-:W-:-:S07]  /*04a0*/  MOV R4, 0x4c0 ;  /* 0x000004c000047802 */ /* 0x000fce0000000f00 */
[----:B------:R-:W-:Y:S05]  /*04b0*/  CALL.REL.NOINC `($__internal_15_$__cuda_sm20_div_s64) ;  /* 0x0000002400c47944 */ /* 0x000fea0003c00000 */
[----:B------:R-:W-:Y:S05]  /*04c0*/  BRA `(.L_x_460) ;  /* 0x0000000000487947 */ /* 0x000fea0003800000 */
.L_x_459:
        /* <DEDUP_REMOVED lines=18> */
.L_x_460:
[----:B------:R-:W-:Y:S05]  /*05f0*/  BSYNC B1 ;  /* 0x0000000000017941 */ /* 0x000fea0003800000 */
.L_x_458:
        /* <DEDUP_REMOVED lines=8> */
[----:B------:R-:W0:Y:S01]  /*0680*/  S2R R9, SR_SWINHI ;  /* 0x0000000000097919 */ /* 0x000e220000002f00 */
[----:B------:R-:W-:-:S03]  /*0690*/  ULDC.64 UR4, c[0x0][0x6f0] ;  /* 0x0001bc0000047ab9 */ /* 0x000fc60000000a00 */
[----:B------:R1:W5:Y:S01]  /*06a0*/  LDG.E.S16 R8, desc[UR8][R4.64] ;  /* 0x0000000804087981 */ /* 0x000362000c1e1700 */
[----:B------:R-:W-:Y:S02]  /*06b0*/  SHF.R.S32.HI R2, RZ, 0x1f, R7 ;  /* 0x0000001fff027819 */ /* 0x000fe40000011407 */
[----:B------:R-:W-:-:S04]  /*06c0*/  ISETP.NE.U32.AND P0, PT, R7, UR4, PT ;  /* 0x0000000407007c0c */ /* 0x000fc8000bf05070 */
[----:B------:R-:W-:-:S04]  /*06d0*/  ISETP.NE.AND.EX P0, PT, R2, UR5, PT, P0 ;  /* 0x0000000502007c0c */ /* 0x000fc8000bf05300 */
[----:B------:R-:W-:-:S04]  /*06e0*/  SEL R6, RZ, 0xffffffff, P0 ;  /* 0xffffffffff067807 */ /* 0x000fc80000000000 */
[----:B------:R-:W-:Y:S02]  /*06f0*/  IADD3 R7, R7, R6, RZ ;  /* 0x0000000607077210 */ /* 0x000fe40007ffe0ff */
[----:B------:R-:W-:Y:S02]  /*0700*/  MOV R2, R0 ;  /* 0x0000000000027202 */ /* 0x000fe40000000f00 */
[----:B0-----:R-:W-:-:S03]  /*0710*/  MOV R3, R9 ;  /* 0x0000000900037202 */ /* 0x001fc60000000f00 */
[C---:B------:R-:W-:Y:S02]  /*0720*/  IMAD.U32 R3, R7.reuse, 0x2, R2 ;  /* 0x0000000207037824 */ /* 0x040fe400078e0002 */
[----:B------:R-:W-:-:S03]  /*0730*/  IMAD R2, R7, 0x2, R0 ;  /* 0x0000000207027824 */ /* 0x000fc600078e0200 */
[----:B------:R-:W-:-:S04]  /*0740*/  LOP3.LUT R3, R3, 0x2, RZ, 0xc0, !PT ;  /* 0x0000000203037812 */ /* 0x000fc800078ec0ff */
[----:B------:R-:W-:Y:S02]  /*0750*/  IADD3 R6, R2, -R3, RZ ;  /* 0x8000000302067210 */ /* 0x000fe40007ffe0ff */
[----:B------:R-:W-:-:S03]  /*0760*/  ISETP.NE.U32.AND P0, PT, R3, RZ, PT ;  /* 0x000000ff0300720c */ /* 0x000fc60003f05070 */
[----:B------:R1:W0:Y:S01]  /*0770*/  LDS R2, [R6] ;  /* 0x0000000006027984 */ /* 0x0002220000000800 */
[----:B------:R-:W-:-:S13]  /*0780*/  ISETP.NE.AND.EX P0, PT, RZ, RZ, PT, P0 ;  /* 0x000000ffff00720c */ /* 0x000fda0003f05300 */
.L_x_461:
[----:B0-----:R-:W-:Y:S01]  /*0790*/  SHF.R.U32.HI R3, RZ, 0x10, R2 ;  /* 0x00000010ff037819 */ /* 0x001fe20000011602 */
[----:B------:R-:W-:Y:S05]  /*07a0*/  YIELD ;  /* 0x0000000000007946 */ /* 0x000fea0003800000 */
[----:B------:R-:W-:Y:S02]  /*07b0*/  SEL R3, R3, R2, P0 ;  /* 0x0000000203037207 */ /* 0x000fe40000000000 */
[----:B-1----:R-:W-:Y:S02]  /*07c0*/  LOP3.LUT R5, R2, 0xffff, RZ, 0xc0, !PT ;  /* 0x0000ffff02057812 */ /* 0x002fe400078ec0ff */
[----:B------:R-:W-:-:S02]  /*07d0*/  PRMT R3, R3, 0x9910, RZ ;  /* 0x0000991003037816 */ /* 0x000fc400000000ff */
[----:B------:R-:W-:-:S03]  /*07e0*/  LOP3.LUT R7, R2, 0xffff0000, RZ, 0xc0, !PT ;  /* 0xffff000002077812 */ /* 0x000fc600078ec0ff */
[----:B-----5:R-:W-:-:S05]  /*07f0*/  IMAD.IADD R4, R8, 0x1, R3 ;  /* 0x0000000108047824 */ /* 0x020fca00078e0203 */
[C---:B------:R-:W-:Y:S02]  /*0800*/  PRMT R3, R4.reuse, 0x1054, R5 ;  /* 0x0000105404037816 */ /* 0x040fe40000000005 */
[----:B------:R-:W-:-:S04]  /*0810*/  LOP3.LUT R4, R4, 0xffff, RZ, 0xc0, !PT ;  /* 0x0000ffff04047812 */ /* 0x000fc800078ec0ff */
[----:B------:R-:W-:-:S06]  /*0820*/  @!P0 LOP3.LUT R3, R4, R7, RZ, 0xfc, !PT ;  /* 0x0000000704038212 */ /* 0x000fcc00078efcff */
[----:B------:R-:W0:Y:S02]  /*0830*/  ATOMS.CAS R3, [R6], R2, R3 ;  /* 0x000000020603738d */ /* 0x000e240000000003 */
[----:B0-----:R-:W-:Y:S01]  /*0840*/  ISETP.NE.AND P1, PT, R2, R3, PT ;  /* 0x000000030200720c */ /* 0x001fe20003f25270 */
[----:B------:R-:W-:-:S12]  /*0850*/  IMAD.MOV.U32 R2, RZ, RZ, R3 ;  /* 0x000000ffff027224 */ /* 0x000fd800078e0003 */
[----:B------:R-:W-:Y:S05]  /*0860*/  @P1 BRA `(.L_x_461) ;  /* 0xfffffffc00c81947 */ /* 0x000fea000383ffff */
.L_x_457:
[----:B------:R-:W-:Y:S05]  /*0870*/  BSYNC B0 ;  /* 0x0000000000007941 */ /* 0x000fea0003800000 */
.L_x_456:
[----:B------:R-:W-:Y:S01]  /*0880*/  IADD3 R24, P0, R29, R24, RZ ;  /* 0x000000181d187210 */ /* 0x000fe20007f1e0ff */
[----:B------:R-:W-:-:S03]  /*0890*/  ULDC.64 UR4, c[0x0][0x708] ;  /* 0x0001c20000047ab9 */ /* 0x000fc60000000a00 */
[----:B------:R-:W-:Y:S02]  /*08a0*/  IADD3.X R25, RZ, R25, RZ, P0, !PT ;  /* 0x00000019ff197210 */ /* 0x000fe400007fe4ff */
[----:B------:R-:W-:-:S04]  /*08b0*/  ISETP.GE.U32.AND P0, PT, R24, UR4, PT ;  /* 0x0000000418007c0c */ /* 0x000fc8000bf06070 */
[----:B------:R-:W-:-:S13]  /*08c0*/  ISETP.GE.AND.EX P0, PT, R25, UR5, PT, P0 ;  /* 0x0000000519007c0c */ /* 0x000fda000bf06300 */
[----:B------:R-:W-:Y:S05]  /*08d0*/  @!P0 BRA `(.L_x_462) ;  /* 0xfffffff800748947 */ /* 0x000fea000383ffff */
[----:B------:R-:W-:Y:S05]  /*08e0*/  BRA `(.L_x_454) ;  /* 0x0000001c00f07947 */ /* 0x000fea0003800000 */
.L_x_455:
[----:B------:R-:W-:-:S04]  /*08f0*/  LOP3.LUT R0, RZ, R3, RZ, 0x33, !PT ;  /* 0x00000003ff007212 */ /* 0x000fc800078e33ff */
[----:B------:R-:W-:-:S05]  /*0900*/  VIMNMX R0, R0, -0x3, !PT ;  /* 0xfffffffd00007848 */ /* 0x000fca0007fe0100 */
[----:B------:R-:W-:-:S04]  /*0910*/  IMAD.IADD R0, R0, 0x1, R3 ;  /* 0x0000000100007824 */ /* 0x000fc800078e0203 */
[C---:B------:R-:W-:Y:S01]  /*0920*/  VIADD R3, R0.reuse, 0x2 ;  /* 0x0000000200037836 */ /* 0x040fe20000000000 */
[----:B------:R-:W-:-:S04]  /*0930*/  IADD3 R31, R0, 0x1, RZ ;  /* 0x00000001001f7810 */ /* 0x000fc80007ffe0ff */
[----:B------:R-:W-:-:S05]  /*0940*/  LOP3.LUT R28, R3, 0x3, RZ, 0xc0, !PT ;  /* 0x00000003031c7812 */ /* 0x000fca00078ec0ff */
[----:B------:R-:W-:-:S07]  /*0950*/  IMAD.IADD R32, R3, 0x1, -R28 ;  /* 0x0000000103207824 */ /* 0x000fce00078e0a1c */
.L_x_493:
[----:B------:R-:W-:Y:S01]  /*0960*/  ISETP.GE.U32.AND P0, PT, R31, 0x3, PT ;  /* 0x000000031f00780c */ /* 0x000fe20003f06070 */
[----:B------:R-:W-:Y:S01]  /*0970*/  ULDC UR4, c[0x0][0x6e8] ;  /* 0x0001ba0000047ab9 */ /* 0x000fe20000000800 */
[----:B------:R-:W-:Y:S01]  /*0980*/  CS2R R16, SRZ ;  /* 0x0000000000107805 */ /* 0x000fe2000001ff00 */
[----:B------:R-:W-:Y:S01]  /*0990*/  IMAD.U32 R22, RZ, RZ, UR4 ;  /* 0x00000004ff167e24 */ /* 0x000fe2000f8e00ff */
[----:B------:R-:W-:Y:S01]  /*09a0*/  MOV R5, R25 ;  /* 0x0000001900057202 */ /* 0x000fe20000000f00 */
[----:B------:R-:W-:-:S08]  /*09b0*/  IMAD.MOV.U32 R14, RZ, RZ, R24 ;  /* 0x000000ffff0e7224 */ /* 0x000fd000078e0018 */
[----:B0-----:R-:W-:Y:S05]  /*09c0*/  @!P0 BRA `(.L_x_463) ;  /* 0x0000000c007c8947 */ /* 0x001fea0003800000 */
[----:B------:R-:W-:Y:S01]  /*09d0*/  BSSY B0, `(.L_x_463) ;  /* 0x00000de000007945 */ /* 0x000fe20003800000 */
[----:B------:R-:W-:-:S07]  /*09e0*/  IMAD.MOV.U32 R23, RZ, RZ, R32 ;  /* 0x000000ffff177224 */ /* 0x000fce00078e0020 */
.L_x_476:
        /* <DEDUP_REMOVED lines=13> */
[----:B------:R-:W-:Y:S05]  /*0ac0*/  CALL.REL.NOINC `($__internal_15_$__cuda_sm20_div_s64) ;  /* 0x0000002000407944 */ /* 0x000fea0003c00000 */
        /* <DEDUP_REMOVED lines=12> */
.L_x_465:
        /* <DEDUP_REMOVED lines=23> */
.L_x_466:
[----:B------:R-:W-:Y:S05]  /*0d00*/  BSYNC B1 ;  /* 0x0000000000017941 */ /* 0x000fea0003800000 */
.L_x_464:
        /* <DEDUP_REMOVED lines=18> */
[----:B------:R-:W-:Y:S05]  /*0e30*/  CALL.REL.NOINC `($__internal_15_$__cuda_sm20_div_s64) ;  /* 0x0000001c00647944 */ /* 0x000fea0003c00000 */
        /* <DEDUP_REMOVED lines=12> */
.L_x_468:
        /* <DEDUP_REMOVED lines=23> */
.L_x_469:
[----:B------:R-:W-:Y:S05]  /*1070*/  BSYNC B1 ;  /* 0x0000000000017941 */ /* 0x000fea0003800000 */
.L_x_467:
        /* <DEDUP_REMOVED lines=29> */
.L_x_471:
        /* <DEDUP_REMOVED lines=23> */
.L_x_472:
[----:B------:R-:W-:Y:S05]  /*13c0*/  BSYNC B1 ;  /* 0x0000000000017941 */ /* 0x000fea0003800000 */
.L_x_470:
        /* <DEDUP_REMOVED lines=30> */
.L_x_474:
        /* <DEDUP_REMOVED lines=23> */
.L_x_475:
[----:B------:R-:W-:Y:S05]  /*1720*/  BSYNC B1 ;  /* 0x0000000000017941 */ /* 0x000fea0003800000 */
.L_x_473:
[----:B------:R-:W0:Y:S01]  /*1730*/  LDC.64 R2, c[0x0][R0+0x2c0] ;  /* 0x0000b00000027b82 */ /* 0x000e220000000a00 */
[----:B------:R-:W-:Y:S02]  /*1740*/  IMAD.MOV.U32 R17, RZ, RZ, R26 ;  /* 0x000000ffff117224 */ /* 0x000fe400078e001a */
[-C--:B0-----:R-:W-:Y:S02]  /*1750*/  IMAD R3, R3, R7.reuse, RZ ;  /* 0x0000000703037224 */ /* 0x081fe400078e02ff */
[----:B------:R-:W-:-:S04]  /*1760*/  IMAD.WIDE.U32 R6, R2, R7, R16 ;  /* 0x0000000702067225 */ /* 0x000fc800078e0010 */
[----:B------:R-:W-:Y:S02]  /*1770*/  IMAD R3, R2, R9, R3 ;  /* 0x0000000902037224 */ /* 0x000fe400078e0203 */
[----:B------:R-:W-:-:S03]  /*1780*/  IMAD.MOV.U32 R17, RZ, RZ, R6 ;  /* 0x000000ffff117224 */ /* 0x000fc600078e0006 */
[----:B------:R-:W-:Y:S01]  /*1790*/  IADD3 R16, R7, R3, RZ ;  /* 0x0000000307107210 */ /* 0x000fe20007ffe0ff */
[----:B------:R-:W-:Y:S06]  /*17a0*/  @P2 BRA `(.L_x_476) ;  /* 0xfffffff000902947 */ /* 0x000fec000383ffff */
[----:B------:R-:W-:Y:S05]  /*17b0*/  BSYNC B0 ;  /* 0x0000000000007941 */ /* 0x000fea0003800000 */
.L_x_463:
        /* <DEDUP_REMOVED lines=14> */
[-C--:B------:R-:W-:Y:S01]  /*18a0*/  IADD3 R11, P0, RZ, -R7.reuse, RZ ;  /* 0x80000007ff0b7210 */ /* 0x080fe20007f1e0ff */
[----:B------:R-:W-:Y:S01]  /*18b0*/  IMAD.MOV.U32 R4, RZ, RZ, R14 ;  /* 0x000000ffff047224 */ /* 0x000fe200078e000e */
[----:B------:R-:W-:-:S03]  /*18c0*/  MOV R14, R7 ;  /* 0x00000007000e7202 */ /* 0x000fc60000000f00 */
[----:B------:R-:W-:Y:S02]  /*18d0*/  IMAD.X R9, RZ, RZ, ~R6, P0 ;  /* 0x000000ffff097224 */ /* 0x000fe400000e0e06 */
[----:B------:R-:W-:Y:S01]  /*18e0*/  IMAD.WIDE.U32 R2, R12, R11, R4 ;  /* 0x0000000b0c027225 */ /* 0x000fe200078e0004 */
[----:B------:R-:W-:-:S03]  /*18f0*/  MOV R5, R6 ;  /* 0x0000000600057202 */ /* 0x000fc60000000f00 */
[----:B------:R-:W-:-:S04]  /*1900*/  IMAD R9, R9, R12, RZ ;  /* 0x0000000c09097224 */ /* 0x000fc800078e02ff */
[----:B------:R-:W-:Y:S02]  /*1910*/  IMAD R9, R13, R11, R9 ;  /* 0x0000000b0d097224 */ /* 0x000fe400078e0209 */
[----:B------:R-:W-:Y:S02]  /*1920*/  IMAD.MOV.U32 R13, RZ, RZ, R2 ;  /* 0x000000ffff0d7224 */ /* 0x000fe400078e0002 */
[----:B------:R-:W-:Y:S01]  /*1930*/  IMAD.IADD R9, R3, 0x1, R9 ;  /* 0x0000000103097824 */ /* 0x000fe200078e0209 */
[----:B------:R-:W-:Y:S06]  /*1940*/  BRA `(.L_x_480) ;  /* 0x00000000005c7947 */ /* 0x000fec0003800000 */
.L_x_479:
        /* <DEDUP_REMOVED lines=23> */
.L_x_480:
[----:B------:R-:W-:Y:S05]  /*1ac0*/  BSYNC B0 ;  /* 0x0000000000007941 */ /* 0x000fea0003800000 */
.L_x_478:
[----:B------:R-:W0:Y:S01]  /*1ad0*/  LDC.64 R2, c[0x0][R22+0x2d8] ;  /* 0x0000b60016027b82 */ /* 0x000e220000000a00 */
[----:B------:R-:W-:Y:S01]  /*1ae0*/  ISETP.NE.AND P0, PT, R28, 0x1, PT ;  /* 0x000000011c00780c */ /* 0x000fe20003f05270 */
[----:B------:R-:W-:Y:S01]  /*1af0*/  IMAD.MOV.U32 R7, RZ, RZ, R16 ;  /* 0x000000ffff077224 */ /* 0x000fe200078e0010 */
[----:B------:R-:W-:Y:S01]  /*1b00*/  MOV R6, R17 ;  /* 0x0000001100067202 */ /* 0x000fe20000000f00 */
[----:B0-----:R-:W-:-:S04]  /*1b10*/  IMAD R0, R3, R13, RZ ;  /* 0x0000000d03007224 */ /* 0x001fc800078e02ff */
[----:B------:R-:W-:-:S04]  /*1b20*/  IMAD.WIDE.U32 R6, R2, R13, R6 ;  /* 0x0000000d02067225 */ /* 0x000fc800078e0006 */
[----:B------:R-:W-:Y:S02]  /*1b30*/  IMAD R9, R2, R9, R0 ;  /* 0x0000000902097224 */ /* 0x000fe400078e0200 */
[----:B------:R-:W-:-:S03]  /*1b40*/  IMAD.MOV.U32 R17, RZ, RZ, R6 ;  /* 0x000000ffff117224 */ /* 0x000fc600078e0006 */
        /* <DEDUP_REMOVED lines=23> */
.L_x_482:
        /* <DEDUP_REMOVED lines=23> */
.L_x_483:
[----:B------:R-:W-:Y:S05]  /*1e30*/  BSYNC B0 ;  /* 0x0000000000007941 */ /* 0x000fea0003800000 */
.L_x_481:
        /* <DEDUP_REMOVED lines=31> */
.L_x_485:
        /* <DEDUP_REMOVED lines=23> */
.L_x_486:
[----:B------:R-:W-:Y:S05]  /*21a0*/  BSYNC B0 ;  /* 0x0000000000007941 */ /* 0x000fea0003800000 */
.L_x_484:
[----:B------:R-:W0:Y:S01]  /*21b0*/  LDC.64 R22, c[0x0][R22+0x2c8] ;  /* 0x0000b20016167b82 */ /* 0x000e220000000a00 */
[----:B------:R-:W-:Y:S01]  /*21c0*/  MOV R2, R17 ;  /* 0x0000001100027202 */ /* 0x000fe20000000f00 */
[----:B------:R-:W-:Y:S02]  /*21d0*/  IMAD.MOV.U32 R3, RZ, RZ, R16 ;  /* 0x000000ffff037224 */ /* 0x000fe400078e0010 */
[-C--:B0-----:R-:W-:Y:S02]  /*21e0*/  IMAD R0, R23, R13.reuse, RZ ;  /* 0x0000000d17007224 */ /* 0x081fe400078e02ff */
[----:B------:R-:W-:-:S04]  /*21f0*/  IMAD.WIDE.U32 R2, R22, R13, R2 ;  /* 0x0000000d16027225 */ /* 0x000fc800078e0002 */
[----:B------:R-:W-:Y:S02]  /*2200*/  IMAD R7, R22, R7, R0 ;  /* 0x0000000716077224 */ /* 0x000fe400078e0200 */
[----:B------:R-:W-:-:S03]  /*2210*/  IMAD.MOV.U32 R17, RZ, RZ, R2 ;  /* 0x000000ffff117224 */ /* 0x000fc600078e0002 */
[----:B------:R-:W-:-:S07]  /*2220*/  IADD3 R16, R3, R7, RZ ;  /* 0x0000000703107210 */ /* 0x000fce0007ffe0ff */
.L_x_477:
[----:B------:R-:W-:Y:S01]  /*2230*/  ULDC.64 UR4, c[0x0][0x620] ;  /* 0x0001880000047ab9 */ /* 0x000fe20000000a00 */
[----:B------:R-:W-:Y:S01]  /*2240*/  IMAD.MOV.U32 R2, RZ, RZ, R17 ;  /* 0x000000ffff027224 */ /* 0x000fe200078e0011 */
[----:B------:R-:W0:Y:S01]  /*2250*/  LDC.64 R6, c[0x0][0x6f8] ;  /* 0x0001be00ff067b82 */ /* 0x000e220000000a00 */
[----:B------:R-:W-:Y:S02]  /*2260*/  IMAD R5, R5, UR4, RZ ;  /* 0x0000000405057c24 */ /* 0x000fe4000f8e02ff */
[----:B------:R-:W-:Y:S02]  /*2270*/  IMAD.MOV.U32 R3, RZ, RZ, R16 ;  /* 0x000000ffff037224 */ /* 0x000fe400078e0010 */
[C---:B------:R-:W-:Y:S02]  /*2280*/  IMAD R5, R14.reuse, UR5, R5 ;  /* 0x000000050e057c24 */ /* 0x040fe4000f8e0205 */
[----:B------:R-:W-:Y:S01]  /*2290*/  IMAD.WIDE.U32 R2, R14, UR4, R2 ;  /* 0x000000040e027c25 */ /* 0x000fe2000f8e0002 */
[----:B------:R-:W-:-:S02]  /*22a0*/  ULDC.64 UR4, c[0x0][0x550] ;  /* 0x0001540000047ab9 */ /* 0x000fc40000000a00 */
[----:B------:R-:W-:Y:S02]  /*22b0*/  LEA R4, P0, R2, UR4, 0x1 ;  /* 0x0000000402047c11 */ /* 0x000fe4000f8008ff */
[----:B------:R-:W-:-:S04]  /*22c0*/  IADD3 R3, R3, R5, RZ ;  /* 0x0000000503037210 */ /* 0x000fc80007ffe0ff */
        /* <DEDUP_REMOVED lines=18> */
[----:B------:R-:W-:-:S04]  /*23f0*/  LOP3.LUT R0, R5, R27, RZ, 0xfc, !PT ;  /* 0x0000001b05007212 */ /* 0x000fc800078efcff */
[----:B------:R-:W-:-:S13]  /*2400*/  ISETP.NE.U32.AND P0, PT, R0, RZ, PT ;  /* 0x000000ff0000720c */ /* 0x000fda0003f05070 */
[----:B------:R-:W-:Y:S05]  /*2410*/  @!P0 BRA `(.L_x_490) ;  /* 0x0000000000148947 */ /* 0x000fea0003800000 */
[----:B------:R-:W-:Y:S01]  /*2420*/  MOV R3, R21 ;  /* 0x0000001500037202 */ /* 0x000fe20000000f00 */
[----:B------:R-:W-:Y:S01]  /*2430*/  IMAD.MOV.U32 R2, RZ, RZ, R27 ;  /* 0x000000ffff027224 */ /* 0x000fe200078e001b */
[----:B------:R-:W-:-:S07]  /*2440*/  MOV R4, 0x2460 ;  /* 0x0000246000047802 */ /* 0x000fce0000000f00 */
[----:B------:R-:W-:Y:S05]  /*2450*/  CALL.REL.NOINC `($__internal_15_$__cuda_sm20_div_s64) ;  /* 0x0000000400dc7944 */ /* 0x000fea0003c00000 */
[----:B------:R-:W-:Y:S05]  /*2460*/  BRA `(.L_x_491) ;  /* 0x0000000000487947 */ /* 0x000fea0003800000 */
.L_x_490:
[----:B------:R-:W0:Y:S01]  /*2470*/  I2F.U32.RP R4, R21 ;  /* 0x0000001500047306 */ /* 0x000e220000209000 */
[----:B------:R-:W-:-:S07]  /*2480*/  ISETP.NE.U32.AND P2, PT, R21, RZ, PT ;  /* 0x000000ff1500720c */ /* 0x000fce0003f45070 */
[----:B0-----:R-:W0:Y:S02]  /*2490*/  MUFU.RCP R4, R4 ;  /* 0x0000000400047308 */ /* 0x001e240000001000 */
[----:B0-----:R-:W-:-:S06]  /*24a0*/  VIADD R2, R4, 0xffffffe ;  /* 0x0ffffffe04027836 */ /* 0x001fcc0000000000 */
[----:B------:R0:W1:Y:S02]  /*24b0*/  F2I.FTZ.U32.TRUNC.NTZ R3, R2 ;  /* 0x0000000200037305 */ /* 0x000064000021f000 */
[----:B0-----:R-:W-:Y:S01]  /*24c0*/  IMAD.MOV.U32 R2, RZ, RZ, RZ ;  /* 0x000000ffff027224 */ /* 0x001fe200078e00ff */
[----:B-1----:R-:W-:-:S05]  /*24d0*/  IADD3 R0, RZ, -R3, RZ ;  /* 0x80000003ff007210 */ /* 0x002fca0007ffe0ff */
[----:B------:R-:W-:-:S04]  /*24e0*/  IMAD R5, R0, R21, RZ ;  /* 0x0000001500057224 */ /* 0x000fc800078e02ff */
[----:B------:R-:W-:-:S06]  /*24f0*/  IMAD.HI.U32 R5, R3, R5, R2 ;  /* 0x0000000503057227 */ /* 0x000fcc00078e0002 */
[----:B------:R-:W-:-:S04]  /*2500*/  IMAD.HI.U32 R7, R5, R6, RZ ;  /* 0x0000000605077227 */ /* 0x000fc800078e00ff */
[----:B------:R-:W-:-:S04]  /*2510*/  IMAD.MOV R0, RZ, RZ, -R7 ;  /* 0x000000ffff007224 */ /* 0x000fc800078e0a07 */
[----:B------:R-:W-:-:S05]  /*2520*/  IMAD R6, R21, R0, R6 ;  /* 0x0000000015067224 */ /* 0x000fca00078e0206 */
[----:B------:R-:W-:-:S13]  /*2530*/  ISETP.GE.U32.AND P0, PT, R6, R21, PT ;  /* 0x000000150600720c */ /* 0x000fda0003f06070 */
[----:B------:R-:W-:Y:S01]  /*2540*/  @P0 IADD3 R6, R6, -R21, RZ ;  /* 0x8000001506060210 */ /* 0x000fe20007ffe0ff */
[----:B------:R-:W-:-:S03]  /*2550*/  @P0 VIADD R7, R7, 0x1 ;  /* 0x0000000107070836 */ /* 0x000fc60000000000 */
[----:B------:R-:W-:-:S13]  /*2560*/  ISETP.GE.U32.AND P1, PT, R6, R21, PT ;  /* 0x000000150600720c */ /* 0x000fda0003f26070 */
[----:B------:R-:W-:Y:S01]  /*2570*/  @P1 VIADD R7, R7, 0x1 ;  /* 0x0000000107071836 */ /* 0x000fe20000000000 */
[----:B------:R-:W-:-:S07]  /*2580*/  @!P2 LOP3.LUT R7, RZ, R21, RZ, 0x33, !PT ;  /* 0x00000015ff07a212 */ /* 0x000fce00078e33ff */
.L_x_491:
[----:B------:R-:W-:Y:S05]  /*2590*/  BSYNC B1 ;  /* 0x0000000000017941 */ /* 0x000fea0003800000 */
.L_x_489:
[----:B------:R-:W-:Y:S01]  /*25a0*/  ULDC.64 UR4, c[0x0][0x7e0] ;  /* 0x0001f80000047ab9 */ /* 0x000fe20000000a00 */
[----:B------:R-:W-:Y:S01]  /*25b0*/  S2UR UR7, SR_SWINHI ;  /* 0x00000000000779c3 */ /* 0x000fe20000002f00 */
[----:B------:R-:W-:Y:S01]  /*25c0*/  IMAD R5, R25, UR4, RZ ;  /* 0x0000000419057c24 */ /* 0x000fe2000f8e02ff */
[----:B------:R-:W-:Y:S01]  /*25d0*/  ULDC.64 UR10, c[0x0][0x6f0] ;  /* 0x0001bc00000a7ab9 */ /* 0x000fe20000000a00 */
[----:B------:R-:W-:-:S04]  /*25e0*/  IMAD.WIDE.U32 R2, R24, UR4, RZ ;  /* 0x0000000418027c25 */ /* 0x000fc8000f8e00ff */
[----:B------:R-:W-:Y:S01]  /*25f0*/  IMAD R5, R24, UR5, R5 ;  /* 0x0000000518057c24 */ /* 0x000fe2000f8e0205 */
[----:B------:R-:W-:Y:S02]  /*2600*/  ULDC.64 UR4, c[0x0][0x710] ;  /* 0x0001c40000047ab9 */ /* 0x000fe40000000a00 */
[----:B------:R-:W-:Y:S02]  /*2610*/  LEA R4, P0, R2, UR4, 0x1 ;  /* 0x0000000402047c11 */ /* 0x000fe4000f8008ff */
[----:B------:R-:W-:-:S04]  /*2620*/  IADD3 R3, R3, R5, RZ ;  /* 0x0000000503037210 */ /* 0x000fc80007ffe0ff */
[----:B------:R-:W-:Y:S01]  /*2630*/  LEA.HI.X R5, R2, UR5, R3, 0x1, P0 ;  /* 0x0000000502057c11 */ /* 0x000fe200080f0c03 */
[----:B------:R-:W0:Y:S01]  /*2640*/  S2UR UR5, SR_CgaCtaId ;  /* 0x00000000000579c3 */ /* 0x000e220000008800 */
[----:B------:R-:W-:Y:S02]  /*2650*/  SHF.R.S32.HI R0, RZ, 0x1f, R7 ;  /* 0x0000001fff007819 */ /* 0x000fe40000011407 */
[----:B------:R-:W-:Y:S01]  /*2660*/  ISETP.NE.U32.AND P0, PT, R7, UR10, PT ;  /* 0x0000000a07007c0c */ /* 0x000fe2000bf05070 */
[----:B------:R-:W-:Y:S01]  /*2670*/  UMOV UR4, 0x400 ;  /* 0x0000040000047882 */ /* 0x000fe20000000000 */
[----:B------:R1:W5:Y:S02]  /*2680*/  LDG.E.S16 R9, desc[UR8][R4.64] ;  /* 0x0000000804097981 */ /* 0x000364000c1e1700 */
[----:B------:R-:W-:-:S04]  /*2690*/  ISETP.NE.AND.EX P0, PT, R0, UR11, PT, P0 ;  /* 0x0000000b00007c0c */ /* 0x000fc8000bf05300 */
[----:B------:R-:W-:-:S05]  /*26a0*/  SEL R0, RZ, 0xffffffff, P0 ;  /* 0xffffffffff007807 */ /* 0x000fca0000000000 */
[----:B------:R-:W-:Y:S01]  /*26b0*/  IMAD.IADD R0, R7, 0x1, R0 ;  /* 0x0000000107007824 */ /* 0x000fe200078e0200 */
[----:B0-----:R-:W-:-:S07]  /*26c0*/  ULEA UR6, UR5, UR4, 0x18 ;  /* 0x0000000405067291 */ /* 0x001fce000f8ec03f */
[----:B------:R-:W-:Y:S01]  /*26d0*/  UMOV UR4, UR6 ;  /* 0x0000000600047c82 */ /* 0x000fe20008000000 */
[----:B------:R-:W-:Y:S01]  /*26e0*/  UMOV UR5, UR7 ;  /* 0x0000000700057c82 */ /* 0x000fe20008000000 */
[C---:B------:R-:W-:Y:S02]  /*26f0*/  LEA R3, R0.reuse, UR4, 0x1 ;  /* 0x0000000400037c11 */ /* 0x040fe4000f8e08ff */
[----:B------:R-:W-:Y:S02]  /*2700*/  LEA R0, R0, UR6, 0x1 ;  /* 0x0000000600007c11 */ /* 0x000fe4000f8e08ff */
[----:B------:R-:W-:-:S04]  /*2710*/  LOP3.LUT R3, R3, 0x2, RZ, 0xc0, !PT ;  /* 0x0000000203037812 */ /* 0x000fc800078ec0ff */
[----:B------:R-:W-:Y:S01]  /*2720*/  ISETP.NE.U32.AND P0, PT, R3, RZ, PT ;  /* 0x000000ff0300720c */ /* 0x000fe20003f05070 */
[----:B-1----:R-:W-:-:S03]  /*2730*/  IMAD.IADD R4, R0, 0x1, -R3 ;  /* 0x0000000100047824 */ /* 0x002fc600078e0a03 */
[----:B------:R-:W-:Y:S02]  /*2740*/  ISETP.NE.AND.EX P0, PT, RZ, RZ, PT, P0 ;  /* 0x000000ffff00720c */ /* 0x000fe40003f05300 */
[----:B------:R0:W1:Y:S11]  /*2750*/  LDS R2, [R4] ;  /* 0x0000000004027984 */ /* 0x0000760000000800 */
.L_x_492:
[----:B-1----:R-:W-:Y:S01]  /*2760*/  SHF.R.U32.HI R3, RZ, 0x10, R2 ;  /* 0x00000010ff037819 */ /* 0x002fe20000011602 */
[----:B------:R-:W-:Y:S05]  /*2770*/  YIELD ;  /* 0x0000000000007946 */ /* 0x000fea0003800000 */
[----:B------:R-:W-:Y:S02]  /*2780*/  SEL R3, R3, R2, P0 ;  /* 0x0000000203037207 */ /* 0x000fe40000000000 */
[----:B------:R-:W-:Y:S02]  /*2790*/  LOP3.LUT R5, R2, 0xffff0000, RZ, 0xc0, !PT ;  /* 0xffff000002057812 */ /* 0x000fe400078ec0ff */
[----:B------:R-:W-:-:S02]  /*27a0*/  PRMT R0, R3, 0x9910, RZ ;  /* 0x0000991003007816 */ /* 0x000fc400000000ff */
[----:B------:R-:W-:Y:S02]  /*27b0*/  LOP3.LUT R3, R2, 0xffff, RZ, 0xc0, !PT ;  /* 0x0000ffff02037812 */ /* 0x000fe400078ec0ff */
[----:B-----5:R-:W-:-:S04]  /*27c0*/  IADD3 R0, R9, R0, RZ ;  /* 0x0000000009007210 */ /* 0x020fc80007ffe0ff */
[C---:B------:R-:W-:Y:S02]  /*27d0*/  PRMT R3, R0.reuse, 0x1054, R3 ;  /* 0x0000105400037816 */ /* 0x040fe40000000003 */
[----:B------:R-:W-:-:S04]  /*27e0*/  LOP3.LUT R0, R0, 0xffff, RZ, 0xc0, !PT ;  /* 0x0000ffff00007812 */ /* 0x000fc800078ec0ff */
[----:B------:R-:W-:-:S06]  /*27f0*/  @!P0 LOP3.LUT R3, R0, R5, RZ, 0xfc, !PT ;  /* 0x0000000500038212 */ /* 0x000fcc00078efcff */
[----:B------:R-:W1:Y:S02]  /*2800*/  ATOMS.CAS R3, [R4], R2, R3 ;  /* 0x000000020403738d */ /* 0x000e640000000003 */
[----:B-1----:R-:W-:Y:S01]  /*2810*/  ISETP.NE.AND P1, PT, R2, R3, PT ;  /* 0x000000030200720c */ /* 0x002fe20003f25270 */
[----:B------:R-:W-:-:S12]  /*2820*/  IMAD.MOV.U32 R2, RZ, RZ, R3 ;  /* 0x000000ffff027224 */ /* 0x000fd800078e0003 */
[----:B------:R-:W-:Y:S05]  /*2830*/  @P1 BRA `(.L_x_492) ;  /* 0xfffffffc00c81947 */ /* 0x000fea000383ffff */
.L_x_488:
[----:B------:R-:W-:Y:S05]  /*2840*/  BSYNC B0 ;  /* 0x0000000000007941 */ /* 0x000fea0003800000 */
.L_x_487:
[----:B------:R-:W-:Y:S01]  /*2850*/  IADD3 R24, P0, R29, R24, RZ ;  /* 0x000000181d187210 */ /* 0x000fe20007f1e0ff */
[----:B------:R-:W-:-:S04]  /*2860*/  ULDC.64 UR4, c[0x0][0x708] ;  /* 0x0001c20000047ab9 */ /* 0x000fc80000000a00 */
[----:B------:R-:W-:Y:S01]  /*2870*/  IMAD.X R25, RZ, RZ, R25, P0 ;  /* 0x000000ffff197224 */ /* 0x000fe200000e0619 */
[----:B------:R-:W-:-:S04]  /*2880*/  ISETP.GE.U32.AND P0, PT, R24, UR4, PT ;  /* 0x0000000418007c0c */ /* 0x000fc8000bf06070 */
[----:B------:R-:W-:-:S13]  /*2890*/  ISETP.GE.AND.EX P0, PT, R25, UR5, PT, P0 ;  /* 0x0000000519007c0c */ /* 0x000fda000bf06300 */
[----:B------:R-:W-:Y:S05]  /*28a0*/  @!P0 BRA `(.L_x_493) ;  /* 0xffffffe0002c8947 */ /* 0x000fea000383ffff */
.L_x_454:
[----:B------:R-:W-:Y:S05]  /*28b0*/  WARPSYNC.ALL ;  /* 0x0000000000007948 */ /* 0x000fea0003800000 */
[----:B------:R-:W-:Y:S06]  /*28c0*/  BAR.SYNC.DEFER_BLOCKING 0x0 ;  /* 0x0000000000007b1d */ /* 0x000fec0000010000 */
[----:B------:R-:W-:-:S02]  /*28d0*/  ULDC.64 UR4, c[0x0][0x218] ;  /* 0x0000860000047ab9 */ /* 0x000fc40000000a00 */
[----:B------:R-:W-:-:S04]  /*28e0*/  ISETP.GE.U32.AND P0, PT, R33, UR4, PT ;  /* 0x0000000421007c0c */ /* 0x000fc8000bf06070 */
[----:B------:R-:W-:-:S13]  /*28f0*/  ISETP.GE.AND.EX P0, PT, RZ, UR5, PT, P0 ;  /* 0x00000005ff007c0c */ /* 0x000fda000bf06300 */
[----:B------:R-:W-:Y:S05]  /*2900*/  @P0 EXIT ;  /* 0x000000000000094d */ /* 0x000fea0003800000 */
[----:B------:R-:W1:Y:S01]  /*2910*/  S2UR UR5, SR_CgaCtaId ;  /* 0x00000000000579c3 */ /* 0x000e620000008800 */
[----:B------:R-:W-:Y:S01]  /*2920*/  HFMA2.MMA R6, -RZ, RZ, 0, 0 ;  /* 0x00000000ff067435 */ /* 0x000fe200000001ff */
[----:B------:R-:W-:Y:S02]  /*2930*/  UMOV UR4, 0x400 ;  /* 0x0000040000047882 */ /* 0x000fe40000000000 */
[----:B-1----:R-:W-:-:S12]  /*2940*/  ULEA UR4, UR5, UR4, 0x18 ;  /* 0x0000000405047291 */ /* 0x002fd8000f8ec03f */
.L_x_496:
[----:B------:R-:W1:Y:S01]  /*2950*/  LDC.64 R10, c[0x0][0x210] ;  /* 0x00008400ff0a7b82 */ /* 0x000e620000000a00 */
[----:B------:R-:W-:Y:S02]  /*2960*/  ULDC.64 UR6, c[0x0][0x2e0] ;  /* 0x0000b80000067ab9 */ /* 0x000fe40000000a00 */
[----:B------:R-:W-:-:S04]  /*2970*/  IMAD.WIDE.U32 R2, R33, UR6, RZ ;  /* 0x0000000621027c25 */ /* 0x000fc8000f8e00ff */
[----:B------:R-:W-:Y:S02]  /*2980*/  IMAD R0, R6, UR6, RZ ;  /* 0x0000000606007c24 */ /* 0x000fe4000f8e02ff */
[----:B------:R-:W-:Y:S02]  /*2990*/  IMAD.SHL.U32 R7, R2, 0x2, RZ ;  /* 0x0000000202077824 */ /* 0x000fe400078e00ff */
[----:B------:R-:W-:Y:S01]  /*29a0*/  IMAD R9, R33, UR7, R0 ;  /* 0x0000000721097c24 */ /* 0x000fe2000f8e0200 */
[----:B------:R-:W-:-:S04]  /*29b0*/  ULDC.64 UR6, c[0x0][0x218] ;  /* 0x0000860000067ab9 */ /* 0x000fc80000000a00 */
[----:B------:R-:W-:-:S04]  /*29c0*/  IADD3 R3, R3, R9, RZ ;  /* 0x0000000903037210 */ /* 0x000fc80007ffe0ff */
[----:B------:R-:W-:Y:S01]  /*29d0*/  SHF.L.U64.HI R0, R2, 0x1, R3 ;  /* 0x0000000102007819 */ /* 0x000fe20000010203 */
[----:B-1----:R-:W-:-:S05]  /*29e0*/  IMAD.IADD R5, R7, 0x1, R10 ;  /* 0x0000000107057824 */ /* 0x002fca00078e020a */
[----:B------:R-:W-:-:S04]  /*29f0*/  LOP3.LUT R5, R5, 0x2, RZ, 0xc0, !PT ;  /* 0x0000000205057812 */ /* 0x000fc800078ec0ff */
[----:B------:R-:W-:-:S04]  /*2a00*/  IADD3 R2, P0, P1, -R5, R10, R7 ;  /* 0x0000000a05027210 */ /* 0x000fc8000791e107 */
[----:B------:R-:W-:-:S05]  /*2a10*/  IADD3.X R3, R11, -0x1, R0, P0, P1 ;  /* 0xffffffff0b037810 */ /* 0x000fca00007e2400 */
[----:B0-----:R0:W5:Y:S01]  /*2a20*/  LDG.E R4, desc[UR8][R2.64] ;  /* 0x0000000802047981 */ /* 0x001162000c1e1900 */
        /* <DEDUP_REMOVED lines=9> */
.L_x_495:
[----:B-----5:R-:W-:Y:S01]  /*2ac0*/  SHF.R.U32.HI R5, RZ, 0x10, R4 ;  /* 0x00000010ff057819 */ /* 0x020fe20000011604 */
[----:B------:R-:W-:Y:S05]  /*2ad0*/  YIELD ;  /* 0x0000000000007946 */ /* 0x000fea0003800000 */
[----:B------:R-:W-:Y:S02]  /*2ae0*/  SEL R5, R5, R4, P1 ;  /* 0x0000000405057207 */ /* 0x000fe40000800000 */
[----:B------:R-:W-:Y:S02]  /*2af0*/  LOP3.LUT R7, R4, 0xffff0000, RZ, 0xc0, !PT ;  /* 0xffff000004077812 */ /* 0x000fe400078ec0ff */
[----:B0-----:R-:W-:-:S02]  /*2b00*/  PRMT R0, R5, 0x9910, RZ ;  /* 0x0000991005007816 */ /* 0x001fc400000000ff */
[----:B------:R-:W-:-:S03]  /*2b10*/  LOP3.LUT R5, R4, 0xffff, RZ, 0xc0, !PT ;  /* 0x0000ffff04057812 */ /* 0x000fc600078ec0ff */
[----:B-1----:R-:W-:-:S05]  /*2b20*/  IMAD.IADD R0, R9, 0x1, R0 ;  /* 0x0000000109007824 */ /* 0x002fca00078e0200 */
[C---:B------:R-:W-:Y:S02]  /*2b30*/  PRMT R5, R0.reuse, 0x1054, R5 ;  /* 0x0000105400057816 */ /* 0x040fe40000000005 */
[----:B------:R-:W-:-:S04]  /*2b40*/  LOP3.LUT R0, R0, 0xffff, RZ, 0xc0, !PT ;  /* 0x0000ffff00007812 */ /* 0x000fc800078ec0ff */
[----:B------:R-:W-:-:S06]  /*2b50*/  @!P1 LOP3.LUT R5, R0, R7, RZ, 0xfc, !PT ;  /* 0x0000000700059212 */ /* 0x000fcc00078efcff */
[----:B------:R-:W2:Y:S02]  /*2b60*/  ATOMG.E.CAS.STRONG.GPU PT, R5, [R2], R4, R5 ;  /* 0x00000004020573a9 */ /* 0x000ea400001ee105 */
[-C--:B--2---:R-:W-:Y:S02]  /*2b70*/  ISETP.NE.AND P2, PT, R4, R5.reuse, PT ;  /* 0x000000050400720c */ /* 0x084fe40003f45270 */
[----:B------:R-:W-:-:S11]  /*2b80*/  MOV R4, R5 ;  /* 0x0000000500047202 */ /* 0x000fd60000000f00 */
[----:B------:R-:W-:Y:S05]  /*2b90*/  @P2 BRA `(.L_x_495) ;  /* 0xfffffffc00c82947 */ /* 0x000fea000383ffff */
[----:B------:R-:W-:Y:S05]  /*2ba0*/  BSYNC B0 ;  /* 0x0000000000007941 */ /* 0x000fea0003800000 */
.L_x_494:
[----:B------:R-:W-:Y:S05]  /*2bb0*/  @!P0 BRA `(.L_x_496) ;  /* 0xfffffffc00648947 */ /* 0x000fea000383ffff */
[----:B------:R-:W-:Y:S05]  /*2bc0*/  EXIT ;  /* 0x000000000000794d */ /* 0x000fea0003800000 */
        .weak           $__internal_15_$__cuda_sm20_div_s64
        .type           $__internal_15_$__cuda_sm20_div_s64,@function
        .size           $__internal_15_$__cuda_sm20_div_s64,(.L_x_3545 - $__internal_15_$__cuda_sm20_div_s64)
$__internal_15_$__cuda_sm20_div_s64:
        /* <DEDUP_REMOVED lines=21> */
[----:B------:R-:W-:Y:S01]  /*2d20*/  IADD3 R19, P3, R18, R19, RZ ;  /* 0x0000001312137210 */ /* 0x000fe20007f7e0ff */
[----:B------:R-:W-:-:S04]  /*2d30*/  IMAD.X R7, R7, 0x1, R9, P0 ;  /* 0x0000000107077824 */ /* 0x000fc800000e0609 */
[----:B------:R-:W-:Y:S01]  /*2d40*/  IMAD.WIDE.U32 R8, R19, R10, RZ ;  /* 0x0000000a13087225 */ /* 0x000fe200078e00ff */
[----:B------:R-:W-:-:S03]  /*2d50*/  IADD3.X R7, RZ, RZ, R7, P3, P1 ;  /* 0x000000ffff077210 */ /* 0x000fc60001fe2407 */
[----:B------:R-:W-:Y:S01]  /*2d60*/  IMAD R18, R19, R11, R9 ;  /* 0x0000000b13127224 */ /* 0x000fe200078e0209 */
[----:B------:R-:W-:-:S03]  /*2d70*/  IADD3 R9, P0, RZ, -R8, RZ ;  /* 0x80000008ff097210 */ /* 0x000fc60007f1e0ff */
[----:B------:R-:W-:Y:S02]  /*2d80*/  IMAD R8, R7, R10, R18 ;  /* 0x0000000a07087224 */ /* 0x000fe400078e0212 */
[----:B------:R-:W-:-:S03]  /*2d90*/  IMAD.HI.U32 R18, R19, R9, RZ ;  /* 0x0000000913127227 */ /* 0x000fc600078e00ff */
[----:B------:R-:W-:-:S05]  /*2da0*/  IADD3.X R8, RZ, ~R8, RZ, P0, !PT ;  /* 0x80000008ff087210 */ /* 0x000fca00007fe4ff */
[----:B------:R-:W-:-:S04]  /*2db0*/  IMAD.WIDE.U32 R18, P0, R19, R8, R18 ;  /* 0x0000000813127225 */ /* 0x000fc80007800012 */
[----:B------:R-:W-:Y:S01]  /*2dc0*/  IMAD.HI.U32 R9, P1, R7, R9, R18 ;  /* 0x0000000907097227 */ /* 0x000fe20007820012 */
[----:B------:R-:W-:-:S03]  /*2dd0*/  IADD3 R19, P5, RZ, -R6, RZ ;  /* 0x80000006ff137210 */ /* 0x000fc60007fbe0ff */
[----:B------:R-:W-:Y:S01]  /*2de0*/  IMAD R18, R7, R8, RZ ;  /* 0x0000000807127224 */ /* 0x000fe200078e02ff */
[----:B------:R-:W-:Y:S01]  /*2df0*/  SEL R19, R19, R6, !P4 ;  /* 0x0000000613137207 */ /* 0x000fe20006000000 */
[----:B------:R-:W-:-:S03]  /*2e00*/  IMAD.HI.U32 R8, R7, R8, RZ ;  /* 0x0000000807087227 */ /* 0x000fc600078e00ff */
[----:B------:R-:W-:Y:S01]  /*2e10*/  IADD3 R18, P3, R18, R9, RZ ;  /* 0x0000000912127210 */ /* 0x000fe20007f7e0ff */
[----:B------:R-:W-:Y:S01]  /*2e20*/  IMAD.X R6, RZ, RZ, ~R5, P5 ;  /* 0x000000ffff067224 */ /* 0x000fe200028e0e05 */
[----:B------:R-:W-:Y:S01]  /*2e30*/  HFMA2.MMA R9, -RZ, RZ, 0, 0 ;  /* 0x00000000ff097435 */ /* 0x000fe200000001ff */
[----:B------:R-:W-:Y:S02]  /*2e40*/  IMAD.X R7, R8, 0x1, R7, P0 ;  /* 0x0000000108077824 */ /* 0x000fe400000e0607 */
[----:B------:R-:W-:Y:S01]  /*2e50*/  IMAD.HI.U32 R8, R18, R19, RZ ;  /* 0x0000001312087227 */ /* 0x000fe200078e00ff */
[----:B------:R-:W-:Y:S02]  /*2e60*/  SEL R6, R6, R5, !P4 ;  /* 0x0000000506067207 */ /* 0x000fe40006000000 */
[----:B------:R-:W-:-:S03]  /*2e70*/  IADD3.X R7, RZ, RZ, R7, P3, P1 ;  /* 0x000000ffff077210 */ /* 0x000fc60001fe2407 */
[----:B------:R-:W-:-:S04]  /*2e80*/  IMAD.WIDE.U32 R8, R18, R6, R8 ;  /* 0x0000000612087225 */ /* 0x000fc800078e0008 */
[C---:B------:R-:W-:Y:S02]  /*2e90*/  IMAD R18, R7.reuse, R6, RZ ;  /* 0x0000000607127224 */ /* 0x040fe400078e02ff */
[----:B------:R-:W-:-:S04]  /*2ea0*/  IMAD.HI.U32 R9, P0, R7, R19, R8 ;  /* 0x0000001307097227 */ /* 0x000fc80007800008 */
[----:B------:R-:W-:Y:S01]  /*2eb0*/  IMAD.HI.U32 R8, R7, R6, RZ ;  /* 0x0000000607087227 */ /* 0x000fe200078e00ff */
[----:B------:R-:W-:-:S03]  /*2ec0*/  IADD3 R7, P1, R18, R9, RZ ;  /* 0x0000000912077210 */ /* 0x000fc60007f3e0ff */
[----:B------:R-:W-:Y:S02]  /*2ed0*/  IMAD.X R18, RZ, RZ, R8, P0 ;  /* 0x000000ffff127224 */ /* 0x000fe400000e0608 */
        /* <DEDUP_REMOVED lines=8> */
[----:B------:R-:W-:-:S03]  /*2f60*/  ISETP.GE.U32.AND.EX P0, PT, R6, R11, PT, P0 ;  /* 0x0000000b0600720c */ /* 0x000fc60003f06100 */
[----:B------:R-:W-:Y:S01]  /*2f70*/  IMAD.X R9, R6, 0x1, ~R11, P1 ;  /* 0x0000000106097824 */ /* 0x000fe200008e0e0b */
[----:B------:R-:W-:Y:S02]  /*2f80*/  IADD3 R20, P1, R7, 0x1, RZ ;  /* 0x0000000107147810 */ /* 0x000fe40007f3e0ff */
[----:B------:R-:W-:Y:S02]  /*2f90*/  SEL R19, R19, R8, P0 ;  /* 0x0000000813137207 */ /* 0x000fe40000000000 */
[----:B------:R-:W-:Y:S01]  /*2fa0*/  SEL R9, R9, R6, P0 ;  /* 0x0000000609097207 */ /* 0x000fe20000000000 */
[----:B------:R-:W-:Y:S01]  /*2fb0*/  IMAD.X R6, RZ, RZ, R18, P1 ;  /* 0x000000ffff067224 */ /* 0x000fe200008e0612 */
        /* <DEDUP_REMOVED lines=9> */
[C---:B------:R-:W-:Y:S02]  /*3050*/  LOP3.LUT R7, R2.reuse, R5, RZ, 0x3c, !PT ;  /* 0x0000000502077212 */ /* 0x040fe400078e3cff */
[----:B------:R-:W-:Y:S01]  /*3060*/  ISETP.NE.U32.AND P0, PT, R3, RZ, PT ;  /* 0x000000ff0300720c */ /* 0x000fe20003f05070 */
[----:B------:R-:W-:Y:S01]  /*3070*/  IMAD.X R3, RZ, RZ, ~R8, P3 ;  /* 0x000000ffff037224 */ /* 0x000fe200018e0e08 */
[----:B------:R-:W-:Y:S02]  /*3080*/  ISETP.GE.AND P1, PT, R7, RZ, PT ;  /* 0x000000ff0700720c */ /* 0x000fe40003f26270 */
[----:B------:R-:W-:Y:S01]  /*3090*/  ISETP.NE.AND.EX P0, PT, R2, RZ, PT, P0 ;  /* 0x000000ff0200720c */ /* 0x000fe20003f05300 */
[----:B------:R-:W-:Y:S01]  /*30a0*/  IMAD.MOV.U32 R2, RZ, RZ, R4 ;  /* 0x000000ffff027224 */ /* 0x000fe200078e0004 */
[----:B------:R-:W-:Y:S02]  /*30b0*/  SEL R3, R3, R8, !P1 ;  /* 0x0000000803037207 */ /* 0x000fe40004800000 */
[----:B------:R-:W-:-:S02]  /*30c0*/  SEL R7, R9, R6, !P1 ;  /* 0x0000000609077207 */ /* 0x000fc40004800000 */
[----:B------:R-:W-:Y:S02]  /*30d0*/  SEL R6, R3, 0xffffffff, P0 ;  /* 0xffffffff03067807 */ /* 0x000fe40000000000 */
[----:B------:R-:W-:Y:S02]  /*30e0*/  MOV R3, 0x0 ;  /* 0x0000000000037802 */ /* 0x000fe40000000f00 */
[----:B------:R-:W-:Y:S02]  /*30f0*/  SEL R7, R7, 0xffffffff, P0 ;  /* 0xffffffff07077807 */ /* 0x000fe40000000000 */
[----:B------:R-:W-:Y:S05]  /*3100*/  RET.REL.NODEC R2 `(_ZN2at4cuda17kernelHistogram1DIsslLi1ELi2ELin1ELNS0_23CUDAHistogramMemoryTypeE0EZNS0_21CUDA_tensor_histogramIssLb0EEEbNS_6TensorES4_S4_lNS_14AccumulateTypeIT0_Lb1EE4typeES8_NS0_13TensorArgTypeES9_S9_EUllE_EEvNS0_6detail10TensorInfoIT_T1_EESF_NSC_IKS6_SE_EElS8_S8_SE_T6_) ;  /* 0xffffffcc02bc7950 */ /* 0x000fea0003c3ffff */
.L_x_497:
        /* <DEDUP_REMOVED lines=15> */
.L_x_3545:


//--------------------- .text._ZN2at4cuda17kernelHistogram1DIiilLi1ELi2ELin1ELNS0_23CUDAHistogramMemoryTypeE1EZNS0_21CUDA_tensor_histogramIiiLb0EEEbNS_6TensorES4_S4_lNS_14AccumulateTypeIT0_Lb1EE4typeES8_NS0_13TensorArgTypeES9_S9_EUllE0_EEvNS0_6detail10TensorInfoIT_T1_EESF_NSC_IKS6_SE_EElS8_S8_SE_T6_ --------------------------
	.section	.text._ZN2at4cuda17kernelHistogram1DIiilLi1ELi2ELin1ELNS0_23CUDAHistogramMemoryTypeE1EZNS0_21CUDA_tensor_histogramIiiLb0EEEbNS_6TensorES4_S4_lNS_14AccumulateTypeIT0_Lb1EE4typeES8_NS0_13TensorArgTypeES9_S9_EUllE0_EEvNS0_6detail10TensorInfoIT_T1_EESF_NSC_IKS6_SE_EElS8_S8_SE_T6_,"ax",@progbits
	.align	128
        .global         _ZN2at4cuda17kernelHistogram1DIiilLi1ELi2ELin1ELNS0_23CUDAHistogramMemoryTypeE1EZNS0_21CUDA_tensor_histogramIiiLb0EEEbNS_6TensorES4_S4_lNS_14AccumulateTypeIT0_Lb1EE4typeES8_NS0_13TensorArgTypeES9_S9_EUllE0_EEvNS0_6detail10TensorInfoIT_T1_EESF_NSC_IKS6_SE_EElS8_S8_SE_T6_
        .type           _ZN2at4cuda17kernelHistogram1DIiilLi1ELi2ELin1ELNS0_23CUDAHistogramMemoryTypeE1EZNS0_21CUDA_tensor_histogramIiiLb0EEEbNS_6TensorES4_S4_lNS_14AccumulateTypeIT0_Lb1EE4typeES8_NS0_13TensorArgTypeES9_S9_EUllE0_EEvNS0_6detail10TensorInfoIT_T1_EESF_NSC_IKS6_SE_EElS8_S8_SE_T6_,@function
        .size           _ZN2at4cuda17kernelHistogram1DIiilLi1ELi2ELin1ELNS0_23CUDAHistogramMemoryTypeE1EZNS0_21CUDA_tensor_histogramIiiLb0EEEbNS_6TensorES4_S4_lNS_14AccumulateTypeIT0_Lb1EE4typeES8_NS0_13TensorArgTypeES9_S9_EUllE0_EEvNS0_6detail10TensorInfoIT_T1_EESF_NSC_IKS6_SE_EElS8_S8_SE_T6_,(.L_x_3546 - _ZN2at4cuda17kernelHistogram1DIiilLi1ELi2ELin1ELNS0_23CUDAHistogramMemoryTypeE1EZNS0_21CUDA_tensor_histogramIiiLb0EEEbNS_6TensorES4_S4_lNS_14AccumulateTypeIT0_Lb1EE4typeES8_NS0_13TensorArgTypeES9_S9_EUllE0_EEvNS0_6detail10TensorInfoIT_T1_EESF_NSC_IKS6_SE_EElS8_S8_SE_T6_)
        .other          _ZN2at4cuda17kernelHistogram1DIiilLi1ELi2ELin1ELNS0_23CUDAHistogramMemoryTypeE1EZNS0_21CUDA_tensor_histogramIiiLb0EEEbNS_6TensorES4_S4_lNS_14AccumulateTypeIT0_Lb1EE4typeES8_NS0_13TensorArgTypeES9_S9_EUllE0_EEvNS0_6detail10TensorInfoIT_T1_EESF_NSC_IKS6_SE_EElS8_S8_SE_T6_,@"STO_CUDA_ENTRY STV_DEFAULT"
_ZN2at4cuda17kernelHistogram1DIiilLi1ELi2ELin1ELNS0_23CUDAHistogramMemoryTypeE1EZNS0_21CUDA_tensor_histogramIiiLb0EEEbNS_6TensorES4_S4_lNS_14AccumulateTypeIT0_Lb1EE4typeES8_NS0_13TensorArgTypeES9_S9_EUllE0_EEvNS0_6detail10TensorInfoIT_T1_EESF_NSC_IKS6_SE_EElS8_S8_SE_T6_:
.text._ZN2at4cuda17kernelHistogram1DIiilLi1ELi2ELin1ELNS0_23CUDAHistogramMemoryTypeE1EZNS0_21CUDA_tensor_histogramIiiLb0EEEbNS_6TensorES4_S4_lNS_14AccumulateTypeIT0_Lb1EE4typeES8_NS0_13TensorArgTypeES9_S9_EUllE0_EEvNS0_6detail10TensorInfoIT_T1_EESF_NSC_IKS6_SE_EElS8_S8_SE_T6_:
        /* <DEDUP_REMOVED lines=12> */
[----:B------:R-:W-:Y:S01]  /*00c0*/  IMAD.MOV.U32 R2, RZ, RZ, RZ ;  /* 0x000000ffff027224 */ /* 0x000fe200078e00ff */
[----:B------:R-:W-:-:S04]  /*00d0*/  UIADD3 UR6, UP0, UR6, -UR8, URZ ;  /* 0x8000000806067290 */ /* 0x000fc8000ff1e03f */
[----:B------:R-:W-:-:S03]  /*00e0*/  UIADD3.X UR7, UR7, ~UR9, URZ, UP0, !UPT ;  /* 0x8000000907077290 */ /* 0x000fc600087fe43f */
[----:B------:R-:W-:Y:S01]  /*00f0*/  ULDC.64 UR8, c[0x0][0x208] ;  /* 0x0000820000087ab9 */ /* 0x000fe20000000a00 */
[----:B0-----:R-:W-:-:S13]  /*0100*/  ISETP.GT.AND P0, PT, R4, 0x1, PT ;  /* 0x000000010400780c */ /* 0x001fda0003f04270 */
[----:B------:R-:W-:Y:S05]  /*0110*/  @P0 BRA `(.L_x_498) ;  /* 0x0000000400480947 */ /* 0x000fea0003800000 */
[----:B------:R-:W0:Y:S01]  /*0120*/  LDC.64 R10, c[0x0][0x6f8] ;  /* 0x0001be00ff0a7b82 */ /* 0x000e220000000a00 */
[----:B------:R-:W-:Y:S01]  /*0130*/  BSSY B0, `(.L_x_499) ;  /* 0x000004f000007945 */ /* 0x000fe20003800000 */
[----:B------:R-:W-:Y:S01]  /*0140*/  ULDC UR5, c[0x0][0xc] ;  /* 0x0000030000057ab9 */ /* 0x000fe20000000800 */
[----:B------:R-:W-:Y:S01]  /*0150*/  ULDC.64 UR14, c[0x0][0x6f0] ;  /* 0x0001bc00000e7ab9 */ /* 0x000fe20000000a00 */
[----:B------:R-:W-:Y:S01]  /*0160*/  UIMAD UR4, UR4, UR5, URZ ;  /* 0x00000005040472a4 */ /* 0x000fe2000f8e023f */
[----:B------:R-:W-:Y:S01]  /*0170*/  ULDC.64 UR20, c[0x0][0x700] ;  /* 0x0001c00000147ab9 */ /* 0x000fe20000000a00 */
[----:B------:R-:W-:Y:S01]  /*0180*/  ULDC.64 UR22, c[0x0][0x708] ;  /* 0x0001c20000167ab9 */ /* 0x000fe20000000a00 */
[----:B------:R-:W-:Y:S01]  /*0190*/  ULDC.64 UR10, c[0x0][0x620] ;  /* 0x00018800000a7ab9 */ /* 0x000fe20000000a00 */
[----:B------:R-:W-:Y:S01]  /*01a0*/  ULDC.64 UR12, c[0x0][0x550] ;  /* 0x00015400000c7ab9 */ /* 0x000fe20000000a00 */
[----:B------:R-:W-:Y:S01]  /*01b0*/  ULDC.64 UR16, c[0x0][0x2e0] ;  /* 0x0000b80000107ab9 */ /* 0x000fe20000000a00 */
[----:B------:R-:W-:-:S06]  /*01c0*/  ULDC.64 UR18, c[0x0][0x210] ;  /* 0x0000840000127ab9 */ /* 0x000fcc0000000a00 */
.L_x_505:
[----:B0-----:R-:W-:Y:S02]  /*01d0*/  IMAD R3, R2, UR10, RZ ;  /* 0x0000000a02037c24 */ /* 0x001fe4000f8e02ff */
[----:B------:R-:W-:-:S04]  /*01e0*/  IMAD.WIDE.U32 R4, R0, UR10, RZ ;  /* 0x0000000a00047c25 */ /* 0x000fc8000f8e00ff */
[----:B------:R-:W-:Y:S01]  /*01f0*/  IMAD R3, R0, UR11, R3 ;  /* 0x0000000b00037c24 */ /* 0x000fe2000f8e0203 */
[----:B------:R-:W-:-:S03]  /*0200*/  LEA R6, P0, R4, UR12, 0x2 ;  /* 0x0000000c04067c11 */ /* 0x000fc6000f8010ff */
[----:B------:R-:W-:-:S05]  /*0210*/  IMAD.IADD R3, R5, 0x1, R3 ;  /* 0x0000000105037824 */ /* 0x000fca00078e0203 */
[----:B------:R-:W-:-:S06]  /*0220*/  LEA.HI.X R7, R4, UR13, R3, 0x2, P0 ;  /* 0x0000000d04077c11 */ /* 0x000fcc00080f1403 */
[----:B------:R-:W0:Y:S01]  /*0230*/  LDG.E R7, desc[UR8][R6.64] ;  /* 0x0000000806077981 */ /* 0x000e22000c1e1900 */
[----:B------:R-:W-:Y:S01]  /*0240*/  IADD3 R0, P0, R0, UR4, RZ ;  /* 0x0000000400007c10 */ /* 0x000fe2000ff1e0ff */
[----:B------:R-:W-:Y:S05]  /*0250*/  YIELD ;  /* 0x0000000000007946 */ /* 0x000fea0003800000 */
[----:B------:R-:W-:Y:S01]  /*0260*/  IADD3.X R2, RZ, R2, RZ, P0, !PT ;  /* 0x00000002ff027210 */ /* 0x000fe200007fe4ff */
[----:B------:R-:W-:Y:S01]  /*0270*/  BSSY B1, `(.L_x_500) ;  /* 0x0000039000017945 */ /* 0x000fe20003800000 */
[----:B------:R-:W-:-:S04]  /*0280*/  ISETP.GE.U32.AND P0, PT, R0, UR22, PT ;  /* 0x0000001600007c0c */ /* 0x000fc8000bf06070 */
[----:B------:R-:W-:Y:S02]  /*0290*/  ISETP.GE.AND.EX P0, PT, R2, UR23, PT, P0 ;  /* 0x0000001702007c0c */ /* 0x000fe4000bf06300 */
[C---:B0-----:R-:W-:Y:S02]  /*02a0*/  ISETP.GE.U32.AND P1, PT, R7.reuse, R10, PT ;  /* 0x0000000a0700720c */ /* 0x041fe40003f26070 */
[----:B------:R-:W-:Y:S02]  /*02b0*/  SHF.R.S32.HI R4, RZ, 0x1f, R7 ;  /* 0x0000001fff047819 */ /* 0x000fe40000011407 */
[----:B------:R-:W-:Y:S02]  /*02c0*/  ISETP.GT.U32.AND P2, PT, R7, UR20, PT ;  /* 0x0000001407007c0c */ /* 0x000fe4000bf44070 */
[----:B------:R-:W-:-:S04]  /*02d0*/  ISETP.GE.AND.EX P1, PT, R4, R11, PT, P1 ;  /* 0x0000000b0400720c */ /* 0x000fc80003f26310 */
[----:B------:R-:W-:-:S13]  /*02e0*/  ISETP.GT.OR.EX P1, PT, R4, UR21, !P1, P2 ;  /* 0x0000001504007c0c */ /* 0x000fda000cf24720 */
[----:B------:R-:W-:Y:S05]  /*02f0*/  @P1 BRA `(.L_x_501) ;  /* 0x0000000000c01947 */ /* 0x000fea0003800000 */
[----:B------:R-:W-:Y:S01]  /*0300*/  IADD3 R3, P1, R7, -R10, RZ ;  /* 0x8000000a07037210 */ /* 0x000fe20007f3e0ff */
[----:B------:R-:W-:Y:S04]  /*0310*/  BSSY B2, `(.L_x_502) ;  /* 0x0000020000027945 */ /* 0x000fe80003800000 */
        /* <DEDUP_REMOVED lines=8> */
[----:B------:R-:W-:Y:S01]  /*03a0*/  MOV R5, UR6 ;  /* 0x0000000600057c02 */ /* 0x000fe20008000f00 */
[----:B------:R-:W-:Y:S01]  /*03b0*/  IMAD.U32 R4, RZ, RZ, UR7 ;  /* 0x00000007ff047e24 */ /* 0x000fe2000f8e00ff */
[----:B------:R-:W-:-:S07]  /*03c0*/  MOV R3, 0x3e0 ;  /* 0x000003e000037802 */ /* 0x000fce0000000f00 */
[----:B------:R-:W-:Y:S05]  /*03d0*/  CALL.REL.NOINC `($__internal_16_$__cuda_sm20_div_s64) ;  /* 0x0000002000047944 */ /* 0x000fea0003c00000 */
[----:B------:R-:W-:Y:S05]  /*03e0*/  BRA `(.L_x_504) ;  /* 0x0000000000487947 */ /* 0x000fea0003800000 */
.L_x_503:
        /* <DEDUP_REMOVED lines=18> */
.L_x_504:
[----:B------:R-:W-:Y:S05]  /*0510*/  BSYNC B2 ;  /* 0x0000000000027941 */ /* 0x000fea0003800000 */
.L_x_502:
[----:B------:R-:W-:Y:S02]  /*0520*/  ISETP.NE.U32.AND P1, PT, R6, UR14, PT ;  /* 0x0000000e06007c0c */ /* 0x000fe4000bf25070 */
[----:B------:R-:W-:-:S04]  /*0530*/  SHF.R.S32.HI R3, RZ, 0x1f, R6 ;  /* 0x0000001fff037819 */ /* 0x000fc80000011406 */
[----:B------:R-:W-:-:S04]  /*0540*/  ISETP.NE.AND.EX P1, PT, R3, UR15, PT, P1 ;  /* 0x0000000f03007c0c */ /* 0x000fc8000bf25310 */
[----:B------:R-:W-:-:S04]  /*0550*/  SEL R4, RZ, 0xffffffff, P1 ;  /* 0xffffffffff047807 */ /* 0x000fc80000800000 */
[----:B------:R-:W-:-:S04]  /*0560*/  IADD3 R6, P1, R6, R4, RZ ;  /* 0x0000000406067210 */ /* 0x000fc80007f3e0ff */
[----:B------:R-:W-:Y:S01]  /*0570*/  IADD3.X R3, R3, R4, RZ, P1, !PT ;  /* 0x0000000403037210 */ /* 0x000fe20000ffe4ff */
[----:B------:R-:W-:-:S04]  /*0580*/  IMAD.WIDE.U32 R4, R6, UR16, RZ ;  /* 0x0000001006047c25 */ /* 0x000fc8000f8e00ff */
[----:B------:R-:W-:-:S04]  /*0590*/  IMAD R3, R3, UR16, RZ ;  /* 0x0000001003037c24 */ /* 0x000fc8000f8e02ff */
[----:B------:R-:W-:Y:S01]  /*05a0*/  IMAD R3, R6, UR17, R3 ;  /* 0x0000001106037c24 */ /* 0x000fe2000f8e0203 */
[----:B------:R-:W-:-:S03]  /*05b0*/  LEA R6, P1, R4, UR18, 0x2 ;  /* 0x0000001204067c11 */ /* 0x000fc6000f8210ff */
[----:B------:R-:W-:-:S05]  /*05c0*/  IMAD.IADD R3, R5, 0x1, R3 ;  /* 0x0000000105037824 */ /* 0x000fca00078e0203 */
[----:B------:R-:W-:Y:S01]  /*05d0*/  LEA.HI.X R7, R4, UR19, R3, 0x2, P1 ;  /* 0x0000001304077c11 */ /* 0x000fe200088f1403 */
[----:B------:R-:W-:-:S05]  /*05e0*/  IMAD.MOV.U32 R3, RZ, RZ, 0x1 ;  /* 0x00000001ff037424 */ /* 0x000fca00078e00ff */
[----:B------:R0:W-:Y:S02]  /*05f0*/  REDG.E.ADD.STRONG.GPU desc[UR8][R6.64], R3 ;  /* 0x000000030600798e */ /* 0x0001e4000c10e188 */
.L_x_501:
[----:B------:R-:W-:Y:S05]  /*0600*/  BSYNC B1 ;  /* 0x0000000000017941 */ /* 0x000fea0003800000 */
.L_x_500:
[----:B------:R-:W-:Y:S05]  /*0610*/  @!P0 BRA `(.L_x_505) ;  /* 0xfffffff800ec8947 */ /* 0x000fea000383ffff */
[----:B------:R-:W-:Y:S05]  /*0620*/  BSYNC B0 ;  /* 0x0000000000007941 */ /* 0x000fea0003800000 */
.L_x_499:
[----:B------:R-:W-:Y:S05]  /*0630*/  EXIT ;  /* 0x000000000000794d */ /* 0x000fea0003800000 */
.L_x_498:
[----:B------:R-:W-:-:S04]  /*0640*/  LOP3.LUT R3, RZ, R4, RZ, 0x33, !PT ;  /* 0x00000004ff037212 */ /* 0x000fc800078e33ff */
[----:B------:R-:W-:-:S04]  /*0650*/  VIMNMX R3, R3, -0x3, !PT ;  /* 0xfffffffd03037848 */ /* 0x000fc80007fe0100 */
[----:B------:R-:W-:-:S05]  /*0660*/  IADD3 R4, R3, R4, RZ ;  /* 0x0000000403047210 */ /* 0x000fca0007ffe0ff */
[C---:B------:R-:W-:Y:S02]  /*0670*/  VIADD R9, R4.reuse, 0x2 ;  /* 0x0000000204097836 */ /* 0x040fe40000000000 */
[----:B------:R-:W-:-:S03]  /*0680*/  VIADD R10, R4, 0x1 ;  /* 0x00000001040a7836 */ /* 0x000fc60000000000 */
[----:B------:R-:W-:-:S04]  /*0690*/  LOP3.LUT R9, R9, 0x3, RZ, 0xc0, !PT ;  /* 0x0000000309097812 */ /* 0x000fc800078ec0ff */
[----:B------:R-:W-:-:S07]  /*06a0*/  IADD3 R11, R4, -R9, RZ ;  /* 0x80000009040b7210 */ /* 0x000fce0007ffe0ff */
.L_x_535:
[----:B------:R-:W0:Y:S01]  /*06b0*/  LDC R4, c[0x0][0x6e8] ;  /* 0x0001ba00ff047b82 */ /* 0x000e220000000800 */
[----:B------:R-:W-:Y:S01]  /*06c0*/  ISETP.GE.U32.AND P0, PT, R10, 0x3, PT ;  /* 0x000000030a00780c */ /* 0x000fe20003f06070 */
[----:B------:R-:W-:Y:S05]  /*06d0*/  YIELD ;  /* 0x0000000000007946 */ /* 0x000fea0003800000 */
[----:B------:R-:W-:Y:S01]  /*06e0*/  ULDC UR5, c[0x0][0x6e8] ;  /* 0x0001ba0000057ab9 */ /* 0x000fe20000000800 */
[----:B------:R-:W-:Y:S01]  /*06f0*/  IMAD.MOV.U32 R19, RZ, RZ, 0x340 ;  /* 0x00000340ff137424 */ /* 0x000fe200078e00ff */
[----:B------:R-:W-:Y:S01]  /*0700*/  MOV R18, UR5 ;  /* 0x0000000500127c02 */ /* 0x000fe20008000f00 */
[----:B------:R-:W-:Y:S01]  /*0710*/  HFMA2.MMA R13, -RZ, RZ, 0, 0 ;  /* 0x00000000ff0d7435 */ /* 0x000fe200000001ff */
[----:B------:R-:W-:-:S02]  /*0720*/  IMAD.MOV.U32 R14, RZ, RZ, RZ ;  /* 0x000000ffff0e7224 */ /* 0x000fc400078e00ff */
[----:B------:R-:W-:Y:S02]  /*0730*/  IMAD.MOV.U32 R12, RZ, RZ, R0 ;  /* 0x000000ffff0c7224 */ /* 0x000fe400078e0000 */
[----:B------:R-:W-:Y:S02]  /*0740*/  IMAD.MOV.U32 R8, RZ, RZ, R2 ;  /* 0x000000ffff087224 */ /* 0x000fe400078e0002 */
[----:B0-----:R-:W-:Y:S01]  /*0750*/  IMAD R19, R4, 0x8, R19 ;  /* 0x0000000804137824 */ /* 0x001fe200078e0213 */
[----:B------:R-:W-:Y:S06]  /*0760*/  @!P0 BRA `(.L_x_506) ;  /* 0x0000000c00588947 */ /* 0x000fec0003800000 */
[----:B------:R-:W-:-:S07]  /*0770*/  IMAD.MOV.U32 R20, RZ, RZ, R11 ;  /* 0x000000ffff147224 */ /* 0x000fce00078e000b */
.L_x_519:
        /* <DEDUP_REMOVED lines=9> */
[----:B------:R-:W-:Y:S05]  /*0810*/  CALL.REL.NOINC `($__internal_16_$__cuda_sm20_div_s64) ;  /* 0x0000001800f47944 */ /* 0x000fea0003c00000 */
        /* <DEDUP_REMOVED lines=11> */
.L_x_508:
        /* <DEDUP_REMOVED lines=22> */
.L_x_509:
[----:B------:R-:W-:Y:S05]  /*0a30*/  BSYNC B0 ;  /* 0x0000000000007941 */ /* 0x000fea0003800000 */
.L_x_507:
        /* <DEDUP_REMOVED lines=16> */
[----:B------:R-:W-:Y:S05]  /*0b40*/  CALL.REL.NOINC `($__internal_16_$__cuda_sm20_div_s64) ;  /* 0x0000001800287944 */ /* 0x000fea0003c00000 */
        /* <DEDUP_REMOVED lines=12> */
.L_x_511:
[----:B------:R-:W0:Y:S01]  /*0c10*/  I2F.U32.RP R3, R26 ;  /* 0x0000001a00037306 */ /* 0x000e220000209000 */
[----:B------:R-:W-:Y:S01]  /*0c20*/  IMAD.MOV R7, RZ, RZ, -R26 ;  /* 0x000000ffff077224 */ /* 0x000fe200078e0a1a */
[----:B------:R-:W-:Y:S01]  /*0c30*/  ISETP.NE.U32.AND P2, PT, R26, RZ, PT ;  /* 0x000000ff1a00720c */ /* 0x000fe20003f45070 */
[----:B------:R-:W-:-:S05]  /*0c40*/  IMAD.MOV.U32 R27, RZ, RZ, RZ ;  /* 0x000000ffff1b7224 */ /* 0x000fca00078e00ff */
[----:B0-----:R-:W0:Y:S02]  /*0c50*/  MUFU.RCP R3, R3 ;  /* 0x0000000300037308 */ /* 0x001e240000001000 */
[----:B0-----:R-:W-:Y:S01]  /*0c60*/  VIADD R4, R3, 0xffffffe ;  /* 0x0ffffffe03047836 */ /* 0x001fe20000000000 */
[----:B------:R-:W-:-:S05]  /*0c70*/  MOV R3, RZ ;  /* 0x000000ff00037202 */ /* 0x000fca0000000f00 */
        /* <DEDUP_REMOVED lines=16> */
.L_x_512:
[----:B------:R-:W-:Y:S05]  /*0d80*/  BSYNC B0 ;  /* 0x0000000000007941 */ /* 0x000fea0003800000 */
.L_x_510:
        /* <DEDUP_REMOVED lines=16> */
[----:B------:R-:W-:Y:S05]  /*0e90*/  CALL.REL.NOINC `($__internal_16_$__cuda_sm20_div_s64) ;  /* 0x0000001400547944 */ /* 0x000fea0003c00000 */
[-C--:B------:R-:W-:Y:S01]  /*0ea0*/  IADD3 R7, P0, RZ, -R6.reuse, RZ ;  /* 0x80000006ff077210 */ /* 0x080fe20007f1e0ff */
[----:B------:R-:W-:Y:S01]  /*0eb0*/  IMAD.MOV.U32 R16, RZ, RZ, R26 ;  /* 0x000000ffff107224 */ /* 0x000fe200078e001a */
[----:B------:R-:W-:Y:S01]  /*0ec0*/  MOV R17, R27 ;  /* 0x0000001b00117202 */ /* 0x000fe20000000f00 */
[----:B------:R-:W-:Y:S01]  /*0ed0*/  IMAD.MOV.U32 R27, RZ, RZ, R5 ;  /* 0x000000ffff1b7224 */ /* 0x000fe200078e0005 */
[----:B------:R-:W-:Y:S02]  /*0ee0*/  IADD3.X R3, RZ, ~R5, RZ, P0, !PT ;  /* 0x80000005ff037210 */ /* 0x000fe400007fe4ff */
[----:B------:R-:W-:Y:S01]  /*0ef0*/  MOV R26, R6 ;  /* 0x00000006001a7202 */ /* 0x000fe20000000f00 */
[----:B------:R-:W-:-:S04]  /*0f00*/  IMAD.WIDE.U32 R16, R12, R7, R16 ;  /* 0x000000070c107225 */ /* 0x000fc800078e0010 */
[----:B------:R-:W-:-:S04]  /*0f10*/  IMAD R3, R3, R12, RZ ;  /* 0x0000000c03037224 */ /* 0x000fc800078e02ff */
[----:B------:R-:W-:-:S04]  /*0f20*/  IMAD R3, R13, R7, R3 ;  /* 0x000000070d037224 */ /* 0x000fc800078e0203 */
[----:B------:R-:W-:Y:S01]  /*0f30*/  IMAD.IADD R3, R17, 0x1, R3 ;  /* 0x0000000111037824 */ /* 0x000fe200078e0203 */
[----:B------:R-:W-:Y:S06]  /*0f40*/  BRA `(.L_x_515) ;  /* 0x00000000005c7947 */ /* 0x000fec0003800000 */
.L_x_514:
[----:B------:R-:W0:Y:S01]  /*0f50*/  I2F.U32.RP R3, R12 ;  /* 0x0000000c00037306 */ /* 0x000e220000209000 */
[----:B------:R-:W-:Y:S01]  /*0f60*/  IMAD.MOV R7, RZ, RZ, -R12 ;  /* 0x000000ffff077224 */ /* 0x000fe200078e0a0c */
[----:B------:R-:W-:Y:S01]  /*0f70*/  ISETP.NE.U32.AND P2, PT, R12, RZ, PT ;  /* 0x000000ff0c00720c */ /* 0x000fe20003f45070 */
[----:B------:R-:W-:-:S05]  /*0f80*/  HFMA2.MMA R27, -RZ, RZ, 0, 0 ;  /* 0x00000000ff1b7435 */ /* 0x000fca00000001ff */
[----:B0-----:R-:W0:Y:S02]  /*0f90*/  MUFU.RCP R3, R3 ;  /* 0x0000000300037308 */ /* 0x001e240000001000 */
[----:B0-----:R-:W-:Y:S02]  /*0fa0*/  IADD3 R4, R3, 0xffffffe, RZ ;  /* 0x0ffffffe03047810 */ /* 0x001fe40007ffe0ff */
[----:B------:R-:W-:-:S04]  /*0fb0*/  MOV R3, RZ ;  /* 0x000000ff00037202 */ /* 0x000fc80000000f00 */
        /* <DEDUP_REMOVED lines=14> */
[----:B------:R-:W-:Y:S02]  /*10a0*/  IMAD R16, R12, R7, R26 ;  /* 0x000000070c107224 */ /* 0x000fe400078e021a */
[----:B------:R-:W-:-:S07]  /*10b0*/  IMAD.MOV.U32 R26, RZ, RZ, R5 ;  /* 0x000000ffff1a7224 */ /* 0x000fce00078e0005 */
.L_x_515:
[----:B------:R-:W-:Y:S05]  /*10c0*/  BSYNC B0 ;  /* 0x0000000000007941 */ /* 0x000fea0003800000 */
.L_x_513:
[----:B------:R-:W0:Y:S01]  /*10d0*/  LDC.64 R12, c[0x0][R19+0x1f8] ;  /* 0x00007e00130c7b82 */ /* 0x000e220000000a00 */
[----:B------:R-:W-:Y:S01]  /*10e0*/  IMAD.MOV.U32 R15, RZ, RZ, R14 ;  /* 0x000000ffff0f7224 */ /* 0x000fe200078e000e */
[----:B------:R-:W-:Y:S01]  /*10f0*/  MOV R14, R28 ;  /* 0x0000001c000e7202 */ /* 0x000fe20000000f00 */
[----:B------:R-:W-:Y:S01]  /*1100*/  BSSY B0, `(.L_x_516) ;  /* 0x0000032000007945 */ /* 0x000fe20003800000 */
[----:B------:R-:W-:-:S04]  /*1110*/  VIADD R18, R18, 0xfffffffc ;  /* 0xfffffffc12127836 */ /* 0x000fc80000000000 */
        /* <DEDUP_REMOVED lines=13> */
[----:B------:R-:W-:Y:S05]  /*11f0*/  CALL.REL.NOINC `($__internal_16_$__cuda_sm20_div_s64) ;  /* 0x00000010007c7944 */ /* 0x000fea0003c00000 */
[----:B------:R-:W-:Y:S01]  /*1200*/  IADD3 R7, P0, RZ, -R6, RZ ;  /* 0x80000006ff077210 */ /* 0x000fe20007f1e0ff */
[----:B------:R-:W-:Y:S01]  /*1210*/  IMAD.MOV.U32 R17, RZ, RZ, R27 ;  /* 0x000000ffff117224 */ /* 0x000fe200078e001b */
[----:B------:R-:W-:Y:S02]  /*1220*/  MOV R16, R26 ;  /* 0x0000001a00107202 */ /* 0x000fe40000000f00 */
        /* <DEDUP_REMOVED lines=8> */
.L_x_517:
        /* <DEDUP_REMOVED lines=23> */
.L_x_518:
[----:B------:R-:W-:Y:S05]  /*1420*/  BSYNC B0 ;  /* 0x0000000000007941 */ /* 0x000fea0003800000 */
.L_x_516:
[----:B------:R0:W1:Y:S01]  /*1430*/  LDC.64 R4, c[0x0][R19+0x2c0] ;  /* 0x0000b00013047b82 */ /* 0x0000620000000a00 */
[----:B------:R-:W-:Y:S01]  /*1440*/  IADD3 R20, R20, -0x4, RZ ;  /* 0xfffffffc14147810 */ /* 0x000fe20007ffe0ff */
[----:B------:R-:W-:-:S03]  /*1450*/  IMAD.MOV.U32 R15, RZ, RZ, R21 ;  /* 0x000000ffff0f7224 */ /* 0x000fc600078e0015 */
[----:B------:R-:W-:Y:S01]  /*1460*/  ISETP.NE.AND P0, PT, R20, -0x2, PT ;  /* 0xfffffffe1400780c */ /* 0x000fe20003f05270 */
[----:B0-----:R-:W-:Y:S02]  /*1470*/  VIADD R19, R19, 0xffffffe0 ;  /* 0xffffffe013137836 */ /* 0x001fe40000000000 */
[-C--:B-1----:R-:W-:Y:S02]  /*1480*/  IMAD R5, R5, R16.reuse, RZ ;  /* 0x0000001005057224 */ /* 0x082fe400078e02ff */
[----:B------:R-:W-:-:S04]  /*1490*/  IMAD.WIDE.U32 R14, R4, R16, R14 ;  /* 0x00000010040e7225 */ /* 0x000fc800078e000e */
[----:B------:R-:W-:-:S05]  /*14a0*/  IMAD R5, R4, R3, R5 ;  /* 0x0000000304057224 */ /* 0x000fca00078e0205 */
[----:B------:R-:W-:Y:S01]  /*14b0*/  IADD3 R13, R15, R5, RZ ;  /* 0x000000050f0d7210 */ /* 0x000fe20007ffe0ff */
[----:B------:R-:W-:Y:S06]  /*14c0*/  @P0 BRA `(.L_x_519) ;  /* 0xfffffff000ac0947 */ /* 0x000fec000383ffff */
.L_x_506:
        /* <DEDUP_REMOVED lines=18> */
[----:B------:R-:W-:Y:S01]  /*15f0*/  IMAD.X R3, RZ, RZ, ~R5, P0 ;  /* 0x000000ffff037224 */ /* 0x000fe200000e0e05 */
[----:B------:R-:W-:Y:S01]  /*1600*/  MOV R8, R5 ;  /* 0x0000000500087202 */ /* 0x000fe20000000f00 */
[----:B------:R-:W-:-:S04]  /*1610*/  IMAD.WIDE.U32 R16, R20, R7, R16 ;  /* 0x0000000714107225 */ /* 0x000fc800078e0010 */
[----:B------:R-:W-:-:S04]  /*1620*/  IMAD R3, R3, R20, RZ ;  /* 0x0000001403037224 */ /* 0x000fc800078e02ff */
[----:B------:R-:W-:-:S04]  /*1630*/  IMAD R3, R21, R7, R3 ;  /* 0x0000000715037224 */ /* 0x000fc800078e0203 */
[----:B------:R-:W-:Y:S01]  /*1640*/  IMAD.IADD R3, R17, 0x1, R3 ;  /* 0x0000000111037824 */ /* 0x000fe200078e0203 */
[----:B------:R-:W-:Y:S06]  /*1650*/  BRA `(.L_x_523) ;  /* 0x00000000005c7947 */ /* 0x000fec0003800000 */
.L_x_522:
        /* <DEDUP_REMOVED lines=23> */
.L_x_523:
[----:B------:R-:W-:Y:S05]  /*17d0*/  BSYNC B0 ;  /* 0x0000000000007941 */ /* 0x000fea0003800000 */
.L_x_521:
        /* <DEDUP_REMOVED lines=29> */
.L_x_525:
        /* <DEDUP_REMOVED lines=23> */
.L_x_526:
[----:B------:R-:W-:Y:S05]  /*1b20*/  BSYNC B0 ;  /* 0x0000000000007941 */ /* 0x000fea0003800000 */
.L_x_524:
        /* <DEDUP_REMOVED lines=29> */
.L_x_528:
        /* <DEDUP_REMOVED lines=23> */
.L_x_529:
[----:B------:R-:W-:Y:S05]  /*1e70*/  BSYNC B0 ;  /* 0x0000000000007941 */ /* 0x000fea0003800000 */
.L_x_527:
[----:B------:R-:W0:Y:S01]  /*1e80*/  LDC.64 R18, c[0x0][R18+0x2c8] ;  /* 0x0000b20012127b82 */ /* 0x000e220000000a00 */
[----:B------:R-:W-:Y:S01]  /*1e90*/  MOV R15, R13 ;  /* 0x0000000d000f7202 */ /* 0x000fe20000000f00 */
[-C--:B0-----:R-:W-:Y:S02]  /*1ea0*/  IMAD R4, R19, R16.reuse, RZ ;  /* 0x0000001013047224 */ /* 0x081fe400078e02ff */
[----:B------:R-:W-:-:S04]  /*1eb0*/  IMAD.WIDE.U32 R14, R18, R16, R14 ;  /* 0x00000010120e7225 */ /* 0x000fc800078e000e */
[----:B------:R-:W-:-:S04]  /*1ec0*/  IMAD R3, R18, R3, R4 ;  /* 0x0000000312037224 */ /* 0x000fc800078e0204 */
[----:B------:R-:W-:-:S07]  /*1ed0*/  IMAD.IADD R13, R15, 0x1, R3 ;  /* 0x000000010f0d7824 */ /* 0x000fce00078e0203 */
.L_x_520:
[----:B------:R-:W-:Y:S01]  /*1ee0*/  ULDC.64 UR10, c[0x0][0x620] ;  /* 0x00018800000a7ab9 */ /* 0x000fe20000000a00 */
[----:B------:R-:W-:Y:S01]  /*1ef0*/  MOV R15, R13 ;  /* 0x0000000d000f7202 */ /* 0x000fe20000000f00 */
[----:B------:R-:W-:Y:S02]  /*1f00*/  IMAD R3, R8, UR10, RZ ;  /* 0x0000000a08037c24 */ /* 0x000fe4000f8e02ff */
[----:B------:R-:W-:-:S04]  /*1f10*/  IMAD.WIDE.U32 R4, R12, UR10, R14 ;  /* 0x0000000a0c047c25 */ /* 0x000fc8000f8e000e */
[----:B------:R-:W-:Y:S01]  /*1f20*/  IMAD R3, R12, UR11, R3 ;  /* 0x0000000b0c037c24 */ /* 0x000fe2000f8e0203 */
[----:B------:R-:W-:Y:S01]  /*1f30*/  ULDC.64 UR10, c[0x0][0x550] ;  /* 0x00015400000a7ab9 */ /* 0x000fe20000000a00 */
[----:B------:R-:W0:Y:S01]  /*1f40*/  LDC.64 R12, c[0x0][0x6f8] ;  /* 0x0001be00ff0c7b82 */ /* 0x000e220000000a00 */
[----:B------:R-:W-:Y:S01]  /*1f50*/  LEA R6, P0, R4, UR10, 0x2 ;  /* 0x0000000a04067c11 */ /* 0x000fe2000f8010ff */
[----:B------:R-:W-:-:S05]  /*1f60*/  IMAD.IADD R3, R5, 0x1, R3 ;  /* 0x0000000105037824 */ /* 0x000fca00078e0203 */
[----:B------:R-:W-:Y:S01]  /*1f70*/  LEA.HI.X R7, R4, UR11, R3, 0x2, P0 ;  /* 0x0000000b04077c11 */ /* 0x000fe200080f1403 */
[----:B------:R-:W-:-:S05]  /*1f80*/  ULDC.64 UR10, c[0x0][0x700] ;  /* 0x0001c000000a7ab9 */ /* 0x000fca0000000a00 */
[----:B------:R-:W2:Y:S01]  /*1f90*/  LDG.E R7, desc[UR8][R6.64] ;  /* 0x0000000806077981 */ /* 0x000ea2000c1e1900 */
        /* <DEDUP_REMOVED lines=23> */
.L_x_533:
        /* <DEDUP_REMOVED lines=18> */
.L_x_534:
[----:B------:R-:W-:Y:S05]  /*2230*/  BSYNC B1 ;  /* 0x0000000000017941 */ /* 0x000fea0003800000 */
.L_x_532:
[----:B------:R-:W-:Y:S01]  /*2240*/  ULDC.64 UR10, c[0x0][0x6f0] ;  /* 0x0001bc00000a7ab9 */ /* 0x000fe20000000a00 */
[----:B------:R-:W-:Y:S02]  /*2250*/  SHF.R.S32.HI R3, RZ, 0x1f, R6 ;  /* 0x0000001fff037819 */ /* 0x000fe40000011406 */
[----:B------:R-:W-:-:S04]  /*2260*/  ISETP.NE.U32.AND P0, PT, R6, UR10, PT ;  /* 0x0000000a06007c0c */ /* 0x000fc8000bf05070 */
[----:B------:R-:W-:Y:S01]  /*2270*/  ISETP.NE.AND.EX P0, PT, R3, UR11, PT, P0 ;  /* 0x0000000b03007c0c */ /* 0x000fe2000bf05300 */
[----:B------:R-:W-:-:S03]  /*2280*/  ULDC.64 UR10, c[0x0][0x2e0] ;  /* 0x0000b800000a7ab9 */ /* 0x000fc60000000a00 */
[----:B------:R-:W-:-:S04]  /*2290*/  SEL R4, RZ, 0xffffffff, P0 ;  /* 0xffffffffff047807 */ /* 0x000fc80000000000 */
[----:B------:R-:W-:-:S05]  /*22a0*/  IADD3 R6, P0, R6, R4, RZ ;  /* 0x0000000406067210 */ /* 0x000fca0007f1e0ff */
[----:B------:R-:W-:Y:S02]  /*22b0*/  IMAD.X R3, R3, 0x1, R4, P0 ;  /* 0x0000000103037824 */ /* 0x000fe400000e0604 */
[----:B------:R-:W-:-:S04]  /*22c0*/  IMAD.WIDE.U32 R4, R6, UR10, RZ ;  /* 0x0000000a06047c25 */ /* 0x000fc8000f8e00ff */
[----:B------:R-:W-:-:S04]  /*22d0*/  IMAD R3, R3, UR10, RZ ;  /* 0x0000000a03037c24 */ /* 0x000fc8000f8e02ff */
[----:B------:R-:W-:Y:S01]  /*22e0*/  IMAD R3, R6, UR11, R3 ;  /* 0x0000000b06037c24 */ /* 0x000fe2000f8e0203 */
[----:B------:R-:W-:Y:S02]  /*22f0*/  ULDC.64 UR10, c[0x0][0x210] ;  /* 0x00008400000a7ab9 */ /* 0x000fe40000000a00 */
[----:B------:R-:W-:Y:S02]  /*2300*/  LEA R6, P0, R4, UR10, 0x2 ;  /* 0x0000000a04067c11 */ /* 0x000fe4000f8010ff */
[----:B------:R-:W-:-:S04]  /*2310*/  IADD3 R3, R5, R3, RZ ;  /* 0x0000000305037210 */ /* 0x000fc80007ffe0ff */
[----:B------:R-:W-:Y:S01]  /*2320*/  LEA.HI.X R7, R4, UR11, R3, 0x2, P0 ;  /* 0x0000000b04077c11 */ /* 0x000fe200080f1403 */
[----:B------:R-:W-:-:S05]  /*2330*/  IMAD.MOV.U32 R3, RZ, RZ, 0x1 ;  /* 0x00000001ff037424 */ /* 0x000fca00078e00ff */
[----:B------:R0:W-:Y:S02]  /*2340*/  REDG.E.ADD.STRONG.GPU desc[UR8][R6.64], R3 ;  /* 0x000000030600798e */ /* 0x0001e4000c10e188 */
.L_x_531:
[----:B------:R-:W-:Y:S05]  /*2350*/  BSYNC B0 ;  /* 0x0000000000007941 */ /* 0x000fea0003800000 */
.L_x_530:
[----:B0-----:R-:W0:Y:S01]  /*2360*/  LDC R3, c[0x0][0xc] ;  /* 0x00000300ff037b82 */ /* 0x001e220000000800 */
        /* <DEDUP_REMOVED lines=8> */
        .weak           $__internal_16_$__cuda_sm20_div_s64
        .type           $__internal_16_$__cuda_sm20_div_s64,@function
        .size           $__internal_16_$__cuda_sm20_div_s64,(.L_x_3546 - $__internal_16_$__cuda_sm20_div_s64)
$__internal_16_$__cuda_sm20_div_s64:
        /* <DEDUP_REMOVED lines=25> */
[C---:B------:R-:W-:Y:S01]  /*2580*/  IMAD R7, R33.reuse, R17, R35 ;  /* 0x0000001121077224 */ /* 0x040fe200078e0223 */
[----:B------:R-:W-:Y:S01]  /*2590*/  IADD3 R23, P1, RZ, -R34, RZ ;  /* 0x80000022ff177210 */ /* 0x000fe20007f3e0ff */
[----:B------:R-:W-:Y:S02]  /*25a0*/  IMAD.MOV.U32 R25, RZ, RZ, RZ ;  /* 0x000000ffff197224 */ /* 0x000fe400078e00ff */
[----:B------:R-:W-:Y:S02]  /*25b0*/  IMAD R7, R24, R16, R7 ;  /* 0x0000001018077224 */ /* 0x000fe400078e0207 */
[----:B------:R-:W-:-:S03]  /*25c0*/  IMAD.HI.U32 R32, R33, R23, RZ ;  /* 0x0000001721207227 */ /* 0x000fc600078e00ff */
[----:B------:R-:W-:-:S05]  /*25d0*/  IADD3.X R7, RZ, ~R7, RZ, P1, !PT ;  /* 0x80000007ff077210 */ /* 0x000fca0000ffe4ff */
[----:B------:R-:W-:-:S04]  /*25e0*/  IMAD.WIDE.U32 R32, P1, R33, R7, R32 ;  /* 0x0000000721207225 */ /* 0x000fc80007820020 */
[C---:B------:R-:W-:Y:S02]  /*25f0*/  IMAD R6, R24.reuse, R7, RZ ;  /* 0x0000000718067224 */ /* 0x040fe400078e02ff */
[----:B------:R-:W-:-:S04]  /*2600*/  IMAD.HI.U32 R23, P2, R24, R23, R32 ;  /* 0x0000001718177227 */ /* 0x000fc80007840020 */
[----:B------:R-:W-:Y:S01]  /*2610*/  IMAD.HI.U32 R7, R24, R7, RZ ;  /* 0x0000000718077227 */ /* 0x000fe200078e00ff */
[----:B------:R-:W-:Y:S02]  /*2620*/  IADD3 R6, P3, R6, R23, RZ ;  /* 0x0000001706067210 */ /* 0x000fe40007f7e0ff */
[----:B------:R-:W-:Y:S02]  /*2630*/  IADD3 R23, P5, RZ, -R22, RZ ;  /* 0x80000016ff177210 */ /* 0x000fe40007fbe0ff */
[----:B------:R-:W-:Y:S02]  /*2640*/  IADD3.X R7, R7, R24, RZ, P1, !PT ;  /* 0x0000001807077210 */ /* 0x000fe40000ffe4ff */
[----:B------:R-:W-:Y:S01]  /*2650*/  SEL R23, R23, R22, !P4 ;  /* 0x0000001617177207 */ /* 0x000fe20006000000 */
[----:B------:R-:W-:Y:S01]  /*2660*/  IMAD.X R22, RZ, RZ, ~R8, P5 ;  /* 0x000000ffff167224 */ /* 0x000fe200028e0e08 */
[----:B------:R-:W-:-:S03]  /*2670*/  IADD3.X R7, RZ, RZ, R7, P3, P2 ;  /* 0x000000ffff077210 */ /* 0x000fc60001fe4407 */
[----:B------:R-:W-:Y:S01]  /*2680*/  IMAD.HI.U32 R24, R6, R23, RZ ;  /* 0x0000001706187227 */ /* 0x000fe200078e00ff */
[----:B------:R-:W-:-:S05]  /*2690*/  SEL R22, R22, R8, !P4 ;  /* 0x0000000816167207 */ /* 0x000fca0006000000 */
        /* <DEDUP_REMOVED lines=9> */
[----:B------:R-:W-:-:S04]  /*2730*/  IMAD R24, R6, R17, R25 ;  /* 0x0000001106187224 */ /* 0x000fc800078e0219 */
[----:B------:R-:W-:-:S05]  /*2740*/  IMAD R24, R7, R16, R24 ;  /* 0x0000001007187224 */ /* 0x000fca00078e0218 */
[----:B------:R-:W-:Y:S02]  /*2750*/  IADD3.X R22, ~R24, R22, RZ, P1, !PT ;  /* 0x0000001618167210 */ /* 0x000fe40000ffe5ff */
[CC--:B------:R-:W-:Y:S02]  /*2760*/  ISETP.GE.U32.AND P1, PT, R23.reuse, R16.reuse, PT ;  /* 0x000000101700720c */ /* 0x0c0fe40003f26070 */
[----:B------:R-:W-:Y:S02]  /*2770*/  IADD3 R24, P3, R23, -R16, RZ ;  /* 0x8000001017187210 */ /* 0x000fe40007f7e0ff */
[----:B------:R-:W-:-:S04]  /*2780*/  ISETP.GE.U32.AND.EX P1, PT, R22, R17, PT, P1 ;  /* 0x000000111600720c */ /* 0x000fc80003f26110 */
[----:B------:R-:W-:Y:S02]  /*2790*/  SEL R24, R24, R23, P1 ;  /* 0x0000001718187207 */ /* 0x000fe40000800000 */
[----:B------:R-:W-:Y:S02]  /*27a0*/  IADD3 R23, P4, R6, 0x1, RZ ;  /* 0x0000000106177810 */ /* 0x000fe40007f9e0ff */
[----:B------:R-:W-:Y:S01]  /*27b0*/  ISETP.GE.U32.AND P2, PT, R24, R16, PT ;  /* 0x000000101800720c */ /* 0x000fe20003f46070 */
[----:B------:R-:W-:Y:S01]  /*27c0*/  IMAD.X R16, R22, 0x1, ~R17, P3 ;  /* 0x0000000116107824 */ /* 0x000fe200018e0e11 */
[----:B------:R-:W-:Y:S02]  /*27d0*/  SEL R23, R23, R6, P1 ;  /* 0x0000000617177207 */ /* 0x000fe40000800000 */
[----:B------:R-:W-:Y:S02]  /*27e0*/  IADD3.X R6, RZ, R7, RZ, P4, !PT ;  /* 0x00000007ff067210 */ /* 0x000fe400027fe4ff */
[----:B------:R-:W-:-:S02]  /*27f0*/  SEL R16, R16, R22, P1 ;  /* 0x0000001610107207 */ /* 0x000fc40000800000 */
[----:B------:R-:W-:Y:S02]  /*2800*/  SEL R6, R6, R7, P1 ;  /* 0x0000000706067207 */ /* 0x000fe40000800000 */
[----:B------:R-:W-:Y:S02]  /*2810*/  IADD3 R7, P3, R23, 0x1, RZ ;  /* 0x0000000117077810 */ /* 0x000fe40007f7e0ff */
[----:B------:R-:W-:Y:S02]  /*2820*/  ISETP.GE.U32.AND.EX P1, PT, R16, R17, PT, P2 ;  /* 0x000000111000720c */ /* 0x000fe40003f26120 */
[----:B------:R-:W-:Y:S01]  /*2830*/  LOP3.LUT R17, R4, R8, RZ, 0x3c, !PT ;  /* 0x0000000804117212 */ /* 0x000fe200078e3cff */
[----:B------:R-:W-:Y:S01]  /*2840*/  IMAD.X R16, RZ, RZ, R6, P3 ;  /* 0x000000ffff107224 */ /* 0x000fe200018e0606 */
[----:B------:R-:W-:Y:S02]  /*2850*/  SEL R7, R7, R23, P1 ;  /* 0x0000001707077207 */ /* 0x000fe40000800000 */
[----:B------:R-:W-:Y:S01]  /*2860*/  ISETP.GE.AND P2, PT, R17, RZ, PT ;  /* 0x000000ff1100720c */ /* 0x000fe20003f46270 */
[----:B------:R-:W-:Y:S01]  /*2870*/  HFMA2.MMA R17, -RZ, RZ, 0, 0 ;  /* 0x00000000ff117435 */ /* 0x000fe200000001ff */
[----:B------:R-:W-:-:S02]  /*2880*/  SEL R16, R16, R6, P1 ;  /* 0x0000000610107207 */ /* 0x000fc40000800000 */
[-C--:B------:R-:W-:Y:S02]  /*2890*/  IADD3 R6, P3, RZ, -R7.reuse, RZ ;  /* 0x80000007ff067210 */ /* 0x080fe40007f7e0ff */
[----:B------:R-:W-:Y:S02]  /*28a0*/  ISETP.NE.U32.AND P1, PT, R5, RZ, PT ;  /* 0x000000ff0500720c */ /* 0x000fe40003f25070 */
[-C--:B------:R-:W-:Y:S02]  /*28b0*/  IADD3.X R5, RZ, ~R16.reuse, RZ, P3, !PT ;  /* 0x80000010ff057210 */ /* 0x080fe40001ffe4ff */
[----:B------:R-:W-:Y:S02]  /*28c0*/  ISETP.NE.AND.EX P1, PT, R4, RZ, PT, P1 ;  /* 0x000000ff0400720c */ /* 0x000fe40003f25310 */
[----:B------:R-:W-:Y:S01]  /*28d0*/  SEL R5, R5, R16, !P2 ;  /* 0x0000001005057207 */ /* 0x000fe20005000000 */
[----:B------:R-:W-:Y:S01]  /*28e0*/  IMAD.MOV.U32 R16, RZ, RZ, R3 ;  /* 0x000000ffff107224 */ /* 0x000fe200078e0003 */
[----:B------:R-:W-:-:S02]  /*28f0*/  SEL R6, R6, R7, !P2 ;  /* 0x0000000706067207 */ /* 0x000fc40005000000 */
[----:B------:R-:W-:Y:S02]  /*2900*/  SEL R5, R5, 0xffffffff, P1 ;  /* 0xffffffff05057807 */ /* 0x000fe40000800000 */
[----:B------:R-:W-:Y:S01]  /*2910*/  SEL R6, R6, 0xffffffff, P1 ;  /* 0xffffffff06067807 */ /* 0x000fe20000800000 */
[----:B------:R-:W-:Y:S06]  /*2920*/  RET.REL.NODEC R16 `(_ZN2at4cuda17kernelHistogram1DIiilLi1ELi2ELin1ELNS0_23CUDAHistogramMemoryTypeE1EZNS0_21CUDA_tensor_histogramIiiLb0EEEbNS_6TensorES4_S4_lNS_14AccumulateTypeIT0_Lb1EE4typeES8_NS0_13TensorArgTypeES9_S9_EUllE0_EEvNS0_6detail10TensorInfoIT_T1_EESF_NSC_IKS6_SE_EElS8_S8_SE_T6_) ;  /* 0xffffffd410b47950 */ /* 0x000fec0003c3ffff */
.L_x_536:
        /* <DEDUP_REMOVED lines=13> */
.L_x_3546:


//--------------------- .text._ZN2at4cuda17kernelHistogram1DIiilLi1ELi2ELin1ELNS0_23CUDAHistogramMemoryTypeE0EZNS0_21CUDA_tensor_histogramIiiLb0EEEbNS_6TensorES4_S4_lNS_14AccumulateTypeIT0_Lb1EE4typeES8_NS0_13TensorArgTypeES9_S9_EUllE0_EEvNS0_6detail10TensorInfoIT_T1_EESF_NSC_IKS6_SE_EElS8_S8_SE_T6_ --------------------------
	.section	.text._ZN2at4cuda17kernelHistogram1DIiilLi1ELi2ELin1ELNS0_23CUDAHistogramMemoryTypeE0EZNS0_21CUDA_tensor_histogramIiiLb0EEEbNS_6TensorES4_S4_lNS_14AccumulateTypeIT0_Lb1EE4typeES8_NS0_13TensorArgTypeES9_S9_EUllE0_EEvNS0_6detail10TensorInfoIT_T1_EESF_NSC_IKS6_SE_EElS8_S8_SE_T6_,"ax",@progbits
	.align	128
        .global         _ZN2at4cuda17kernelHistogram1DIiilLi1ELi2ELin1ELNS0_23CUDAHistogramMemoryTypeE0EZNS0_21CUDA_tensor_histogramIiiLb0EEEbNS_6TensorES4_S4_lNS_14AccumulateTypeIT0_Lb1EE4typeES8_NS0_13TensorArgTypeES9_S9_EUllE0_EEvNS0_6detail10TensorInfoIT_T1_EESF_NSC_IKS6_SE_EElS8_S8_SE_T6_
        .type           _ZN2at4cuda17kernelHistogram1DIiilLi1ELi2ELin1ELNS0_23CUDAHistogramMemoryTypeE0EZNS0_21CUDA_tensor_histogramIiiLb0EEEbNS_6TensorES4_S4_lNS_14AccumulateTypeIT0_Lb1EE4typeES8_NS0_13TensorArgTypeES9_S9_EUllE0_EEvNS0_6detail10TensorInfoIT_T1_EESF_NSC_IKS6_SE_EElS8_S8_SE_T6_,@function
        .size           _ZN2at4cuda17kernelHistogram1DIiilLi1ELi2ELin1ELNS0_23CUDAHistogramMemoryTypeE0EZNS0_21CUDA_tensor_histogramIiiLb0EEEbNS_6TensorES4_S4_lNS_14AccumulateTypeIT0_Lb1EE4typeES8_NS0_13TensorArgTypeES9_S9_EUllE0_EEvNS0_6detail10TensorInfoIT_T1_EESF_NSC_IKS6_SE_EElS8_S8_SE_T6_,(.L_x_3547 - _ZN2at4cuda17kernelHistogram1DIiilLi1ELi2ELin1ELNS0_23CUDAHistogramMemoryTypeE0EZNS0_21CUDA_tensor_histogramIiiLb0EEEbNS_6TensorES4_S4_lNS_14AccumulateTypeIT0_Lb1EE4typeES8_NS0_13TensorArgTypeES9_S9_EUllE0_EEvNS0_6detail10TensorInfoIT_T1_EESF_NSC_IKS6_SE_EElS8_S8_SE_T6_)
        .other          _ZN2at4cuda17kernelHistogram1DIiilLi1ELi2ELin1ELNS0_23CUDAHistogramMemoryTypeE0EZNS0_21CUDA_tensor_histogramIiiLb0EEEbNS_6TensorES4_S4_lNS_14AccumulateTypeIT0_Lb1EE4typeES8_NS0_13TensorArgTypeES9_S9_EUllE0_EEvNS0_6detail10TensorInfoIT_T1_EESF_NSC_IKS6_SE_EElS8_S8_SE_T6_,@"STO_CUDA_ENTRY STV_DEFAULT"
_ZN2at4cuda17kernelHistogram1DIiilLi1ELi2ELin1ELNS0_23CUDAHistogramMemoryTypeE0EZNS0_21CUDA_tensor_histogramIiiLb0EEEbNS_6TensorES4_S4_lNS_14AccumulateTypeIT0_Lb1EE4typeES8_NS0_13TensorArgTypeES9_S9_EUllE0_EEvNS0_6detail10TensorInfoIT_T1_EESF_NSC_IKS6_SE_EElS8_S8_SE_T6_:
.text._ZN2at4cuda17kernelHistogram1DIiilLi1ELi2ELin1ELNS0_23CUDAHistogramMemoryTypeE0EZNS0_21CUDA_tensor_histogramIiiLb0EEEbNS_6TensorES4_S4_lNS_14AccumulateTypeIT0_Lb1EE4typeES8_NS0_13TensorArgTypeES9_S9_EUllE0_EEvNS0_6detail10TensorInfoIT_T1_EESF_NSC_IKS6_SE_EElS8_S8_SE_T6_:
        /* <DEDUP_REMOVED lines=10> */
[----:B------:R-:W-:Y:S02]  /*00a0*/  IMAD.MOV.U32 R5, RZ, RZ, R0 ;  /* 0x000000ffff057224 */ /* 0x000fe400078e0000 */
[----:B------:R-:W-:Y:S01]  /*00b0*/  IMAD.MOV.U32 R6, RZ, RZ, RZ ;  /* 0x000000ffff067224 */ /* 0x000fe200078e00ff */
[----:B0-----:R-:W-:-:S07]  /*00c0*/  LEA R2, R3, R2, 0x18 ;  /* 0x0000000203027211 */ /* 0x001fce00078ec0ff */
.L_x_539:
[----:B------:R-:W-:Y:S02]  /*00d0*/  LEA R3, R5, R2, 0x2 ;  /* 0x0000000205037211 */ /* 0x000fe400078e10ff */
[----:B-1----:R-:W-:-:S03]  /*00e0*/  IADD3 R5, P0, R4, R5, RZ ;  /* 0x0000000504057210 */ /* 0x002fc60007f1e0ff */
[----:B------:R0:W-:Y:S02]  /*00f0*/  STS [R3], RZ ;  /* 0x000000ff03007388 */ /* 0x0001e40000000800 */
[----:B------:R-:W-:Y:S01]  /*0100*/  IMAD.X R6, RZ, RZ, R6, P0 ;  /* 0x000000ffff067224 */ /* 0x000fe200000e0606 */
[----:B------:R-:W-:-:S04]  /*0110*/  ISETP.GE.U32.AND P0, PT, R5, UR4, PT ;  /* 0x0000000405007c0c */ /* 0x000fc8000bf06070 */
[----:B------:R-:W-:-:S13]  /*0120*/  ISETP.GE.AND.EX P0, PT, R6, UR5, PT, P0 ;  /* 0x0000000506007c0c */ /* 0x000fda000bf06300 */
[----:B0-----:R-:W-:Y:S05]  /*0130*/  @!P0 BRA `(.L_x_539) ;  /* 0xfffffffc00e48947 */ /* 0x001fea000383ffff */
.L_x_538:
[----:B------:R-:W-:Y:S05]  /*0140*/  BSYNC B0 ;  /* 0x0000000000007941 */ /* 0x000fea0003800000 */
.L_x_537:
[----:B------:R-:W0:Y:S08]  /*0150*/  S2UR UR4, SR_CTAID.X ;  /* 0x00000000000479c3 */ /* 0x000e300000002500 */
[----:B------:R-:W-:Y:S06]  /*0160*/  BAR.SYNC.DEFER_BLOCKING 0x0 ;  /* 0x0000000000007b1d */ /* 0x000fec0000010000 */
[----:B------:R-:W-:-:S02]  /*0170*/  ULDC.64 UR6, c[0x0][0x208] ;  /* 0x0000820000067ab9 */ /* 0x000fc40000000a00 */
[----:B------:R-:W0:Y:S01]  /*0180*/  LDC R3, c[0x0][RZ] ;  /* 0x00000000ff037b82 */ /* 0x000e220000000800 */
[----:B------:R-:W-:Y:S01]  /*0190*/  ULDC.64 UR12, c[0x0][0x6f0] ;  /* 0x0001bc00000c7ab9 */ /* 0x000fe20000000a00 */
[----:B------:R-:W-:Y:S01]  /*01a0*/  ULDC.64 UR14, c[0x0][0x700] ;  /* 0x0001c000000e7ab9 */ /* 0x000fe20000000a00 */
[----:B------:R-:W-:Y:S01]  /*01b0*/  ULDC.64 UR16, c[0x0][0x708] ;  /* 0x0001c20000107ab9 */ /* 0x000fe20000000a00 */
[----:B------:R-:W-:Y:S01]  /*01c0*/  ULDC.64 UR8, c[0x0][0x620] ;  /* 0x0001880000087ab9 */ /* 0x000fe20000000a00 */
[----:B------:R-:W-:Y:S01]  /*01d0*/  ULDC.64 UR10, c[0x0][0x550] ;  /* 0x00015400000a7ab9 */ /* 0x000fe20000000a00 */
        /* <DEDUP_REMOVED lines=13> */
[----:B------:R-:W1:Y:S01]  /*02b0*/  LDC.64 R14, c[0x0][0x6f8] ;  /* 0x0001be00ff0e7b82 */ /* 0x000e620000000a00 */
[----:B------:R-:W-:Y:S01]  /*02c0*/  MOV R16, 0x400 ;  /* 0x0000040000107802 */ /* 0x000fe20000000f00 */
[----:B------:R-:W-:Y:S01]  /*02d0*/  ULDC UR4, c[0x0][0xc] ;  /* 0x0000030000047ab9 */ /* 0x000fe20000000800 */
[----:B------:R-:W-:Y:S02]  /*02e0*/  IMAD.MOV.U32 R17, RZ, RZ, RZ ;  /* 0x000000ffff117224 */ /* 0x000fe400078e00ff */
[----:B------:R-:W-:Y:S01]  /*02f0*/  IMAD R19, R3, UR4, RZ ;  /* 0x0000000403137c24 */ /* 0x000fe2000f8e02ff */
[----:B0-----:R-:W-:-:S07]  /*0300*/  LEA R16, R5, R16, 0x18 ;  /* 0x0000001005107211 */ /* 0x001fce00078ec0ff */
.L_x_547:
[----:B0-----:R-:W-:Y:S02]  /*0310*/  IMAD R5, R17, UR8, RZ ;  /* 0x0000000811057c24 */ /* 0x001fe4000f8e02ff */
[----:B------:R-:W-:-:S04]  /*0320*/  IMAD.WIDE.U32 R6, R18, UR8, RZ ;  /* 0x0000000812067c25 */ /* 0x000fc8000f8e00ff */
[----:B------:R-:W-:Y:S01]  /*0330*/  IMAD R5, R18, UR9, R5 ;  /* 0x0000000912057c24 */ /* 0x000fe2000f8e0205 */
[----:B------:R-:W-:-:S04]  /*0340*/  LEA R8, P0, R6, UR10, 0x2 ;  /* 0x0000000a06087c11 */ /* 0x000fc8000f8010ff */
[----:B------:R-:W-:-:S04]  /*0350*/  IADD3 R5, R7, R5, RZ ;  /* 0x0000000507057210 */ /* 0x000fc80007ffe0ff */
[----:B------:R-:W-:-:S06]  /*0360*/  LEA.HI.X R9, R6, UR11, R5, 0x2, P0 ;  /* 0x0000000b06097c11 */ /* 0x000fcc00080f1405 */
[----:B------:R-:W1:Y:S01]  /*0370*/  LDG.E R9, desc[UR6][R8.64] ;  /* 0x0000000608097981 */ /* 0x000e62000c1e1900 */
[----:B------:R-:W-:Y:S01]  /*0380*/  IADD3 R18, P0, R19, R18, RZ ;  /* 0x0000001213127210 */ /* 0x000fe20007f1e0ff */
[----:B------:R-:W-:Y:S05]  /*0390*/  YIELD ;  /* 0x0000000000007946 */ /* 0x000fea0003800000 */
[----:B------:R-:W-:Y:S01]  /*03a0*/  IMAD.X R17, RZ, RZ, R17, P0 ;  /* 0x000000ffff117224 */ /* 0x000fe200000e0611 */
[----:B------:R-:W-:Y:S01]  /*03b0*/  ISETP.GE.U32.AND P0, PT, R18, UR16, PT ;  /* 0x0000001012007c0c */ /* 0x000fe2000bf06070 */
[----:B------:R-:W-:Y:S03]  /*03c0*/  BSSY B0, `(.L_x_542) ;  /* 0x0000031000007945 */ /* 0x000fe60003800000 */
[----:B------:R-:W-:-:S02]  /*03d0*/  ISETP.GE.AND.EX P0, PT, R17, UR17, PT, P0 ;  /* 0x0000001111007c0c */ /* 0x000fc4000bf06300 */
[C---:B-1----:R-:W-:Y:S02]  /*03e0*/  ISETP.GE.U32.AND P1, PT, R9.reuse, R14, PT ;  /* 0x0000000e0900720c */ /* 0x042fe40003f26070 */
        /* <DEDUP_REMOVED lines=16> */
[----:B------:R-:W-:Y:S01]  /*04f0*/  MOV R6, 0x520 ;  /* 0x0000052000067802 */ /* 0x000fe20000000f00 */
[----:B------:R-:W-:-:S07]  /*0500*/  IMAD.MOV.U32 R5, RZ, RZ, R4 ;  /* 0x000000ffff057224 */ /* 0x000fce00078e0004 */
[----:B------:R-:W-:Y:S05]  /*0510*/  CALL.REL.NOINC `($__internal_17_$__cuda_sm20_div_s64) ;  /* 0x0000002000087944 */ /* 0x000fea0003c00000 */
[----:B------:R-:W-:Y:S05]  /*0520*/  BRA `(.L_x_546) ;  /* 0x0000000000487947 */ /* 0x000fea0003800000 */
.L_x_545:
[----:B------:R-:W0:Y:S01]  /*0530*/  I2F.U32.RP R5, R2 ;  /* 0x0000000200057306 */ /* 0x000e220000209000 */
[----:B------:R-:W-:-:S07]  /*0540*/  ISETP.NE.U32.AND P3, PT, R2, RZ, PT ;  /* 0x000000ff0200720c */ /* 0x000fce0003f65070 */
[----:B0-----:R-:W0:Y:S02]  /*0550*/  MUFU.RCP R5, R5 ;  /* 0x0000000500057308 */ /* 0x001e240000001000 */
[----:B0-----:R-:W-:-:S06]  /*0560*/  IADD3 R6, R5, 0xffffffe, RZ ;  /* 0x0ffffffe05067810 */ /* 0x001fcc0007ffe0ff */
        /* <DEDUP_REMOVED lines=14> */
.L_x_546:
[----:B------:R-:W-:Y:S05]  /*0650*/  BSYNC B1 ;  /* 0x0000000000017941 */ /* 0x000fea0003800000 */
.L_x_544:
[----:B------:R-:W-:Y:S02]  /*0660*/  ISETP.NE.U32.AND P1, PT, R7, UR12, PT ;  /* 0x0000000c07007c0c */ /* 0x000fe4000bf25070 */
[----:B------:R-:W-:-:S04]  /*0670*/  SHF.R.S32.HI R5, RZ, 0x1f, R7 ;  /* 0x0000001fff057819 */ /* 0x000fc80000011407 */
[----:B------:R-:W-:-:S04]  /*0680*/  ISETP.NE.AND.EX P1, PT, R5, UR13, PT, P1 ;  /* 0x0000000d05007c0c */ /* 0x000fc8000bf25310 */
[----:B------:R-:W-:-:S05]  /*0690*/  SEL R6, RZ, 0xffffffff, P1 ;  /* 0xffffffffff067807 */ /* 0x000fca0000800000 */
[----:B------:R-:W-:-:S04]  /*06a0*/  IMAD.IADD R5, R7, 0x1, R6 ;  /* 0x0000000107057824 */ /* 0x000fc800078e0206 */
[----:B------:R-:W-:-:S05]  /*06b0*/  IMAD R5, R5, 0x4, R16 ;  /* 0x0000000405057824 */ /* 0x000fca00078e0210 */
[----:B------:R0:W-:Y:S02]  /*06c0*/  ATOMS.POPC.INC.32 RZ, [R5+URZ] ;  /* 0x0000000005ff7f8c */ /* 0x0001e4000d80003f */
.L_x_543:
[----:B------:R-:W-:Y:S05]  /*06d0*/  BSYNC B0 ;  /* 0x0000000000007941 */ /* 0x000fea0003800000 */
.L_x_542:
[----:B------:R-:W-:Y:S05]  /*06e0*/  @!P0 BRA `(.L_x_547) ;  /* 0xfffffffc00088947 */ /* 0x000fea000383ffff */
[----:B------:R-:W-:Y:S05]  /*06f0*/  BRA `(.L_x_540) ;  /* 0x0000001c00207947 */ /* 0x000fea0003800000 */
.L_x_541:
[----:B------:R-:W-:Y:S01]  /*0700*/  LOP3.LUT R5, RZ, R14, RZ, 0x33, !PT ;  /* 0x0000000eff057212 */ /* 0x000fe200078e33ff */
[----:B------:R-:W-:Y:S01]  /*0710*/  HFMA2.MMA R24, -RZ, RZ, 0, 0 ;  /* 0x00000000ff187435 */ /* 0x000fe200000001ff */
[----:B------:R-:W-:Y:S02]  /*0720*/  IMAD.MOV.U32 R15, RZ, RZ, R18 ;  /* 0x000000ffff0f7224 */ /* 0x000fe400078e0012 */
[----:B------:R-:W-:-:S04]  /*0730*/  VIMNMX R5, R5, -0x3, !PT ;  /* 0xfffffffd05057848 */ /* 0x000fc80007fe0100 */
[----:B------:R-:W-:-:S05]  /*0740*/  IADD3 R14, R5, R14, RZ ;  /* 0x0000000e050e7210 */ /* 0x000fca0007ffe0ff */
[C---:B------:R-:W-:Y:S02]  /*0750*/  VIADD R27, R14.reuse, 0x2 ;  /* 0x000000020e1b7836 */ /* 0x040fe40000000000 */
[----:B------:R-:W-:-:S03]  /*0760*/  VIADD R25, R14, 0x1 ;  /* 0x000000010e197836 */ /* 0x000fc60000000000 */
[----:B------:R-:W-:-:S07]  /*0770*/  LOP3.LUT R27, R27, 0x3, RZ, 0xc0, !PT ;  /* 0x000000031b1b7812 */ /* 0x000fce00078ec0ff */
.L_x_577:
        /* <DEDUP_REMOVED lines=11> */
[----:B------:R-:W-:-:S07]  /*0830*/  IADD3 R29, R14, -R27, RZ ;  /* 0x8000001b0e1d7210 */ /* 0x000fce0007ffe0ff */
.L_x_561:
        /* <DEDUP_REMOVED lines=9> */
[----:B------:R-:W-:Y:S05]  /*08d0*/  CALL.REL.NOINC `($__internal_17_$__cuda_sm20_div_s64) ;  /* 0x0000001c00187944 */ /* 0x000fea0003c00000 */
[----:B------:R-:W-:Y:S01]  /*08e0*/  IADD3 R9, P0, RZ, -R7, RZ ;  /* 0x80000007ff097210 */ /* 0x000fe20007f1e0ff */
[----:B------:R-:W-:Y:S02]  /*08f0*/  IMAD.MOV.U32 R10, RZ, RZ, R16 ;  /* 0x000000ffff0a7224 */ /* 0x000fe400078e0010 */
        /* <DEDUP_REMOVED lines=8> */
.L_x_550:
        /* <DEDUP_REMOVED lines=9> */
[----:B------:R-:W-:-:S04]  /*0a10*/  IMAD.HI.U32 R7, R7, R9, R6 ;  /* 0x0000000907077227 */ /* 0x000fc800078e0006 */
[----:B------:R-:W-:Y:S02]  /*0a20*/  IMAD.MOV.U32 R9, RZ, RZ, RZ ;  /* 0x000000ffff097224 */ /* 0x000fe400078e00ff */
        /* <DEDUP_REMOVED lines=11> */
.L_x_551:
[----:B------:R-:W-:Y:S05]  /*0ae0*/  BSYNC B0 ;  /* 0x0000000000007941 */ /* 0x000fea0003800000 */
.L_x_549:
        /* <DEDUP_REMOVED lines=15> */
[----:B------:R-:W-:Y:S05]  /*0be0*/  CALL.REL.NOINC `($__internal_17_$__cuda_sm20_div_s64) ;  /* 0x0000001800547944 */ /* 0x000fea0003c00000 */
[----:B------:R-:W-:Y:S01]  /*0bf0*/  IADD3 R9, P0, RZ, -R7, RZ ;  /* 0x80000007ff097210 */ /* 0x000fe20007f1e0ff */
[----:B------:R-:W-:Y:S02]  /*0c00*/  IMAD.MOV.U32 R10, RZ, RZ, R34 ;  /* 0x000000ffff0a7224 */ /* 0x000fe400078e0022 */
[----:B------:R-:W-:Y:S01]  /*0c10*/  IMAD.MOV.U32 R11, RZ, RZ, R35 ;  /* 0x000000ffff0b7224 */ /* 0x000fe200078e0023 */
[----:B------:R-:W-:Y:S01]  /*0c20*/  IADD3.X R5, RZ, ~R8, RZ, P0, !PT ;  /* 0x80000008ff057210 */ /* 0x000fe200007fe4ff */
[----:B------:R-:W-:Y:S02]  /*0c30*/  IMAD.MOV.U32 R36, RZ, RZ, R7 ;  /* 0x000000ffff247224 */ /* 0x000fe400078e0007 */
[----:B------:R-:W-:-:S04]  /*0c40*/  IMAD.WIDE.U32 R10, R16, R9, R10 ;  /* 0x00000009100a7225 */ /* 0x000fc800078e000a */
[----:B------:R-:W-:Y:S02]  /*0c50*/  IMAD R5, R5, R16, RZ ;  /* 0x0000001005057224 */ /* 0x000fe400078e02ff */
[----:B------:R-:W-:Y:S02]  /*0c60*/  IMAD.MOV.U32 R37, RZ, RZ, R8 ;  /* 0x000000ffff257224 */ /* 0x000fe400078e0008 */
[----:B------:R-:W-:-:S05]  /*0c70*/  IMAD R5, R17, R9, R5 ;  /* 0x0000000911057224 */ /* 0x000fca00078e0205 */
[----:B------:R-:W-:Y:S01]  /*0c80*/  IADD3 R9, R11, R5, RZ ;  /* 0x000000050b097210 */ /* 0x000fe20007ffe0ff */
[----:B------:R-:W-:Y:S06]  /*0c90*/  BRA `(.L_x_554) ;  /* 0x0000000000587947 */ /* 0x000fec0003800000 */
.L_x_553:
        /* <DEDUP_REMOVED lines=22> */
.L_x_554:
[----:B------:R-:W-:Y:S05]  /*0e00*/  BSYNC B0 ;  /* 0x0000000000007941 */ /* 0x000fea0003800000 */
.L_x_552:
        /* <DEDUP_REMOVED lines=16> */
[----:B------:R-:W-:Y:S05]  /*0f10*/  CALL.REL.NOINC `($__internal_17_$__cuda_sm20_div_s64) ;  /* 0x0000001400887944 */ /* 0x000fea0003c00000 */
[----:B------:R-:W-:Y:S01]  /*0f20*/  IADD3 R9, P0, RZ, -R7, RZ ;  /* 0x80000007ff097210 */ /* 0x000fe20007f1e0ff */
[----:B------:R-:W-:Y:S01]  /*0f30*/  IMAD.MOV.U32 R10, RZ, RZ, R36 ;  /* 0x000000ffff0a7224 */ /* 0x000fe200078e0024 */
[----:B------:R-:W-:-:S03]  /*0f40*/  MOV R11, R37 ;  /* 0x00000025000b7202 */ /* 0x000fc60000000f00 */
[----:B------:R-:W-:Y:S02]  /*0f50*/  IMAD.X R5, RZ, RZ, ~R8, P0 ;  /* 0x000000ffff057224 */ /* 0x000fe400000e0e08 */
[----:B------:R-:W-:-:S04]  /*0f60*/  IMAD.WIDE.U32 R10, R16, R9, R10 ;  /* 0x00000009100a7225 */ /* 0x000fc800078e000a */
[----:B------:R-:W-:Y:S02]  /*0f70*/  IMAD R5, R5, R16, RZ ;  /* 0x0000001005057224 */ /* 0x000fe400078e02ff */
[----:B------:R-:W-:Y:S02]  /*0f80*/  IMAD.MOV.U32 R16, RZ, RZ, R7 ;  /* 0x000000ffff107224 */ /* 0x000fe400078e0007 */
[----:B------:R-:W-:Y:S01]  /*0f90*/  IMAD R5, R17, R9, R5 ;  /* 0x0000000911057224 */ /* 0x000fe200078e0205 */
[----:B------:R-:W-:-:S03]  /*0fa0*/  MOV R17, R8 ;  /* 0x0000000800117202 */ /* 0x000fc60000000f00 */
[----:B------:R-:W-:Y:S01]  /*0fb0*/  IMAD.IADD R9, R11, 0x1, R5 ;  /* 0x000000010b097824 */ /* 0x000fe200078e0205 */
[----:B------:R-:W-:Y:S06]  /*0fc0*/  BRA `(.L_x_557) ;  /* 0x00000000005c7947 */ /* 0x000fec0003800000 */
.L_x_556:
        /* <DEDUP_REMOVED lines=23> */
.L_x_557:
[----:B------:R-:W-:Y:S05]  /*1140*/  BSYNC B0 ;  /* 0x0000000000007941 */ /* 0x000fea0003800000 */
.L_x_555:
        /* <DEDUP_REMOVED lines=20> */
[----:B------:R-:W-:Y:S01]  /*1290*/  MOV R11, R17 ;  /* 0x00000011000b7202 */ /* 0x000fe20000000f00 */
[----:B------:R-:W-:Y:S02]  /*12a0*/  IMAD.MOV.U32 R16, RZ, RZ, R7 ;  /* 0x000000ffff107224 */ /* 0x000fe400078e0007 */
[----:B------:R-:W-:Y:S02]  /*12b0*/  IMAD.X R5, RZ, RZ, ~R8, P0 ;  /* 0x000000ffff057224 */ /* 0x000fe400000e0e08 */
[----:B------:R-:W-:-:S04]  /*12c0*/  IMAD.WIDE.U32 R10, R18, R9, R10 ;  /* 0x00000009120a7225 */ /* 0x000fc800078e000a */
[----:B------:R-:W-:-:S04]  /*12d0*/  IMAD R5, R5, R18, RZ ;  /* 0x0000001205057224 */ /* 0x000fc800078e02ff */
[----:B------:R-:W-:-:S04]  /*12e0*/  IMAD R5, R19, R9, R5 ;  /* 0x0000000913057224 */ /* 0x000fc800078e0205 */
[----:B------:R-:W-:Y:S01]  /*12f0*/  IMAD.IADD R5, R11, 0x1, R5 ;  /* 0x000000010b057824 */ /* 0x000fe200078e0205 */
[----:B------:R-:W-:Y:S01]  /*1300*/  MOV R11, R8 ;  /* 0x00000008000b7202 */ /* 0x000fe20000000f00 */
[----:B------:R-:W-:Y:S06]  /*1310*/  BRA `(.L_x_560) ;  /* 0x00000000005c7947 */ /* 0x000fec0003800000 */
.L_x_559:
        /* <DEDUP_REMOVED lines=23> */
.L_x_560:
[----:B------:R-:W-:Y:S05]  /*1490*/  BSYNC B0 ;  /* 0x0000000000007941 */ /* 0x000fea0003800000 */
.L_x_558:
        /* <DEDUP_REMOVED lines=10> */
.L_x_548:
        /* <DEDUP_REMOVED lines=14> */
[-C--:B------:R-:W-:Y:S01]  /*1620*/  IADD3 R9, P0, RZ, -R7.reuse, RZ ;  /* 0x80000007ff097210 */ /* 0x080fe20007f1e0ff */
[----:B------:R-:W-:Y:S01]  /*1630*/  IMAD.MOV.U32 R10, RZ, RZ, R16 ;  /* 0x000000ffff0a7224 */ /* 0x000fe200078e0010 */
[----:B------:R-:W-:Y:S02]  /*1640*/  MOV R16, R7 ;  /* 0x0000000700107202 */ /* 0x000fe40000000f00 */
[----:B------:R-:W-:Y:S01]  /*1650*/  IADD3.X R5, RZ, ~R8, RZ, P0, !PT ;  /* 0x80000008ff057210 */ /* 0x000fe200007fe4ff */
[----:B------:R-:W-:-:S04]  /*1660*/  IMAD.WIDE.U32 R10, R20, R9, R10 ;  /* 0x00000009140a7225 */ /* 0x000fc800078e000a */
[----:B------:R-:W-:-:S04]  /*1670*/  IMAD R5, R5, R20, RZ ;  /* 0x0000001405057224 */ /* 0x000fc800078e02ff */
[----:B------:R-:W-:-:S04]  /*1680*/  IMAD R5, R21, R9, R5 ;  /* 0x0000000915057224 */ /* 0x000fc800078e0205 */
[----:B------:R-:W-:Y:S01]  /*1690*/  IMAD.IADD R5, R11, 0x1, R5 ;  /* 0x000000010b057824 */ /* 0x000fe200078e0205 */
[----:B------:R-:W-:Y:S01]  /*16a0*/  MOV R11, R8 ;  /* 0x00000008000b7202 */ /* 0x000fe20000000f00 */
[----:B------:R-:W-:Y:S06]  /*16b0*/  BRA `(.L_x_565) ;  /* 0x00000000005c7947 */ /* 0x000fec0003800000 */
.L_x_564:
        /* <DEDUP_REMOVED lines=23> */
.L_x_565:
[----:B------:R-:W-:Y:S05]  /*1830*/  BSYNC B0 ;  /* 0x0000000000007941 */ /* 0x000fea0003800000 */
.L_x_563:
        /* <DEDUP_REMOVED lines=27> */
.L_x_567:
        /* <DEDUP_REMOVED lines=23> */
.L_x_568:
[----:B------:R-:W-:Y:S05]  /*1b60*/  BSYNC B0 ;  /* 0x0000000000007941 */ /* 0x000fea0003800000 */
.L_x_566:
        /* <DEDUP_REMOVED lines=27> */
.L_x_570:
        /* <DEDUP_REMOVED lines=23> */
.L_x_571:
[----:B------:R-:W-:Y:S05]  /*1e90*/  BSYNC B0 ;  /* 0x0000000000007941 */ /* 0x000fea0003800000 */
.L_x_569:
[----:B------:R-:W0:Y:S02]  /*1ea0*/  LDC.64 R6, c[0x0][R26+0x2c8] ;  /* 0x0000b2001a067b82 */ /* 0x000e240000000a00 */
[-C--:B0-----:R-:W-:Y:S02]  /*1eb0*/  IMAD R7, R7, R10.reuse, RZ ;  /* 0x0000000a07077224 */ /* 0x081fe400078e02ff */
[----:B------:R-:W-:-:S04]  /*1ec0*/  IMAD.WIDE.U32 R18, R6, R10, R18 ;  /* 0x0000000a06127225 */ /* 0x000fc800078e0012 */
[----:B------:R-:W-:-:S05]  /*1ed0*/  IMAD R7, R6, R5, R7 ;  /* 0x0000000506077224 */ /* 0x000fca00078e0207 */
[----:B------:R-:W-:-:S07]  /*1ee0*/  IADD3 R19, R19, R7, RZ ;  /* 0x0000000713137210 */ /* 0x000fce0007ffe0ff */
.L_x_562:
[----:B------:R-:W-:Y:S02]  /*1ef0*/  ULDC.64 UR4, c[0x0][0x620] ;  /* 0x0001880000047ab9 */ /* 0x000fe40000000a00 */
[----:B------:R-:W-:Y:S02]  /*1f00*/  IMAD R5, R11, UR4, RZ ;  /* 0x000000040b057c24 */ /* 0x000fe4000f8e02ff */
[C---:B------:R-:W-:Y:S01]  /*1f10*/  IMAD.WIDE.U32 R6, R16.reuse, UR4, R18 ;  /* 0x0000000410067c25 */ /* 0x040fe2000f8e0012 */
[----:B------:R-:W0:Y:S03]  /*1f20*/  LDC.64 R10, c[0x0][0x6f8] ;  /* 0x0001be00ff0a7b82 */ /* 0x000e260000000a00 */
[----:B------:R-:W-:Y:S01]  /*1f30*/  IMAD R5, R16, UR5, R5 ;  /* 0x0000000510057c24 */ /* 0x000fe2000f8e0205 */
[----:B------:R-:W-:Y:S02]  /*1f40*/  ULDC.64 UR4, c[0x0][0x550] ;  /* 0x0001540000047ab9 */ /* 0x000fe40000000a00 */
        /* <DEDUP_REMOVED lines=26> */
[----:B------:R-:W-:Y:S05]  /*20f0*/  CALL.REL.NOINC `($__internal_17_$__cuda_sm20_div_s64) ;  /* 0x0000000400107944 */ /* 0x000fea0003c00000 */
[----:B------:R-:W-:Y:S05]  /*2100*/  BRA `(.L_x_576) ;  /* 0x0000000000487947 */ /* 0x000fea0003800000 */
.L_x_575:
[----:B------:R-:W0:Y:S01]  /*2110*/  I2F.U32.RP R5, R2 ;  /* 0x0000000200057306 */ /* 0x000e220000209000 */
[----:B------:R-:W-:-:S07]  /*2120*/  ISETP.NE.U32.AND P2, PT, R2, RZ, PT ;  /* 0x000000ff0200720c */ /* 0x000fce0003f45070 */
[----:B0-----:R-:W0:Y:S02]  /*2130*/  MUFU.RCP R5, R5 ;  /* 0x0000000500057308 */ /* 0x001e240000001000 */
[----:B0-----:R-:W-:-:S06]  /*2140*/  IADD3 R6, R5, 0xffffffe, RZ ;  /* 0x0ffffffe05067810 */ /* 0x001fcc0007ffe0ff */
        /* <DEDUP_REMOVED lines=12> */
[----:B------:R-:W-:Y:S02]  /*2210*/  @P1 IADD3 R7, R7, 0x1, RZ ;  /* 0x0000000107071810 */ /* 0x000fe40007ffe0ff */
[----:B------:R-:W-:-:S07]  /*2220*/  @!P2 LOP3.LUT R7, RZ, R2, RZ, 0x33, !PT ;  /* 0x00000002ff07a212 */ /* 0x000fce00078e33ff */
.L_x_576:
[----:B------:R-:W-:Y:S05]  /*2230*/  BSYNC B1 ;  /* 0x0000000000017941 */ /* 0x000fea0003800000 */
.L_x_574:
[----:B------:R-:W0:Y:S01]  /*2240*/  S2UR UR5, SR_CgaCtaId ;  /* 0x00000000000579c3 */ /* 0x000e220000008800 */
[----:B------:R-:W-:Y:S01]  /*2250*/  ULDC.64 UR18, c[0x0][0x6f0] ;  /* 0x0001bc0000127ab9 */ /* 0x000fe20000000a00 */
[----:B------:R-:W-:Y:S01]  /*2260*/  SHF.R.S32.HI R5, RZ, 0x1f, R7 ;  /* 0x0000001fff057819 */ /* 0x000fe20000011407 */
[----:B------:R-:W-:Y:S01]  /*2270*/  UMOV UR4, 0x400 ;  /* 0x0000040000047882 */ /* 0x000fe20000000000 */
[----:B------:R-:W-:-:S04]  /*2280*/  ISETP.NE.U32.AND P0, PT, R7, UR18, PT ;  /* 0x0000001207007c0c */ /* 0x000fc8000bf05070 */
[----:B------:R-:W-:-:S04]  /*2290*/  ISETP.NE.AND.EX P0, PT, R5, UR19, PT, P0 ;  /* 0x0000001305007c0c */ /* 0x000fc8000bf05300 */
[----:B------:R-:W-:-:S05]  /*22a0*/  SEL R6, RZ, 0xffffffff, P0 ;  /* 0xffffffffff067807 */ /* 0x000fca0000000000 */
[----:B------:R-:W-:Y:S01]  /*22b0*/  IMAD.IADD R5, R7, 0x1, R6 ;  /* 0x0000000107057824 */ /* 0x000fe200078e0206 */
[----:B0-----:R-:W-:-:S06]  /*22c0*/  ULEA UR4, UR5, UR4, 0x18 ;  /* 0x0000000405047291 */ /* 0x001fcc000f8ec03f */
[----:B------:R-:W-:-:S05]  /*22d0*/  LEA R5, R5, UR4, 0x2 ;  /* 0x0000000405057c11 */ /* 0x000fca000f8e10ff */
[----:B------:R0:W-:Y:S02]  /*22e0*/  ATOMS.POPC.INC.32 RZ, [R5+URZ] ;  /* 0x0000000005ff7f8c */ /* 0x0001e4000d80003f */
.L_x_573:
[----:B------:R-:W-:Y:S05]  /*22f0*/  BSYNC B0 ;  /* 0x0000000000007941 */ /* 0x000fea0003800000 */
.L_x_572:
        /* <DEDUP_REMOVED lines=8> */
.L_x_540:
[----:B------:R-:W-:Y:S05]  /*2380*/  WARPSYNC.ALL ;  /* 0x0000000000007948 */ /* 0x000fea0003800000 */
[----:B------:R-:W-:Y:S06]  /*2390*/  BAR.SYNC.DEFER_BLOCKING 0x0 ;  /* 0x0000000000007b1d */ /* 0x000fec0000010000 */
[----:B------:R-:W-:-:S02]  /*23a0*/  ULDC.64 UR18, c[0x0][0x218] ;  /* 0x0000860000127ab9 */ /* 0x000fc40000000a00 */
[----:B------:R-:W-:-:S04]  /*23b0*/  ISETP.GE.U32.AND P0, PT, R0, UR18, PT ;  /* 0x0000001200007c0c */ /* 0x000fc8000bf06070 */
[----:B------:R-:W-:-:S13]  /*23c0*/  ISETP.GE.AND.EX P0, PT, RZ, UR19, PT, P0 ;  /* 0x00000013ff007c0c */ /* 0x000fda000bf06300 */
[----:B------:R-:W-:Y:S05]  /*23d0*/  @P0 EXIT ;  /* 0x000000000000094d */ /* 0x000fea0003800000 */
[----:B------:R-:W1:Y:S01]  /*23e0*/  S2UR UR5, SR_CgaCtaId ;  /* 0x00000000000579c3 */ /* 0x000e620000008800 */
[----:B------:R-:W-:Y:S01]  /*23f0*/  IMAD.MOV.U32 R2, RZ, RZ, R0 ;  /* 0x000000ffff027224 */ /* 0x000fe200078e0000 */
[----:B------:R-:W-:Y:S01]  /*2400*/  MOV R8, RZ ;  /* 0x000000ff00087202 */ /* 0x000fe20000000f00 */
[----:B------:R-:W-:Y:S01]  /*2410*/  UMOV UR4, 0x400 ;  /* 0x0000040000047882 */ /* 0x000fe20000000000 */
[----:B------:R-:W-:Y:S01]  /*2420*/  ULDC.64 UR8, c[0x0][0x2e0] ;  /* 0x0000b80000087ab9 */ /* 0x000fe20000000a00 */
[----:B------:R-:W-:Y:S01]  /*2430*/  ULDC.64 UR10, c[0x0][0x210] ;  /* 0x00008400000a7ab9 */ /* 0x000fe20000000a00 */
[----:B-1----:R-:W-:-:S12]  /*2440*/  ULEA UR4, UR5, UR4, 0x18 ;  /* 0x0000000405047291 */ /* 0x002fd8000f8ec03f */
.L_x_578:
[----:B------:R-:W-:Y:S01]  /*2450*/  LEA R0, R2, UR4, 0x2 ;  /* 0x0000000402007c11 */ /* 0x000fe2000f8e10ff */
[----:B-1----:R-:W-:Y:S02]  /*2460*/  IMAD R7, R8, UR8, RZ ;  /* 0x0000000808077c24 */ /* 0x002fe4000f8e02ff */
[C---:B0-----:R-:W-:Y:S02]  /*2470*/  IMAD.WIDE.U32 R4, R2.reuse, UR8, RZ ;  /* 0x0000000802047c25 */ /* 0x041fe4000f8e00ff */
        /* <DEDUP_REMOVED lines=9> */
[----:B0-----:R1:W-:-:S12]  /*2510*/  REDG.E.ADD.STRONG.GPU desc[UR6][R6.64], R9 ;  /* 0x000000090600798e */ /* 0x0013d8000c10e186 */
[----:B------:R-:W-:Y:S05]  /*2520*/  @!P0 BRA `(.L_x_578) ;  /* 0xfffffffc00c88947 */ /* 0x000fea000383ffff */
[----:B------:R-:W-:Y:S05]  /*2530*/  EXIT ;  /* 0x000000000000794d */ /* 0x000fea0003800000 */
        .weak           $__internal_17_$__cuda_sm20_div_s64
        .type           $__internal_17_$__cuda_sm20_div_s64,@function
        .size           $__internal_17_$__cuda_sm20_div_s64,(.L_x_3547 - $__internal_17_$__cuda_sm20_div_s64)
$__internal_17_$__cuda_sm20_div_s64:
        /* <DEDUP_REMOVED lines=27> */
[----:B------:R-:W-:Y:S01]  /*26f0*/  IMAD.MOV.U32 R39, RZ, RZ, RZ ;  /* 0x000000ffff277224 */ /* 0x000fe200078e00ff */
[----:B------:R-:W-:Y:S01]  /*2700*/  IADD3 R33, P5, RZ, -R30, RZ ;  /* 0x8000001eff217210 */ /* 0x000fe20007fbe0ff */
[----:B------:R-:W-:Y:S02]  /*2710*/  IMAD R7, R10, R22, R7 ;  /* 0x000000160a077224 */ /* 0x000fe400078e0207 */
[----:B------:R-:W-:Y:S01]  /*2720*/  IMAD.HI.U32 R12, R13, R9, RZ ;  /* 0x000000090d0c7227 */ /* 0x000fe200078e00ff */
[----:B------:R-:W-:Y:S02]  /*2730*/  SEL R33, R33, R30, !P4 ;  /* 0x0000001e21217207 */ /* 0x000fe40006000000 */
[----:B------:R-:W-:-:S05]  /*2740*/  IADD3.X R7, RZ, ~R7, RZ, P1, !PT ;  /* 0x80000007ff077210 */ /* 0x000fca0000ffe4ff */
[----:B------:R-:W-:-:S04]  /*2750*/  IMAD.WIDE.U32 R12, P1, R13, R7, R12 ;  /* 0x000000070d0c7225 */ /* 0x000fc8000782000c */
[----:B------:R-:W-:-:S04]  /*2760*/  IMAD.HI.U32 R12, P2, R10, R9, R12 ;  /* 0x000000090a0c7227 */ /* 0x000fc8000784000c */
[CC--:B------:R-:W-:Y:S02]  /*2770*/  IMAD R9, R10.reuse, R7.reuse, RZ ;  /* 0x000000070a097224 */ /* 0x0c0fe400078e02ff */
[----:B------:R-:W-:-:S03]  /*2780*/  IMAD.HI.U32 R7, R10, R7, RZ ;  /* 0x000000070a077227 */ /* 0x000fc600078e00ff */
[----:B------:R-:W-:Y:S01]  /*2790*/  IADD3 R9, P3, R9, R12, RZ ;  /* 0x0000000c09097210 */ /* 0x000fe20007f7e0ff */
[----:B------:R-:W-:Y:S01]  /*27a0*/  IMAD.X R12, RZ, RZ, ~R11, P5 ;  /* 0x000000ffff0c7224 */ /* 0x000fe200028e0e0b */
[----:B------:R-:W-:-:S03]  /*27b0*/  IADD3.X R7, R7, R10, RZ, P1, !PT ;  /* 0x0000000a07077210 */ /* 0x000fc60000ffe4ff */
[----:B------:R-:W-:Y:S01]  /*27c0*/  IMAD.HI.U32 R38, R9, R33, RZ ;  /* 0x0000002109267227 */ /* 0x000fe200078e00ff */
[----:B------:R-:W-:Y:S02]  /*27d0*/  SEL R12, R12, R11, !P4 ;  /* 0x0000000b0c0c7207 */ /* 0x000fe40006000000 */
        /* <DEDUP_REMOVED lines=21> */
[----:B------:R-:W-:Y:S01]  /*2930*/  SEL R13, R13, R12, P1 ;  /* 0x0000000c0d0d7207 */ /* 0x000fe20000800000 */
[----:B------:R-:W-:Y:S01]  /*2940*/  IMAD.MOV.U32 R12, RZ, RZ, R6 ;  /* 0x000000ffff0c7224 */ /* 0x000fe200078e0006 */
[----:B------:R-:W-:Y:S02]  /*2950*/  ISETP.GE.U32.AND P2, PT, R33, R22, PT ;  /* 0x000000162100720c */ /* 0x000fe40003f46070 */
[----:B------:R-:W-:Y:S02]  /*2960*/  SEL R30, R30, R7, P1 ;  /* 0x000000071e1e7207 */ /* 0x000fe40000800000 */
[----:B------:R-:W-:Y:S02]  /*2970*/  IADD3 R10, P3, R9, 0x1, RZ ;  /* 0x00000001090a7810 */ /* 0x000fe40007f7e0ff */
[----:B------:R-:W-:Y:S01]  /*2980*/  ISETP.GE.U32.AND.EX P1, PT, R13, R23, PT, P2 ;  /* 0x000000170d00720c */ /* 0x000fe20003f26120 */
[----:B------:R-:W-:-:S02]  /*2990*/  HFMA2.MMA R13, -RZ, RZ, 0, 0 ;  /* 0x00000000ff0d7435 */ /* 0x000fc400000001ff */
[----:B------:R-:W-:Y:S01]  /*29a0*/  IMAD.X R7, RZ, RZ, R30, P3 ;  /* 0x000000ffff077224 */ /* 0x000fe200018e061e */
[----:B------:R-:W-:Y:S02]  /*29b0*/  SEL R10, R10, R9, P1 ;  /* 0x000000090a0a7207 */ /* 0x000fe40000800000 */
[----:B------:R-:W-:Y:S02]  /*29c0*/  LOP3.LUT R9, R5, R11, RZ, 0x3c, !PT ;  /* 0x0000000b05097212 */ /* 0x000fe400078e3cff */
[----:B------:R-:W-:Y:S02]  /*29d0*/  SEL R30, R7, R30, P1 ;  /* 0x0000001e071e7207 */ /* 0x000fe40000800000 */
[----:B------:R-:W-:Y:S02]  /*29e0*/  IADD3 R7, P3, RZ, -R10, RZ ;  /* 0x8000000aff077210 */ /* 0x000fe40007f7e0ff */
[----:B------:R-:W-:Y:S02]  /*29f0*/  ISETP.GE.AND P2, PT, R9, RZ, PT ;  /* 0x000000ff0900720c */ /* 0x000fe40003f46270 */
[----:B------:R-:W-:-:S02]  /*2a00*/  ISETP.NE.U32.AND P1, PT, R8, RZ, PT ;  /* 0x000000ff0800720c */ /* 0x000fc40003f25070 */
[----:B------:R-:W-:Y:S02]  /*2a10*/  IADD3.X R9, RZ, ~R30, RZ, P3, !PT ;  /* 0x8000001eff097210 */ /* 0x000fe40001ffe4ff */
[----:B------:R-:W-:Y:S02]  /*2a20*/  ISETP.NE.AND.EX P1, PT, R5, RZ, PT, P1 ;  /* 0x000000ff0500720c */ /* 0x000fe40003f25310 */
[----:B------:R-:W-:Y:S02]  /*2a30*/  SEL R7, R7, R10, !P2 ;  /* 0x0000000a07077207 */ /* 0x000fe40005000000 */
[----:B------:R-:W-:Y:S02]  /*2a40*/  SEL R9, R9, R30, !P2 ;  /* 0x0000001e09097207 */ /* 0x000fe40005000000 */
[----:B------:R-:W-:Y:S02]  /*2a50*/  SEL R7, R7, 0xffffffff, P1 ;  /* 0xffffffff07077807 */ /* 0x000fe40000800000 */
[----:B------:R-:W-:Y:S01]  /*2a60*/  SEL R8, R9, 0xffffffff, P1 ;  /* 0xffffffff09087807 */ /* 0x000fe20000800000 */
[----:B------:R-:W-:Y:S06]  /*2a70*/  RET.REL.NODEC R12 `(_ZN2at4cuda17kernelHistogram1DIiilLi1ELi2ELin1ELNS0_23CUDAHistogramMemoryTypeE0EZNS0_21CUDA_tensor_histogramIiiLb0EEEbNS_6TensorES4_S4_lNS_14AccumulateTypeIT0_Lb1EE4typeES8_NS0_13TensorArgTypeES9_S9_EUllE0_EEvNS0_6detail10TensorInfoIT_T1_EESF_NSC_IKS6_SE_EElS8_S8_SE_T6_) ;  /* 0xffffffd40c607950 */ /* 0x000fec0003c3ffff */
.L_x_579:
        /* <DEDUP_REMOVED lines=16> */
.L_x_3547:


//--------------------- .text._ZN2at4cuda17kernelHistogram1DIiilLi1ELi2ELin1ELNS0_23CUDAHistogramMemoryTypeE1EZNS0_21CUDA_tensor_histogramIiiLb0EEEbNS_6TensorES4_S4_lNS_14AccumulateTypeIT0_Lb1EE4typeES8_NS0_13TensorArgTypeES9_S9_EUllE_EEvNS0_6detail10TensorInfoIT_T1_EESF_NSC_IKS6_SE_EElS8_S8_SE_T6_ --------------------------
	.section	.text._ZN2at4cuda17kernelHistogram1DIiilLi1ELi2ELin1ELNS0_23CUDAHistogramMemoryTypeE1EZNS0_21CUDA_tensor_histogramIiiLb0EEEbNS_6TensorES4_S4_lNS_14AccumulateTypeIT0_Lb1EE4typeES8_NS0_13TensorArgTypeES9_S9_EUllE_EEvNS0_6detail10TensorInfoIT_T1_EESF_NSC_IKS6_SE_EElS8_S8_SE_T6_,"ax",@progbits
	.align	128
        .global         _ZN2at4cuda17kernelHistogram1DIiilLi1ELi2ELin1ELNS0_23CUDAHistogramMemoryTypeE1EZNS0_21CUDA_tensor_histogramIiiLb0EEEbNS_6TensorES4_S4_lNS_14AccumulateTypeIT0_Lb1EE4typeES8_NS0_13TensorArgTypeES9_S9_EUllE_EEvNS0_6detail10TensorInfoIT_T1_EESF_NSC_IKS6_SE_EElS8_S8_SE_T6_
        .type           _ZN2at4cuda17kernelHistogram1DIiilLi1ELi2ELin1ELNS0_23CUDAHistogramMemoryTypeE1EZNS0_21CUDA_tensor_histogramIiiLb0EEEbNS_6TensorES4_S4_lNS_14AccumulateTypeIT0_Lb1EE4typeES8_NS0_13TensorArgTypeES9_S9_EUllE_EEvNS0_6detail10TensorInfoIT_T1_EESF_NSC_IKS6_SE_EElS8_S8_SE_T6_,@function
        .size           _ZN2at4cuda17kernelHistogram1DIiilLi1ELi2ELin1ELNS0_23CUDAHistogramMemoryTypeE1EZNS0_21CUDA_tensor_histogramIiiLb0EEEbNS_6TensorES4_S4_lNS_14AccumulateTypeIT0_Lb1EE4typeES8_NS0_13TensorArgTypeES9_S9_EUllE_EEvNS0_6detail10TensorInfoIT_T1_EESF_NSC_IKS6_SE_EElS8_S8_SE_T6_,(.L_x_3548 - _ZN2at4cuda17kernelHistogram1DIiilLi1ELi2ELin1ELNS0_23CUDAHistogramMemoryTypeE1EZNS0_21CUDA_tensor_histogramIiiLb0EEEbNS_6TensorES4_S4_lNS_14AccumulateTypeIT0_Lb1EE4typeES8_NS0_13TensorArgTypeES9_S9_EUllE_EEvNS0_6detail10TensorInfoIT_T1_EESF_NSC_IKS6_SE_EElS8_S8_SE_T6_)
        .other          _ZN2at4cuda17kernelHistogram1DIiilLi1ELi2ELin1ELNS0_23CUDAHistogramMemoryTypeE1EZNS0_21CUDA_tensor_histogramIiiLb0EEEbNS_6TensorES4_S4_lNS_14AccumulateTypeIT0_Lb1EE4typeES8_NS0_13TensorArgTypeES9_S9_EUllE_EEvNS0_6detail10TensorInfoIT_T1_EESF_NSC_IKS6_SE_EElS8_S8_SE_T6_,@"STO_CUDA_ENTRY STV_DEFAULT"
_ZN2at4cuda17kernelHistogram1DIiilLi1ELi2ELin1ELNS0_23CUDAHistogramMemoryTypeE1EZNS0_21CUDA_tensor_histogramIiiLb0EEEbNS_6TensorES4_S4_lNS_14AccumulateTypeIT0_Lb1EE4typeES8_NS0_13TensorArgTypeES9_S9_EUllE_EEvNS0_6detail10TensorInfoIT_T1_EESF_NSC_IKS6_SE_EElS8_S8_SE_T6_:
.text._ZN2at4cuda17kernelHistogram1DIiilLi1ELi2ELin1ELNS0_23CUDAHistogramMemoryTypeE1EZNS0_21CUDA_tensor_histogramIiiLb0EEEbNS_6TensorES4_S4_lNS_14AccumulateTypeIT0_Lb1EE4typeES8_NS0_13TensorArgTypeES9_S9_EUllE_EEvNS0_6detail10TensorInfoIT_T1_EESF_NSC_IKS6_SE_EElS8_S8_SE_T6_:
        /* <DEDUP_REMOVED lines=22> */
[----:B------:R-:W-:Y:S01]  /*0160*/  ULDC.64 UR24, c[0x0][0x700] ;  /* 0x0001c00000187ab9 */ /* 0x000fe20000000a00 */
[----:B------:R-:W-:Y:S01]  /*0170*/  UIMAD UR4, UR4, UR5, URZ ;  /* 0x00000005040472a4 */ /* 0x000fe2000f8e023f */
[----:B------:R-:W-:Y:S01]  /*0180*/  ULDC.64 UR26, c[0x0][0x708] ;  /* 0x0001c200001a7ab9 */ /* 0x000fe20000000a00 */
[----:B------:R-:W-:Y:S01]  /*0190*/  ULDC.64 UR10, c[0x0][0x620] ;  /* 0x00018800000a7ab9 */ /* 0x000fe20000000a00 */
[----:B------:R-:W-:Y:S01]  /*01a0*/  ULDC.64 UR12, c[0x0][0x550] ;  /* 0x00015400000c7ab9 */ /* 0x000fe20000000a00 */
[----:B------:R-:W-:Y:S01]  /*01b0*/  ULDC.64 UR16, c[0x0][0x2e0] ;  /* 0x0000b80000107ab9 */ /* 0x000fe20000000a00 */
[----:B------:R-:W-:Y:S01]  /*01c0*/  ULDC.64 UR18, c[0x0][0x210] ;  /* 0x0000840000127ab9 */ /* 0x000fe20000000a00 */
[----:B------:R-:W-:Y:S01]  /*01d0*/  ULDC.64 UR20, c[0x0][0x7e0] ;  /* 0x0001f80000147ab9 */ /* 0x000fe20000000a00 */
[----:B------:R-:W-:-:S05]  /*01e0*/  ULDC.64 UR22, c[0x0][0x710] ;  /* 0x0001c40000167ab9 */ /* 0x000fca0000000a00 */
.L_x_587:
[----:B------:R-:W-:Y:S02]  /*01f0*/  IMAD R3, R2, UR10, RZ ;  /* 0x0000000a02037c24 */ /* 0x000fe4000f8e02ff */
[----:B------:R-:W-:-:S04]  /*0200*/  IMAD.WIDE.U32 R4, R0, UR10, RZ ;  /* 0x0000000a00047c25 */ /* 0x000fc8000f8e00ff */
[----:B------:R-:W-:Y:S01]  /*0210*/  IMAD R3, R0, UR11, R3 ;  /* 0x0000000b00037c24 */ /* 0x000fe2000f8e0203 */
[----:B------:R-:W-:-:S03]  /*0220*/  LEA R6, P0, R4, UR12, 0x2 ;  /* 0x0000000c04067c11 */ /* 0x000fc6000f8010ff */
[----:B------:R-:W-:-:S05]  /*0230*/  IMAD.IADD R3, R5, 0x1, R3 ;  /* 0x0000000105037824 */ /* 0x000fca00078e0203 */
[----:B0-----:R-:W-:-:S06]  /*0240*/  LEA.HI.X R7, R4, UR13, R3, 0x2, P0 ;  /* 0x0000000d04077c11 */ /* 0x001fcc00080f1403 */
[----:B------:R-:W0:Y:S01]  /*0250*/  LDG.E R7, desc[UR8][R6.64] ;  /* 0x0000000806077981 */ /* 0x000e22000c1e1900 */
[----:B------:R-:W-:Y:S05]  /*0260*/  YIELD ;  /* 0x0000000000007946 */ /* 0x000fea0003800000 */
[----:B------:R-:W-:Y:S01]  /*0270*/  BSSY B1, `(.L_x_582) ;  /* 0x000003e000017945 */ /* 0x000fe20003800000 */
[C---:B0-----:R-:W-:Y:S02]  /*0280*/  ISETP.GE.U32.AND P0, PT, R7.reuse, R10, PT ;  /* 0x0000000a0700720c */ /* 0x041fe40003f06070 */
[----:B------:R-:W-:Y:S02]  /*0290*/  SHF.R.S32.HI R4, RZ, 0x1f, R7 ;  /* 0x0000001fff047819 */ /* 0x000fe40000011407 */
[----:B------:R-:W-:-:S02]  /*02a0*/  ISETP.GT.U32.AND P1, PT, R7, UR24, PT ;  /* 0x0000001807007c0c */ /* 0x000fc4000bf24070 */
[----:B------:R-:W-:-:S04]  /*02b0*/  ISETP.GE.AND.EX P0, PT, R4, R11, PT, P0 ;  /* 0x0000000b0400720c */ /* 0x000fc80003f06300 */
[----:B------:R-:W-:-:S13]  /*02c0*/  ISETP.GT.OR.EX P0, PT, R4, UR25, !P0, P1 ;  /* 0x0000001904007c0c */ /* 0x000fda000c704710 */
[----:B------:R-:W-:Y:S05]  /*02d0*/  @P0 BRA `(.L_x_583) ;  /* 0x0000000000dc0947 */ /* 0x000fea0003800000 */
[----:B------:R-:W-:Y:S01]  /*02e0*/  IADD3 R3, P0, R7, -R10, RZ ;  /* 0x8000000a07037210 */ /* 0x000fe20007f1e0ff */
[----:B------:R-:W-:Y:S03]  /*02f0*/  BSSY B2, `(.L_x_584) ;  /* 0x0000021000027945 */ /* 0x000fe60003800000 */
        /* <DEDUP_REMOVED lines=8> */
[----:B------:R-:W-:Y:S01]  /*0380*/  IMAD.U32 R5, RZ, RZ, UR6 ;  /* 0x00000006ff057e24 */ /* 0x000fe2000f8e00ff */
[----:B------:R-:W-:Y:S02]  /*0390*/  MOV R4, UR7 ;  /* 0x0000000700047c02 */ /* 0x000fe40008000f00 */
[----:B------:R-:W-:-:S07]  /*03a0*/  MOV R3, 0x3c0 ;  /* 0x000003c000037802 */ /* 0x000fce0000000f00 */
[----:B------:R-:W-:Y:S05]  /*03b0*/  CALL.REL.NOINC `($__internal_18_$__cuda_sm20_div_s64) ;  /* 0x0000002000547944 */ /* 0x000fea0003c00000 */
[----:B------:R-:W-:Y:S01]  /*03c0*/  IMAD.MOV.U32 R3, RZ, RZ, R6 ;  /* 0x000000ffff037224 */ /* 0x000fe200078e0006 */
[----:B------:R-:W-:Y:S06]  /*03d0*/  BRA `(.L_x_586) ;  /* 0x0000000000487947 */ /* 0x000fec0003800000 */
.L_x_585:
        /* <DEDUP_REMOVED lines=18> */
.L_x_586:
[----:B------:R-:W-:Y:S05]  /*0500*/  BSYNC B2 ;  /* 0x0000000000027941 */ /* 0x000fea0003800000 */
.L_x_584:
[----:B------:R-:W-:Y:S02]  /*0510*/  IMAD R7, R2, UR20, RZ ;  /* 0x0000001402077c24 */ /* 0x000fe4000f8e02ff */
[----:B------:R-:W-:-:S04]  /*0520*/  IMAD.WIDE.U32 R4, R0, UR20, RZ ;  /* 0x0000001400047c25 */ /* 0x000fc8000f8e00ff */
[----:B------:R-:W-:Y:S01]  /*0530*/  IMAD R7, R0, UR21, R7 ;  /* 0x0000001500077c24 */ /* 0x000fe2000f8e0207 */
[----:B------:R-:W-:-:S04]  /*0540*/  LEA R6, P0, R4, UR22, 0x2 ;  /* 0x0000001604067c11 */ /* 0x000fc8000f8010ff */
[----:B------:R-:W-:-:S04]  /*0550*/  IADD3 R5, R5, R7, RZ ;  /* 0x0000000705057210 */ /* 0x000fc80007ffe0ff */
[----:B------:R-:W-:-:S06]  /*0560*/  LEA.HI.X R7, R4, UR23, R5, 0x2, P0 ;  /* 0x0000001704077c11 */ /* 0x000fcc00080f1405 */
[----:B------:R-:W2:Y:S01]  /*0570*/  LDG.E R7, desc[UR8][R6.64] ;  /* 0x0000000806077981 */ /* 0x000ea2000c1e1900 */
[----:B------:R-:W-:Y:S02]  /*0580*/  ISETP.NE.U32.AND P0, PT, R3, UR14, PT ;  /* 0x0000000e03007c0c */ /* 0x000fe4000bf05070 */
        /* <DEDUP_REMOVED lines=10> */
[----:B------:R-:W-:-:S05]  /*0630*/  LEA.HI.X R9, R4, UR19, R3, 0x2, P0 ;  /* 0x0000001304097c11 */ /* 0x000fca00080f1403 */
[----:B--2---:R0:W-:Y:S02]  /*0640*/  REDG.E.ADD.STRONG.GPU desc[UR8][R8.64], R7 ;  /* 0x000000070800798e */ /* 0x0041e4000c10e188 */
.L_x_583:
[----:B------:R-:W-:Y:S05]  /*0650*/  BSYNC B1 ;  /* 0x0000000000017941 */ /* 0x000fea0003800000 */
.L_x_582:
[----:B------:R-:W-:-:S04]  /*0660*/  IADD3 R0, P0, R0, UR4, RZ ;  /* 0x0000000400007c10 */ /* 0x000fc8000ff1e0ff */
[----:B------:R-:W-:Y:S02]  /*0670*/  IADD3.X R2, RZ, R2, RZ, P0, !PT ;  /* 0x00000002ff027210 */ /* 0x000fe400007fe4ff */
[----:B------:R-:W-:-:S04]  /*0680*/  ISETP.GE.U32.AND P0, PT, R0, UR26, PT ;  /* 0x0000001a00007c0c */ /* 0x000fc8000bf06070 */
[----:B------:R-:W-:-:S13]  /*0690*/  ISETP.GE.AND.EX P0, PT, R2, UR27, PT, P0 ;  /* 0x0000001b02007c0c */ /* 0x000fda000bf06300 */
[----:B------:R-:W-:Y:S05]  /*06a0*/  @!P0 BRA `(.L_x_587) ;  /* 0xfffffff800d08947 */ /* 0x000fea000383ffff */
[----:B------:R-:W-:Y:S05]  /*06b0*/  BSYNC B0 ;  /* 0x0000000000007941 */ /* 0x000fea0003800000 */
.L_x_581:
[----:B------:R-:W-:Y:S05]  /*06c0*/  EXIT ;  /* 0x000000000000794d */ /* 0x000fea0003800000 */
.L_x_580:
[----:B------:R-:W-:-:S04]  /*06d0*/  LOP3.LUT R3, RZ, R4, RZ, 0x33, !PT ;  /* 0x00000004ff037212 */ /* 0x000fc800078e33ff */
[----:B------:R-:W-:-:S05]  /*06e0*/  VIMNMX R3, R3, -0x3, !PT ;  /* 0xfffffffd03037848 */ /* 0x000fca0007fe0100 */
[----:B------:R-:W-:-:S04]  /*06f0*/  IMAD.IADD R4, R3, 0x1, R4 ;  /* 0x0000000103047824 */ /* 0x000fc800078e0204 */
[C---:B------:R-:W-:Y:S01]  /*0700*/  VIADD R9, R4.reuse, 0x2 ;  /* 0x0000000204097836 */ /* 0x040fe20000000000 */
[----:B------:R-:W-:-:S04]  /*0710*/  IADD3 R10, R4, 0x1, RZ ;  /* 0x00000001040a7810 */ /* 0x000fc80007ffe0ff */
[----:B------:R-:W-:-:S05]  /*0720*/  LOP3.LUT R9, R9, 0x3, RZ, 0xc0, !PT ;  /* 0x0000000309097812 */ /* 0x000fca00078ec0ff */
[----:B------:R-:W-:-:S07]  /*0730*/  IMAD.IADD R11, R4, 0x1, -R9 ;  /* 0x00000001040b7824 */ /* 0x000fce00078e0a09 */
.L_x_617:
[----:B0-----:R-:W0:Y:S01]  /*0740*/  LDC R4, c[0x0][0x6e8] ;  /* 0x0001ba00ff047b82 */ /* 0x001e220000000800 */
[----:B------:R-:W-:Y:S01]  /*0750*/  ISETP.GE.U32.AND P0, PT, R10, 0x3, PT ;  /* 0x000000030a00780c */ /* 0x000fe20003f06070 */
[----:B------:R-:W-:Y:S05]  /*0760*/  YIELD ;  /* 0x0000000000007946 */ /* 0x000fea0003800000 */
[----:B------:R-:W-:Y:S01]  /*0770*/  ULDC UR5, c[0x0][0x6e8] ;  /* 0x0001ba0000057ab9 */ /* 0x000fe20000000800 */
[----:B------:R-:W-:Y:S01]  /*0780*/  IMAD.MOV.U32 R19, RZ, RZ, 0x340 ;  /* 0x00000340ff137424 */ /* 0x000fe200078e00ff */
[----:B------:R-:W-:Y:S01]  /*0790*/  HFMA2.MMA R14, -RZ, RZ, 0, 0 ;  /* 0x00000000ff0e7435 */ /* 0x000fe200000001ff */
[----:B------:R-:W-:Y:S01]  /*07a0*/  IMAD.U32 R18, RZ, RZ, UR5 ;  /* 0x00000005ff127e24 */ /* 0x000fe2000f8e00ff */
[----:B------:R-:W-:Y:S01]  /*07b0*/  MOV R8, R2 ;  /* 0x0000000200087202 */ /* 0x000fe20000000f00 */
[----:B------:R-:W-:-:S02]  /*07c0*/  IMAD.MOV.U32 R13, RZ, RZ, RZ ;  /* 0x000000ffff0d7224 */ /* 0x000fc400078e00ff */
[----:B------:R-:W-:Y:S02]  /*07d0*/  IMAD.MOV.U32 R12, RZ, RZ, R0 ;  /* 0x000000ffff0c7224 */ /* 0x000fe400078e0000 */
[----:B0-----:R-:W-:Y:S01]  /*07e0*/  IMAD R19, R4, 0x8, R19 ;  /* 0x0000000804137824 */ /* 0x001fe200078e0213 */
[----:B------:R-:W-:Y:S06]  /*07f0*/  @!P0 BRA `(.L_x_588) ;  /* 0x0000000c00588947 */ /* 0x000fec0003800000 */
[----:B------:R-:W-:-:S07]  /*0800*/  IMAD.MOV.U32 R20, RZ, RZ, R11 ;  /* 0x000000ffff147224 */ /* 0x000fce00078e000b */
.L_x_601:
[----:B------:R-:W0:Y:S01]  /*0810*/  LDC.64 R26, c[0x0][R19+0x210] ;  /* 0x00008400131a7b82 */ /* 0x000e220000000a00 */
[----:B------:R-:W-:Y:S01]  /*0820*/  BSSY B0, `(.L_x_589) ;  /* 0x000002a000007945 */ /* 0x000fe20003800000 */
[----:B0-----:R-:W-:-:S04]  /*0830*/  LOP3.LUT R3, R8, R27, RZ, 0xfc, !PT ;  /* 0x0000001b08037212 */ /* 0x001fc800078efcff */
[----:B------:R-:W-:-:S13]  /*0840*/  ISETP.NE.U32.AND P0, PT, R3, RZ, PT ;  /* 0x000000ff0300720c */ /* 0x000fda0003f05070 */
[----:B------:R-:W-:Y:S05]  /*0850*/  @!P0 BRA `(.L_x_590) ;  /* 0x0000000000408947 */ /* 0x000fea0003800000 */
[----:B------:R-:W-:Y:S01]  /*0860*/  MOV R22, R12 ;  /* 0x0000000c00167202 */ /* 0x000fe20000000f00 */
[----:B------:R-:W-:Y:S01]  /*0870*/  IMAD.MOV.U32 R5, RZ, RZ, R26 ;  /* 0x000000ffff057224 */ /* 0x000fe200078e001a */
[----:B------:R-:W-:Y:S01]  /*0880*/  MOV R3, 0x8b0 ;  /* 0x000008b000037802 */ /* 0x000fe20000000f00 */
[----:B------:R-:W-:-:S07]  /*0890*/  IMAD.MOV.U32 R4, RZ, RZ, R27 ;  /* 0x000000ffff047224 */ /* 0x000fce00078e001b */
[----:B------:R-:W-:Y:S05]  /*08a0*/  CALL.REL.NOINC `($__internal_18_$__cuda_sm20_div_s64) ;  /* 0x0000001c00187944 */ /* 0x000fea0003c00000 */
        /* <DEDUP_REMOVED lines=11> */
.L_x_590:
[----:B------:R-:W0:Y:S01]  /*0960*/  I2F.U32.RP R3, R26 ;  /* 0x0000001a00037306 */ /* 0x000e220000209000 */
[----:B------:R-:W-:Y:S01]  /*0970*/  IMAD.MOV R7, RZ, RZ, -R26 ;  /* 0x000000ffff077224 */ /* 0x000fe200078e0a1a */
[----:B------:R-:W-:Y:S01]  /*0980*/  ISETP.NE.U32.AND P2, PT, R26, RZ, PT ;  /* 0x000000ff1a00720c */ /* 0x000fe20003f45070 */
[----:B------:R-:W-:-:S05]  /*0990*/  HFMA2.MMA R31, -RZ, RZ, 0, 0 ;  /* 0x00000000ff1f7435 */ /* 0x000fca00000001ff */
        /* <DEDUP_REMOVED lines=18> */
.L_x_591:
[----:B------:R-:W-:Y:S05]  /*0ac0*/  BSYNC B0 ;  /* 0x0000000000007941 */ /* 0x000fea0003800000 */
.L_x_589:
        /* <DEDUP_REMOVED lines=16> */
[----:B------:R-:W-:Y:S05]  /*0bd0*/  CALL.REL.NOINC `($__internal_18_$__cuda_sm20_div_s64) ;  /* 0x00000018004c7944 */ /* 0x000fea0003c00000 */
        /* <DEDUP_REMOVED lines=12> */
.L_x_593:
[----:B------:R-:W0:Y:S01]  /*0ca0*/  I2F.U32.RP R3, R26 ;  /* 0x0000001a00037306 */ /* 0x000e220000209000 */
[----:B------:R-:W-:Y:S02]  /*0cb0*/  IADD3 R7, RZ, -R26, RZ ;  /* 0x8000001aff077210 */ /* 0x000fe40007ffe0ff */
[----:B------:R-:W-:Y:S02]  /*0cc0*/  ISETP.NE.U32.AND P2, PT, R26, RZ, PT ;  /* 0x000000ff1a00720c */ /* 0x000fe40003f45070 */
[----:B------:R-:W-:-:S03]  /*0cd0*/  MOV R27, RZ ;  /* 0x000000ff001b7202 */ /* 0x000fc60000000f00 */
[----:B0-----:R-:W0:Y:S02]  /*0ce0*/  MUFU.RCP R3, R3 ;  /* 0x0000000300037308 */ /* 0x001e240000001000 */
[----:B0-----:R-:W-:Y:S01]  /*0cf0*/  VIADD R4, R3, 0xffffffe ;  /* 0x0ffffffe03047836 */ /* 0x001fe20000000000 */
[----:B------:R-:W-:-:S05]  /*0d00*/  HFMA2.MMA R3, -RZ, RZ, 0, 0 ;  /* 0x00000000ff037435 */ /* 0x000fca00000001ff */
        /* <DEDUP_REMOVED lines=16> */
.L_x_594:
[----:B------:R-:W-:Y:S05]  /*0e10*/  BSYNC B0 ;  /* 0x0000000000007941 */ /* 0x000fea0003800000 */
.L_x_592:
        /* <DEDUP_REMOVED lines=16> */
[----:B------:R-:W-:Y:S05]  /*0f20*/  CALL.REL.NOINC `($__internal_18_$__cuda_sm20_div_s64) ;  /* 0x0000001400787944 */ /* 0x000fea0003c00000 */
        /* <DEDUP_REMOVED lines=8> */
[----:B------:R-:W-:-:S05]  /*0fb0*/  IMAD R3, R13, R7, R3 ;  /* 0x000000070d037224 */ /* 0x000fca00078e0203 */
[----:B------:R-:W-:Y:S01]  /*0fc0*/  IADD3 R3, R17, R3, RZ ;  /* 0x0000000311037210 */ /* 0x000fe20007ffe0ff */
[----:B------:R-:W-:Y:S06]  /*0fd0*/  BRA `(.L_x_597) ;  /* 0x00000000005c7947 */ /* 0x000fec0003800000 */
.L_x_596:
        /* <DEDUP_REMOVED lines=21> */
[----:B------:R-:W-:Y:S01]  /*1130*/  IMAD R16, R12, R7, R26 ;  /* 0x000000070c107224 */ /* 0x000fe200078e021a */
[----:B------:R-:W-:-:S07]  /*1140*/  MOV R26, R5 ;  /* 0x00000005001a7202 */ /* 0x000fce0000000f00 */
.L_x_597:
[----:B------:R-:W-:Y:S05]  /*1150*/  BSYNC B0 ;  /* 0x0000000000007941 */ /* 0x000fea0003800000 */
.L_x_595:
[----:B------:R-:W0:Y:S01]  /*1160*/  LDC.64 R12, c[0x0][R19+0x1f8] ;  /* 0x00007e00130c7b82 */ /* 0x000e220000000a00 */
[----:B------:R-:W-:Y:S01]  /*1170*/  MOV R15, R14 ;  /* 0x0000000e000f7202 */ /* 0x000fe20000000f00 */
[----:B------:R-:W-:Y:S01]  /*1180*/  IMAD.MOV.U32 R14, RZ, RZ, R28 ;  /* 0x000000ffff0e7224 */ /* 0x000fe200078e001c */
[----:B------:R-:W-:Y:S01]  /*1190*/  BSSY B0, `(.L_x_598) ;  /* 0x0000032000007945 */ /* 0x000fe20003800000 */
[----:B------:R-:W-:-:S04]  /*11a0*/  IADD3 R18, R18, -0x4, RZ ;  /* 0xfffffffc12127810 */ /* 0x000fc80007ffe0ff */
        /* <DEDUP_REMOVED lines=16> */
[----:B------:R-:W-:Y:S01]  /*12b0*/  MOV R17, R27 ;  /* 0x0000001b00117202 */ /* 0x000fe20000000f00 */
[----:B------:R-:W-:Y:S01]  /*12c0*/  IMAD.MOV.U32 R8, RZ, RZ, R5 ;  /* 0x000000ffff087224 */ /* 0x000fe200078e0005 */
[----:B------:R-:W-:Y:S01]  /*12d0*/  IADD3.X R3, RZ, ~R5, RZ, P0, !PT ;  /* 0x80000005ff037210 */ /* 0x000fe200007fe4ff */
[----:B------:R-:W-:-:S04]  /*12e0*/  IMAD.WIDE.U32 R16, R12, R7, R16 ;  /* 0x000000070c107225 */ /* 0x000fc800078e0010 */
[----:B------:R-:W-:Y:S02]  /*12f0*/  IMAD R3, R3, R12, RZ ;  /* 0x0000000c03037224 */ /* 0x000fe400078e02ff */
[----:B------:R-:W-:Y:S02]  /*1300*/  IMAD.MOV.U32 R12, RZ, RZ, R6 ;  /* 0x000000ffff0c7224 */ /* 0x000fe400078e0006 */
[----:B------:R-:W-:-:S05]  /*1310*/  IMAD R3, R13, R7, R3 ;  /* 0x000000070d037224 */ /* 0x000fca00078e0203 */
[----:B------:R-:W-:Y:S01]  /*1320*/  IADD3 R3, R17, R3, RZ ;  /* 0x0000000311037210 */ /* 0x000fe20007ffe0ff */
[----:B------:R-:W-:Y:S06]  /*1330*/  BRA `(.L_x_600) ;  /* 0x00000000005c7947 */ /* 0x000fec0003800000 */
.L_x_599:
        /* <DEDUP_REMOVED lines=23> */
.L_x_600:
[----:B------:R-:W-:Y:S05]  /*14b0*/  BSYNC B0 ;  /* 0x0000000000007941 */ /* 0x000fea0003800000 */
.L_x_598:
        /* <DEDUP_REMOVED lines=10> */
.L_x_588:
        /* <DEDUP_REMOVED lines=19> */
[----:B------:R-:W-:Y:S02]  /*1690*/  IMAD.MOV.U32 R8, RZ, RZ, R5 ;  /* 0x000000ffff087224 */ /* 0x000fe400078e0005 */
[----:B------:R-:W-:-:S04]  /*16a0*/  IMAD.WIDE.U32 R16, R20, R7, R16 ;  /* 0x0000000714107225 */ /* 0x000fc800078e0010 */
[----:B------:R-:W-:-:S04]  /*16b0*/  IMAD R3, R3, R20, RZ ;  /* 0x0000001403037224 */ /* 0x000fc800078e02ff */
[----:B------:R-:W-:-:S05]  /*16c0*/  IMAD R3, R21, R7, R3 ;  /* 0x0000000715037224 */ /* 0x000fca00078e0203 */
[----:B------:R-:W-:Y:S01]  /*16d0*/  IADD3 R3, R17, R3, RZ ;  /* 0x0000000311037210 */ /* 0x000fe20007ffe0ff */
[----:B------:R-:W-:Y:S06]  /*16e0*/  BRA `(.L_x_605) ;  /* 0x00000000005c7947 */ /* 0x000fec0003800000 */
.L_x_604:
        /* <DEDUP_REMOVED lines=23> */
.L_x_605:
[----:B------:R-:W-:Y:S05]  /*1860*/  BSYNC B0 ;  /* 0x0000000000007941 */ /* 0x000fea0003800000 */
.L_x_603:
        /* <DEDUP_REMOVED lines=29> */
.L_x_607:
        /* <DEDUP_REMOVED lines=23> */
.L_x_608:
[----:B------:R-:W-:Y:S05]  /*1bb0*/  BSYNC B0 ;  /* 0x0000000000007941 */ /* 0x000fea0003800000 */
.L_x_606:
        /* <DEDUP_REMOVED lines=29> */
.L_x_610:
        /* <DEDUP_REMOVED lines=23> */
.L_x_611:
[----:B------:R-:W-:Y:S05]  /*1f00*/  BSYNC B0 ;  /* 0x0000000000007941 */ /* 0x000fea0003800000 */
.L_x_609:
[----:B------:R-:W0:Y:S01]  /*1f10*/  LDC.64 R18, c[0x0][R18+0x2c8] ;  /* 0x0000b20012127b82 */ /* 0x000e220000000a00 */
[----:B------:R-:W-:Y:S02]  /*1f20*/  IMAD.MOV.U32 R15, RZ, RZ, R13 ;  /* 0x000000ffff0f7224 */ /* 0x000fe400078e000d */
[-C--:B0-----:R-:W-:Y:S02]  /*1f30*/  IMAD R4, R19, R16.reuse, RZ ;  /* 0x0000001013047224 */ /* 0x081fe400078e02ff */
[----:B------:R-:W-:-:S04]  /*1f40*/  IMAD.WIDE.U32 R14, R18, R16, R14 ;  /* 0x00000010120e7225 */ /* 0x000fc800078e000e */
[----:B------:R-:W-:-:S05]  /*1f50*/  IMAD R3, R18, R3, R4 ;  /* 0x0000000312037224 */ /* 0x000fca00078e0204 */
[----:B------:R-:W-:-:S07]  /*1f60*/  IADD3 R13, R15, R3, RZ ;  /* 0x000000030f0d7210 */ /* 0x000fce0007ffe0ff */
.L_x_602:
[----:B------:R-:W-:Y:S01]  /*1f70*/  ULDC.64 UR10, c[0x0][0x620] ;  /* 0x00018800000a7ab9 */ /* 0x000fe20000000a00 */
[----:B------:R-:W-:Y:S02]  /*1f80*/  IMAD.MOV.U32 R15, RZ, RZ, R13 ;  /* 0x000000ffff0f7224 */ /* 0x000fe400078e000d */
[----:B------:R-:W-:Y:S02]  /*1f90*/  IMAD R3, R8, UR10, RZ ;  /* 0x0000000a08037c24 */ /* 0x000fe4000f8e02ff */
[----:B------:R-:W-:-:S04]  /*1fa0*/  IMAD.WIDE.U32 R4, R12, UR10, R14 ;  /* 0x0000000a0c047c25 */ /* 0x000fc8000f8e000e */
[----:B------:R-:W-:Y:S01]  /*1fb0*/  IMAD R3, R12, UR11, R3 ;  /* 0x0000000b0c037c24 */ /* 0x000fe2000f8e0203 */
[----:B------:R-:W-:Y:S01]  /*1fc0*/  ULDC.64 UR10, c[0x0][0x550] ;  /* 0x00015400000a7ab9 */ /* 0x000fe20000000a00 */
[----:B------:R-:W0:Y:S01]  /*1fd0*/  LDC.64 R12, c[0x0][0x6f8] ;  /* 0x0001be00ff0c7b82 */ /* 0x000e220000000a00 */
[----:B------:R-:W-:Y:S02]  /*1fe0*/  LEA R6, P0, R4, UR10, 0x2 ;  /* 0x0000000a04067c11 */ /* 0x000fe4000f8010ff */
[----:B------:R-:W-:-:S04]  /*1ff0*/  IADD3 R3, R5, R3, RZ ;  /* 0x0000000305037210 */ /* 0x000fc80007ffe0ff */
        /* <DEDUP_REMOVED lines=27> */
.L_x_615:
        /* <DEDUP_REMOVED lines=18> */
.L_x_616:
[----:B------:R-:W-:Y:S05]  /*22d0*/  BSYNC B1 ;  /* 0x0000000000017941 */ /* 0x000fea0003800000 */
.L_x_614:
        /* <DEDUP_REMOVED lines=10> */
[----:B------:R-:W-:Y:S02]  /*2380*/  SHF.R.S32.HI R4, RZ, 0x1f, R3 ;  /* 0x0000001fff047819 */ /* 0x000fe40000011403 */
[----:B------:R-:W-:-:S04]  /*2390*/  ISETP.NE.U32.AND P0, PT, R3, UR10, PT ;  /* 0x0000000a03007c0c */ /* 0x000fc8000bf05070 */
[----:B------:R-:W-:Y:S01]  /*23a0*/  ISETP.NE.AND.EX P0, PT, R4, UR11, PT, P0 ;  /* 0x0000000b04007c0c */ /* 0x000fe2000bf05300 */
[----:B------:R-:W-:-:S03]  /*23b0*/  ULDC.64 UR10, c[0x0][0x2e0] ;  /* 0x0000b800000a7ab9 */ /* 0x000fc60000000a00 */
[----:B------:R-:W-:-:S04]  /*23c0*/  SEL R5, RZ, 0xffffffff, P0 ;  /* 0xffffffffff057807 */ /* 0x000fc80000000000 */
[----:B------:R-:W-:-:S04]  /*23d0*/  IADD3 R3, P0, R3, R5, RZ ;  /* 0x0000000503037210 */ /* 0x000fc80007f1e0ff */
[----:B------:R-:W-:-:S05]  /*23e0*/  IADD3.X R4, R4, R5, RZ, P0, !PT ;  /* 0x0000000504047210 */ /* 0x000fca00007fe4ff */
[----:B------:R-:W-:Y:S02]  /*23f0*/  IMAD R8, R4, UR10, RZ ;  /* 0x0000000a04087c24 */ /* 0x000fe4000f8e02ff */
[----:B------:R-:W-:-:S04]  /*2400*/  IMAD.WIDE.U32 R4, R3, UR10, RZ ;  /* 0x0000000a03047c25 */ /* 0x000fc8000f8e00ff */
[----:B------:R-:W-:Y:S01]  /*2410*/  IMAD R3, R3, UR11, R8 ;  /* 0x0000000b03037c24 */ /* 0x000fe2000f8e0208 */
[----:B------:R-:W-:Y:S02]  /*2420*/  ULDC.64 UR10, c[0x0][0x210] ;  /* 0x00008400000a7ab9 */ /* 0x000fe40000000a00 */
[----:B0-----:R-:W-:Y:S01]  /*2430*/  LEA R6, P0, R4, UR10, 0x2 ;  /* 0x0000000a04067c11 */ /* 0x001fe2000f8010ff */
[----:B------:R-:W-:-:S05]  /*2440*/  IMAD.IADD R3, R5, 0x1, R3 ;  /* 0x0000000105037824 */ /* 0x000fca00078e0203 */
[----:B------:R-:W-:-:S05]  /*2450*/  LEA.HI.X R7, R4, UR11, R3, 0x2, P0 ;  /* 0x0000000b04077c11 */ /* 0x000fca00080f1403 */
[----:B--2---:R0:W-:Y:S02]  /*2460*/  REDG.E.ADD.STRONG.GPU desc[UR8][R6.64], R13 ;  /* 0x0000000d0600798e */ /* 0x0041e4000c10e188 */
.L_x_613:
[----:B------:R-:W-:Y:S05]  /*2470*/  BSYNC B0 ;  /* 0x0000000000007941 */ /* 0x000fea0003800000 */
.L_x_612:
        /* <DEDUP_REMOVED lines=9> */
        .weak           $__internal_18_$__cuda_sm20_div_s64
        .type           $__internal_18_$__cuda_sm20_div_s64,@function
        .size           $__internal_18_$__cuda_sm20_div_s64,(.L_x_3548 - $__internal_18_$__cuda_sm20_div_s64)
$__internal_18_$__cuda_sm20_div_s64:
        /* <DEDUP_REMOVED lines=83> */
[----:B------:R-:W-:Y:S06]  /*2a40*/  RET.REL.NODEC R16 `(_ZN2at4cuda17kernelHistogram1DIiilLi1ELi2ELin1ELNS0_23CUDAHistogramMemoryTypeE1EZNS0_21CUDA_tensor_histogramIiiLb0EEEbNS_6TensorES4_S4_lNS_14AccumulateTypeIT0_Lb1EE4typeES8_NS0_13TensorArgTypeES9_S9_EUllE_EEvNS0_6detail10TensorInfoIT_T1_EESF_NSC_IKS6_SE_EElS8_S8_SE_T6_) ;  /* 0xffffffd4106c7950 */ /* 0x000fec0003c3ffff */
.L_x_618:
        /* <DEDUP_REMOVED lines=11> */
.L_x_3548:


//--------------------- .text._ZN2at4cuda17kernelHistogram1DIiilLi1ELi2ELin1ELNS0_23CUDAHistogramMemoryTypeE0EZNS0_21CUDA_tensor_histogramIiiLb0EEEbNS_6TensorES4_S4_lNS_14AccumulateTypeIT0_Lb1EE4typeES8_NS0_13TensorArgTypeES9_S9_EUllE_EEvNS0_6detail10TensorInfoIT_T1_EESF_NSC_IKS6_SE_EElS8_S8_SE_T6_ --------------------------
	.section	.text._ZN2at4cuda17kernelHistogram1DIiilLi1ELi2ELin1ELNS0_23CUDAHistogramMemoryTypeE0EZNS0_21CUDA_tensor_histogramIiiLb0EEEbNS_6TensorES4_S4_lNS_14AccumulateTypeIT0_Lb1EE4typeES8_NS0_13TensorArgTypeES9_S9_EUllE_EEvNS0_6detail10TensorInfoIT_T1_EESF_NSC_IKS6_SE_EElS8_S8_SE_T6_,"ax",@progbits
	.align	128
        .global         _ZN2at4cuda17kernelHistogram1DIiilLi1ELi2ELin1ELNS0_23CUDAHistogramMemoryTypeE0EZNS0_21CUDA_tensor_histogramIiiLb0EEEbNS_6TensorES4_S4_lNS_14AccumulateTypeIT0_Lb1EE4typeES8_NS0_13TensorArgTypeES9_S9_EUllE_EEvNS0_6detail10TensorInfoIT_T1_EESF_NSC_IKS6_SE_EElS8_S8_SE_T6_
        .type           _ZN2at4cuda17kernelHistogram1DIiilLi1ELi2ELin1ELNS0_23CUDAHistogramMemoryTypeE0EZNS0_21CUDA_tensor_histogramIiiLb0EEEbNS_6TensorES4_S4_lNS_14AccumulateTypeIT0_Lb1EE4typeES8_NS0_13TensorArgTypeES9_S9_EUllE_EEvNS0_6detail10TensorInfoIT_T1_EESF_NSC_IKS6_SE_EElS8_S8_SE_T6_,@function
        .size           _ZN2at4cuda17kernelHistogram1DIiilLi1ELi2ELin1ELNS0_23CUDAHistogramMemoryTypeE0EZNS0_21CUDA_tensor_histogramIiiLb0EEEbNS_6TensorES4_S4_lNS_14AccumulateTypeIT0_Lb1EE4typeES8_NS0_13TensorArgTypeES9_S9_EUllE_EEvNS0_6detail10TensorInfoIT_T1_EESF_NSC_IKS6_SE_EElS8_S8_SE_T6_,(.L_x_3549 - _ZN2at4cuda17kernelHistogram1DIiilLi1ELi2ELin1ELNS0_23CUDAHistogramMemoryTypeE0EZNS0_21CUDA_tensor_histogramIiiLb0EEEbNS_6TensorES4_S4_lNS_14AccumulateTypeIT0_Lb1EE4typeES8_NS0_13TensorArgTypeES9_S9_EUllE_EEvNS0_6detail10TensorInfoIT_T1_EESF_NSC_IKS6_SE_EElS8_S8_SE_T6_)
        .other          _ZN2at4cuda17kernelHistogram1DIiilLi1ELi2ELin1ELNS0_23CUDAHistogramMemoryTypeE0EZNS0_21CUDA_tensor_histogramIiiLb0EEEbNS_6TensorES4_S4_lNS_14AccumulateTypeIT0_Lb1EE4typeES8_NS0_13TensorArgTypeES9_S9_EUllE_EEvNS0_6detail10TensorInfoIT_T1_EESF_NSC_IKS6_SE_EElS8_S8_SE_T6_,@"STO_CUDA_ENTRY STV_DEFAULT"
_ZN2at4cuda17kernelHistogram1DIiilLi1ELi2ELin1ELNS0_23CUDAHistogramMemoryTypeE0EZNS0_21CUDA_tensor_histogramIiiLb0EEEbNS_6TensorES4_S4_lNS_14AccumulateTypeIT0_Lb1EE4typeES8_NS0_13TensorArgTypeES9_S9_EUllE_EEvNS0_6detail10TensorInfoIT_T1_EESF_NSC_IKS6_SE_EElS8_S8_SE_T6_:
.text._ZN2at4cuda17kernelHistogram1DIiilLi1ELi2ELin1ELNS0_23CUDAHistogramMemoryTypeE0EZNS0_21CUDA_tensor_histogramIiiLb0EEEbNS_6TensorES4_S4_lNS_14AccumulateTypeIT0_Lb1EE4typeES8_NS0_13TensorArgTypeES9_S9_EUllE_EEvNS0_6detail10TensorInfoIT_T1_EESF_NSC_IKS6_SE_EElS8_S8_SE_T6_:
        /* <DEDUP_REMOVED lines=13> */
.L_x_621:
[----:B------:R-:W-:Y:S02]  /*00d0*/  LEA R2, R5, R0, 0x2 ;  /* 0x0000000005027211 */ /* 0x000fe400078e10ff */
[----:B-1----:R-:W-:-:S03]  /*00e0*/  IADD3 R5, P0, R4, R5, RZ ;  /* 0x0000000504057210 */ /* 0x002fc60007f1e0ff */
[----:B------:R0:W-:Y:S02]  /*00f0*/  STS [R2], RZ ;  /* 0x000000ff02007388 */ /* 0x0001e40000000800 */
[----:B------:R-:W-:Y:S01]  /*0100*/  IMAD.X R3, RZ, RZ, R3, P0 ;  /* 0x000000ffff037224 */ /* 0x000fe200000e0603 */
[----:B------:R-:W-:-:S04]  /*0110*/  ISETP.GE.U32.AND P0, PT, R5, UR4, PT ;  /* 0x0000000405007c0c */ /* 0x000fc8000bf06070 */
[----:B------:R-:W-:-:S13]  /*0120*/  ISETP.GE.AND.EX P0, PT, R3, UR5, PT, P0 ;  /* 0x0000000503007c0c */ /* 0x000fda000bf06300 */
[----:B0-----:R-:W-:Y:S05]  /*0130*/  @!P0 BRA `(.L_x_621) ;  /* 0xfffffffc00e48947 */ /* 0x001fea000383ffff */
.L_x_620:
[----:B------:R-:W-:Y:S05]  /*0140*/  BSYNC B0 ;  /* 0x0000000000007941 */ /* 0x000fea0003800000 */
.L_x_619:
        /* <DEDUP_REMOVED lines=30> */
.L_x_629:
[----:B0-----:R-:W-:Y:S02]  /*0330*/  IMAD R5, R12, UR8, RZ ;  /* 0x000000080c057c24 */ /* 0x001fe4000f8e02ff */
[----:B------:R-:W-:-:S04]  /*0340*/  IMAD.WIDE.U32 R2, R0, UR8, RZ ;  /* 0x0000000800027c25 */ /* 0x000fc8000f8e00ff */
[----:B------:R-:W-:Y:S01]  /*0350*/  IMAD R5, R0, UR9, R5 ;  /* 0x0000000900057c24 */ /* 0x000fe2000f8e0205 */
[----:B------:R-:W-:-:S04]  /*0360*/  LEA R4, P0, R2, UR10, 0x2 ;  /* 0x0000000a02047c11 */ /* 0x000fc8000f8010ff */
[----:B------:R-:W-:-:S04]  /*0370*/  IADD3 R3, R3, R5, RZ ;  /* 0x0000000503037210 */ /* 0x000fc80007ffe0ff */
[----:B------:R-:W-:-:S06]  /*0380*/  LEA.HI.X R5, R2, UR11, R3, 0x2, P0 ;  /* 0x0000000b02057c11 */ /* 0x000fcc00080f1403 */
[----:B------:R-:W1:Y:S01]  /*0390*/  LDG.E R5, desc[UR6][R4.64] ;  /* 0x0000000604057981 */ /* 0x000e62000c1e1900 */
[----:B------:R-:W-:Y:S05]  /*03a0*/  YIELD ;  /* 0x0000000000007946 */ /* 0x000fea0003800000 */
[----:B------:R-:W-:Y:S01]  /*03b0*/  BSSY B0, `(.L_x_624) ;  /* 0x0000038000007945 */ /* 0x000fe20003800000 */
[C---:B-1----:R-:W-:Y:S02]  /*03c0*/  ISETP.GE.U32.AND P0, PT, R5.reuse, R14, PT ;  /* 0x0000000e0500720c */ /* 0x042fe40003f06070 */
[----:B------:R-:W-:Y:S02]  /*03d0*/  SHF.R.S32.HI R2, RZ, 0x1f, R5 ;  /* 0x0000001fff027819 */ /* 0x000fe40000011405 */
[----:B------:R-:W-:-:S02]  /*03e0*/  ISETP.GT.U32.AND P1, PT, R5, UR18, PT ;  /* 0x0000001205007c0c */ /* 0x000fc4000bf24070 */
[----:B------:R-:W-:-:S04]  /*03f0*/  ISETP.GE.AND.EX P0, PT, R2, R15, PT, P0 ;  /* 0x0000000f0200720c */ /* 0x000fc80003f06300 */
[----:B------:R-:W-:-:S13]  /*0400*/  ISETP.GT.OR.EX P0, PT, R2, UR19, !P0, P1 ;  /* 0x0000001302007c0c */ /* 0x000fda000c704710 */
[----:B------:R-:W-:Y:S05]  /*0410*/  @P0 BRA `(.L_x_625) ;  /* 0x0000000000c40947 */ /* 0x000fea0003800000 */
[----:B------:R-:W-:Y:S01]  /*0420*/  IADD3 R4, P0, R5, -R14, RZ ;  /* 0x8000000e05047210 */ /* 0x000fe20007f1e0ff */
[----:B------:R-:W-:Y:S04]  /*0430*/  BSSY B1, `(.L_x_626) ;  /* 0x0000021000017945 */ /* 0x000fe80003800000 */
[----:B------:R-:W-:-:S04]  /*0440*/  IMAD.X R2, R2, 0x1, ~R15, P0 ;  /* 0x0000000102027824 */ /* 0x000fc800000e0e0f */
[----:B------:R-:W-:Y:S02]  /*0450*/  IMAD R5, R2, UR12, RZ ;  /* 0x0000000c02057c24 */ /* 0x000fe4000f8e02ff */
[----:B------:R-:W-:-:S04]  /*0460*/  IMAD.WIDE.U32 R2, R4, UR12, RZ ;  /* 0x0000000c04027c25 */ /* 0x000fc8000f8e00ff */
[----:B------:R-:W-:-:S04]  /*0470*/  IMAD R5, R4, UR13, R5 ;  /* 0x0000000d04057c24 */ /* 0x000fc8000f8e0205 */
[----:B------:R-:W-:-:S05]  /*0480*/  IMAD.IADD R4, R3, 0x1, R5 ;  /* 0x0000000103047824 */ /* 0x000fca00078e0205 */
[----:B------:R-:W-:-:S04]  /*0490*/  LOP3.LUT R5, R4, R29, RZ, 0xfc, !PT ;  /* 0x0000001d04057212 */ /* 0x000fc800078efcff */
[----:B------:R-:W-:-:S13]  /*04a0*/  ISETP.NE.U32.AND P0, PT, R5, RZ, PT ;  /* 0x000000ff0500720c */ /* 0x000fda0003f05070 */
[----:B------:R-:W-:Y:S05]  /*04b0*/  @!P0 BRA `(.L_x_627) ;  /* 0x0000000000188947 */ /* 0x000fea0003800000 */
[----:B------:R-:W-:Y:S01]  /*04c0*/  MOV R5, R2 ;  /* 0x0000000200057202 */ /* 0x000fe20000000f00 */
[----:B------:R-:W-:Y:S01]  /*04d0*/  IMAD.MOV.U32 R3, RZ, RZ, R26 ;  /* 0x000000ffff037224 */ /* 0x000fe200078e001a */
[----:B------:R-:W-:Y:S01]  /*04e0*/  MOV R6, 0x510 ;  /* 0x0000051000067802 */ /* 0x000fe20000000f00 */
[----:B------:R-:W-:-:S07]  /*04f0*/  IMAD.MOV.U32 R2, RZ, RZ, R29 ;  /* 0x000000ffff027224 */ /* 0x000fce00078e001d */
[----:B------:R-:W-:Y:S05]  /*0500*/  CALL.REL.NOINC `($__internal_19_$__cuda_sm20_div_s64) ;  /* 0x0000002000ac7944 */ /* 0x000fea0003c00000 */
[----:B------:R-:W-:Y:S05]  /*0510*/  BRA `(.L_x_628) ;  /* 0x0000000000487947 */ /* 0x000fea0003800000 */
.L_x_627:
        /* <DEDUP_REMOVED lines=18> */
.L_x_628:
[----:B------:R-:W-:Y:S05]  /*0640*/  BSYNC B1 ;  /* 0x0000000000017941 */ /* 0x000fea0003800000 */
.L_x_626:
[----:B------:R-:W-:Y:S02]  /*0650*/  IMAD R5, R12, UR14, RZ ;  /* 0x0000000e0c057c24 */ /* 0x000fe4000f8e02ff */
[----:B------:R-:W-:-:S04]  /*0660*/  IMAD.WIDE.U32 R2, R0, UR14, RZ ;  /* 0x0000000e00027c25 */ /* 0x000fc8000f8e00ff */
[----:B------:R-:W-:Y:S01]  /*0670*/  IMAD R5, R0, UR15, R5 ;  /* 0x0000000f00057c24 */ /* 0x000fe2000f8e0205 */
[----:B------:R-:W-:-:S03]  /*0680*/  LEA R4, P0, R2, UR16, 0x2 ;  /* 0x0000001002047c11 */ /* 0x000fc6000f8010ff */
[----:B------:R-:W-:-:S05]  /*0690*/  IMAD.IADD R3, R3, 0x1, R5 ;  /* 0x0000000103037824 */ /* 0x000fca00078e0205 */
[----:B------:R-:W-:-:S06]  /*06a0*/  LEA.HI.X R5, R2, UR17, R3, 0x2, P0 ;  /* 0x0000001102057c11 */ /* 0x000fcc00080f1403 */
[----:B------:R-:W2:Y:S01]  /*06b0*/  LDG.E R5, desc[UR6][R4.64] ;  /* 0x0000000604057981 */ /* 0x000ea2000c1e1900 */
[----:B------:R-:W-:Y:S02]  /*06c0*/  ISETP.NE.U32.AND P0, PT, R9, UR12, PT ;  /* 0x0000000c09007c0c */ /* 0x000fe4000bf05070 */
[----:B------:R-:W-:-:S04]  /*06d0*/  SHF.R.S32.HI R2, RZ, 0x1f, R9 ;  /* 0x0000001fff027819 */ /* 0x000fc80000011409 */
[----:B------:R-:W-:-:S04]  /*06e0*/  ISETP.NE.AND.EX P0, PT, R2, UR13, PT, P0 ;  /* 0x0000000d02007c0c */ /* 0x000fc8000bf05300 */
[----:B------:R-:W-:-:S05]  /*06f0*/  SEL R2, RZ, 0xffffffff, P0 ;  /* 0xffffffffff027807 */ /* 0x000fca0000000000 */
[----:B------:R-:W-:-:S05]  /*0700*/  IMAD.IADD R9, R9, 0x1, R2 ;  /* 0x0000000109097824 */ /* 0x000fca00078e0202 */
[----:B------:R-:W-:-:S05]  /*0710*/  LEA R2, R9, R16, 0x2 ;  /* 0x0000001009027211 */ /* 0x000fca00078e10ff */
[----:B--2---:R0:W-:Y:S02]  /*0720*/  ATOMS.ADD RZ, [R2], R5 ;  /* 0x0000000502ff738c */ /* 0x0041e40000000000 */
.L_x_625:
[----:B------:R-:W-:Y:S05]  /*0730*/  BSYNC B0 ;  /* 0x0000000000007941 */ /* 0x000fea0003800000 */
.L_x_624:
[----:B------:R-:W-:-:S05]  /*0740*/  IADD3 R0, P0, R13, R0, RZ ;  /* 0x000000000d007210 */ /* 0x000fca0007f1e0ff */
[----:B------:R-:W-:Y:S01]  /*0750*/  IMAD.X R12, RZ, RZ, R12, P0 ;  /* 0x000000ffff0c7224 */ /* 0x000fe200000e060c */
[----:B------:R-:W-:-:S04]  /*0760*/  ISETP.GE.U32.AND P0, PT, R0, UR20, PT ;  /* 0x0000001400007c0c */ /* 0x000fc8000bf06070 */
[----:B------:R-:W-:-:S13]  /*0770*/  ISETP.GE.AND.EX P0, PT, R12, UR21, PT, P0 ;  /* 0x000000150c007c0c */ /* 0x000fda000bf06300 */
[----:B------:R-:W-:Y:S05]  /*0780*/  @!P0 BRA `(.L_x_629) ;  /* 0xfffffff800e88947 */ /* 0x000fea000383ffff */
[----:B------:R-:W-:Y:S05]  /*0790*/  BRA `(.L_x_622) ;  /* 0x0000001c009c7947 */ /* 0x000fea0003800000 */
.L_x_623:
[----:B------:R-:W-:Y:S01]  /*07a0*/  LOP3.LUT R2, RZ, R3, RZ, 0x33, !PT ;  /* 0x00000003ff027212 */ /* 0x000fe200078e33ff */
[----:B------:R-:W-:Y:S02]  /*07b0*/  IMAD.MOV.U32 R27, RZ, RZ, R0 ;  /* 0x000000ffff1b7224 */ /* 0x000fe400078e0000 */
[----:B------:R-:W-:Y:S01]  /*07c0*/  IMAD.MOV.U32 R28, RZ, RZ, RZ ;  /* 0x000000ffff1c7224 */ /* 0x000fe200078e00ff */
[----:B------:R-:W-:-:S05]  /*07d0*/  VIMNMX R2, R2, -0x3, !PT ;  /* 0xfffffffd02027848 */ /* 0x000fca0007fe0100 */
[----:B------:R-:W-:-:S05]  /*07e0*/  IMAD.IADD R2, R2, 0x1, R3 ;  /* 0x0000000102027824 */ /* 0x000fca00078e0203 */
[C---:B------:R-:W-:Y:S02]  /*07f0*/  IADD3 R33, R2.reuse, 0x2, RZ ;  /* 0x0000000202217810 */ /* 0x040fe40007ffe0ff */
[----:B------:R-:W-:Y:S02]  /*0800*/  IADD3 R32, R2, 0x1, RZ ;  /* 0x0000000102207810 */ /* 0x000fe40007ffe0ff */
[----:B------:R-:W-:-:S05]  /*0810*/  LOP3.LUT R30, R33, 0x3, RZ, 0xc0, !PT ;  /* 0x00000003211e7812 */ /* 0x000fca00078ec0ff */
[----:B------:R-:W-:-:S07]  /*0820*/  IMAD.IADD R33, R33, 0x1, -R30 ;  /* 0x0000000121217824 */ /* 0x000fce00078e0a1e */
.L_x_659:
[----:B------:R-:W-:Y:S01]  /*0830*/  ISETP.GE.U32.AND P0, PT, R32, 0x3, PT ;  /* 0x000000032000780c */ /* 0x000fe20003f06070 */
[----:B------:R-:W-:Y:S05]  /*0840*/  YIELD ;  /* 0x0000000000007946 */ /* 0x000fea0003800000 */
[----:B------:R-:W-:Y:S01]  /*0850*/  ULDC UR4, c[0x0][0x6e8] ;  /* 0x0001ba0000047ab9 */ /* 0x000fe20000000800 */
[----:B------:R-:W-:Y:S01]  /*0860*/  CS2R R24, SRZ ;  /* 0x0000000000187805 */ /* 0x000fe2000001ff00 */
[----:B------:R-:W-:Y:S01]  /*0870*/  IMAD.U32 R22, RZ, RZ, UR4 ;  /* 0x00000004ff167e24 */ /* 0x000fe2000f8e00ff */
[----:B------:R-:W-:Y:S01]  /*0880*/  MOV R4, R28 ;  /* 0x0000001c00047202 */ /* 0x000fe20000000f00 */
[----:B------:R-:W-:-:S03]  /*0890*/  IMAD.MOV.U32 R5, RZ, RZ, R27 ;  /* 0x000000ffff057224 */ /* 0x000fc600078e001b */
[----:B------:R-:W-:Y:S05]  /*08a0*/  @!P0 BRA `(.L_x_630) ;  /* 0x0000000c00688947 */ /* 0x000fea0003800000 */
[----:B------:R-:W-:-:S07]  /*08b0*/  IMAD.MOV.U32 R23, RZ, RZ, R33 ;  /* 0x000000ffff177224 */ /* 0x000fce00078e0021 */
.L_x_643:
        /* <DEDUP_REMOVED lines=10> */
[----:B------:R-:W-:Y:S01]  /*0960*/  MOV R6, 0x990 ;  /* 0x0000099000067802 */ /* 0x000fe20000000f00 */
[----:B------:R-:W-:-:S07]  /*0970*/  IMAD.MOV.U32 R2, RZ, RZ, R13 ;  /* 0x000000ffff027224 */ /* 0x000fce00078e000d */
[----:B------:R-:W-:Y:S05]  /*0980*/  CALL.REL.NOINC `($__internal_19_$__cuda_sm20_div_s64) ;  /* 0x0000001c008c7944 */ /* 0x000fea0003c00000 */
[----:B------:R-:W-:Y:S01]  /*0990*/  IADD3 R11, P0, RZ, -R9, RZ ;  /* 0x80000009ff0b7210 */ /* 0x000fe20007f1e0ff */
[----:B------:R-:W-:Y:S01]  /*09a0*/  IMAD.MOV.U32 R2, RZ, RZ, R5 ;  /* 0x000000ffff027224 */ /* 0x000fe200078e0005 */
[-C--:B------:R-:W-:Y:S01]  /*09b0*/  MOV R15, R8.reuse ;  /* 0x00000008000f7202 */ /* 0x080fe20000000f00 */
[----:B------:R-:W-:Y:S01]  /*09c0*/  IMAD.MOV.U32 R3, RZ, RZ, R4 ;  /* 0x000000ffff037224 */ /* 0x000fe200078e0004 */
[----:B------:R-:W-:Y:S01]  /*09d0*/  IADD3.X R7, RZ, ~R8, RZ, P0, !PT ;  /* 0x80000008ff077210 */ /* 0x000fe200007fe4ff */
[----:B------:R-:W-:Y:S02]  /*09e0*/  IMAD.MOV.U32 R14, RZ, RZ, R9 ;  /* 0x000000ffff0e7224 */ /* 0x000fe400078e0009 */
[----:B------:R-:W-:-:S04]  /*09f0*/  IMAD.WIDE.U32 R2, R12, R11, R2 ;  /* 0x0000000b0c027225 */ /* 0x000fc800078e0002 */
[----:B------:R-:W-:Y:S01]  /*0a00*/  IMAD R7, R7, R12, RZ ;  /* 0x0000000c07077224 */ /* 0x000fe200078e02ff */
[----:B------:R-:W-:-:S03]  /*0a10*/  MOV R5, R2 ;  /* 0x0000000200057202 */ /* 0x000fc60000000f00 */
[----:B------:R-:W-:-:S04]  /*0a20*/  IMAD R7, R13, R11, R7 ;  /* 0x0000000b0d077224 */ /* 0x000fc800078e0207 */
[----:B------:R-:W-:Y:S01]  /*0a30*/  IMAD.IADD R7, R3, 0x1, R7 ;  /* 0x0000000103077824 */ /* 0x000fe200078e0207 */
[----:B------:R-:W-:Y:S06]  /*0a40*/  BRA `(.L_x_633) ;  /* 0x0000000000587947 */ /* 0x000fec0003800000 */
.L_x_632:
        /* <DEDUP_REMOVED lines=22> */
.L_x_633:
[----:B------:R-:W-:Y:S05]  /*0bb0*/  BSYNC B0 ;  /* 0x0000000000007941 */ /* 0x000fea0003800000 */
.L_x_631:
        /* <DEDUP_REMOVED lines=17> */
[----:B------:R-:W-:Y:S05]  /*0cd0*/  CALL.REL.NOINC `($__internal_19_$__cuda_sm20_div_s64) ;  /* 0x0000001800b87944 */ /* 0x000fea0003c00000 */
        /* <DEDUP_REMOVED lines=12> */
.L_x_635:
        /* <DEDUP_REMOVED lines=23> */
.L_x_636:
[----:B------:R-:W-:Y:S05]  /*0f10*/  BSYNC B0 ;  /* 0x0000000000007941 */ /* 0x000fea0003800000 */
.L_x_634:
        /* <DEDUP_REMOVED lines=29> */
.L_x_638:
        /* <DEDUP_REMOVED lines=23> */
.L_x_639:
[----:B------:R-:W-:Y:S05]  /*1260*/  BSYNC B0 ;  /* 0x0000000000007941 */ /* 0x000fea0003800000 */
.L_x_637:
        /* <DEDUP_REMOVED lines=17> */
[----:B------:R-:W-:Y:S05]  /*1380*/  CALL.REL.NOINC `($__internal_19_$__cuda_sm20_div_s64) ;  /* 0x00000014000c7944 */ /* 0x000fea0003c00000 */
[----:B------:R-:W-:Y:S01]  /*1390*/  IADD3 R7, P0, RZ, -R9, RZ ;  /* 0x80000009ff077210 */ /* 0x000fe20007f1e0ff */
[----:B------:R-:W-:Y:S01]  /*13a0*/  IMAD.MOV.U32 R2, RZ, RZ, R16 ;  /* 0x000000ffff027224 */ /* 0x000fe200078e0010 */
[----:B------:R-:W-:Y:S01]  /*13b0*/  MOV R3, R17 ;  /* 0x0000001100037202 */ /* 0x000fe20000000f00 */
[--C-:B------:R-:W-:Y:S02]  /*13c0*/  IMAD.MOV.U32 R4, RZ, RZ, R8.reuse ;  /* 0x000000ffff047224 */ /* 0x100fe400078e0008 */
[----:B------:R-:W-:Y:S02]  /*13d0*/  IMAD.X R5, RZ, RZ, ~R8, P0 ;  /* 0x000000ffff057224 */ /* 0x000fe400000e0e08 */
[----:B------:R-:W-:-:S04]  /*13e0*/  IMAD.WIDE.U32 R2, R14, R7, R2 ;  /* 0x000000070e027225 */ /* 0x000fc800078e0002 */
[----:B------:R-:W-:-:S04]  /*13f0*/  IMAD R5, R5, R14, RZ ;  /* 0x0000000e05057224 */ /* 0x000fc800078e02ff */
[----:B------:R-:W-:Y:S02]  /*1400*/  IMAD R7, R15, R7, R5 ;  /* 0x000000070f077224 */ /* 0x000fe400078e0205 */
[----:B------:R-:W-:Y:S02]  /*1410*/  IMAD.MOV.U32 R5, RZ, RZ, R9 ;  /* 0x000000ffff057224 */ /* 0x000fe400078e0009 */
[----:B------:R-:W-:Y:S01]  /*1420*/  IMAD.MOV.U32 R15, RZ, RZ, R2 ;  /* 0x000000ffff0f7224 */ /* 0x000fe200078e0002 */
[----:B------:R-:W-:Y:S01]  /*1430*/  IADD3 R9, R3, R7, RZ ;  /* 0x0000000703097210 */ /* 0x000fe20007ffe0ff */
[----:B------:R-:W-:Y:S06]  /*1440*/  BRA `(.L_x_642) ;  /* 0x0000000000587947 */ /* 0x000fec0003800000 */
.L_x_641:
[----:B------:R-:W0:Y:S01]  /*1450*/  I2F.U32.RP R4, R14 ;  /* 0x0000000e00047306 */ /* 0x000e220000209000 */
[----:B------:R-:W-:Y:S01]  /*1460*/  IADD3 R5, RZ, -R14, RZ ;  /* 0x8000000eff057210 */ /* 0x000fe20007ffe0ff */
[----:B------:R-:W-:Y:S01]  /*1470*/  HFMA2.MMA R9, -RZ, RZ, 0, 0 ;  /* 0x00000000ff097435 */ /* 0x000fe200000001ff */
        /* <DEDUP_REMOVED lines=19> */
.L_x_642:
[----:B------:R-:W-:Y:S05]  /*15b0*/  BSYNC B0 ;  /* 0x0000000000007941 */ /* 0x000fea0003800000 */
.L_x_640:
[----:B------:R-:W0:Y:S01]  /*15c0*/  LDC.64 R2, c[0x0][R0+0x2c0] ;  /* 0x0000b00000027b82 */ /* 0x000e220000000a00 */
[----:B------:R-:W-:Y:S01]  /*15d0*/  MOV R7, R24 ;  /* 0x0000001800077202 */ /* 0x000fe20000000f00 */
[----:B------:R-:W-:Y:S02]  /*15e0*/  IMAD.MOV.U32 R6, RZ, RZ, R12 ;  /* 0x000000ffff067224 */ /* 0x000fe400078e000c */
[-C--:B0-----:R-:W-:Y:S02]  /*15f0*/  IMAD R3, R3, R15.reuse, RZ ;  /* 0x0000000f03037224 */ /* 0x081fe400078e02ff */
[----:B------:R-:W-:-:S04]  /*1600*/  IMAD.WIDE.U32 R6, R2, R15, R6 ;  /* 0x0000000f02067225 */ /* 0x000fc800078e0006 */
[----:B------:R-:W-:Y:S02]  /*1610*/  IMAD R3, R2, R9, R3 ;  /* 0x0000000902037224 */ /* 0x000fe400078e0203 */
[----:B------:R-:W-:-:S03]  /*1620*/  IMAD.MOV.U32 R25, RZ, RZ, R6 ;  /* 0x000000ffff197224 */ /* 0x000fc600078e0006 */
[----:B------:R-:W-:Y:S01]  /*1630*/  IADD3 R24, R7, R3, RZ ;  /* 0x0000000307187210 */ /* 0x000fe20007ffe0ff */
[----:B------:R-:W-:Y:S06]  /*1640*/  @P2 BRA `(.L_x_643) ;  /* 0xfffffff0009c2947 */ /* 0x000fec000383ffff */
.L_x_630:
        /* <DEDUP_REMOVED lines=12> */
[----:B------:R-:W-:Y:S05]  /*1710*/  CALL.REL.NOINC `($__internal_19_$__cuda_sm20_div_s64) ;  /* 0x0000001000287944 */ /* 0x000fea0003c00000 */
        /* <DEDUP_REMOVED lines=8> */
[----:B------:R-:W-:Y:S02]  /*17a0*/  IMAD R7, R13, R11, R7 ;  /* 0x0000000b0d077224 */ /* 0x000fe400078e0207 */
[----:B------:R-:W-:-:S03]  /*17b0*/  IMAD.MOV.U32 R13, RZ, RZ, R2 ;  /* 0x000000ffff0d7224 */ /* 0x000fc600078e0002 */
[----:B------:R-:W-:Y:S01]  /*17c0*/  IADD3 R9, R3, R7, RZ ;  /* 0x0000000703097210 */ /* 0x000fe20007ffe0ff */
[----:B------:R-:W-:Y:S06]  /*17d0*/  BRA `(.L_x_647) ;  /* 0x00000000005c7947 */ /* 0x000fec0003800000 */
.L_x_646:
        /* <DEDUP_REMOVED lines=10> */
[----:B------:R-:W-:Y:S01]  /*1880*/  IMAD.HI.U32 R3, R4, R5, RZ ;  /* 0x0000000504037227 */ /* 0x000fe200078e00ff */
[----:B------:R-:W-:-:S03]  /*1890*/  MOV R4, RZ ;  /* 0x000000ff00047202 */ /* 0x000fc60000000f00 */
        /* <DEDUP_REMOVED lines=11> */
.L_x_647:
[----:B------:R-:W-:Y:S05]  /*1950*/  BSYNC B0 ;  /* 0x0000000000007941 */ /* 0x000fea0003800000 */
.L_x_645:
[----:B------:R-:W0:Y:S01]  /*1960*/  LDC.64 R2, c[0x0][R22+0x2d8] ;  /* 0x0000b60016027b82 */ /* 0x000e220000000a00 */
[----:B------:R-:W-:Y:S01]  /*1970*/  ISETP.NE.AND P0, PT, R30, 0x1, PT ;  /* 0x000000011e00780c */ /* 0x000fe20003f05270 */
[----:B------:R-:W-:Y:S01]  /*1980*/  IMAD.MOV.U32 R6, RZ, RZ, R25 ;  /* 0x000000ffff067224 */ /* 0x000fe200078e0019 */
[----:B------:R-:W-:Y:S01]  /*1990*/  MOV R7, R24 ;  /* 0x0000001800077202 */ /* 0x000fe20000000f00 */
[-C--:B0-----:R-:W-:Y:S02]  /*19a0*/  IMAD R0, R3, R13.reuse, RZ ;  /* 0x0000000d03007224 */ /* 0x081fe400078e02ff */
        /* <DEDUP_REMOVED lines=26> */
.L_x_649:
        /* <DEDUP_REMOVED lines=23> */
.L_x_650:
[----:B------:R-:W-:Y:S05]  /*1cc0*/  BSYNC B0 ;  /* 0x0000000000007941 */ /* 0x000fea0003800000 */
.L_x_648:
        /* <DEDUP_REMOVED lines=31> */
.L_x_652:
[----:B------:R-:W0:Y:S01]  /*1ec0*/  I2F.U32.RP R0, R12 ;  /* 0x0000000c00007306 */ /* 0x000e220000209000 */
[----:B------:R-:W-:Y:S01]  /*1ed0*/  IMAD.MOV R7, RZ, RZ, -R12 ;  /* 0x000000ffff077224 */ /* 0x000fe200078e0a0c */
[----:B------:R-:W-:-:S06]  /*1ee0*/  ISETP.NE.U32.AND P2, PT, R12, RZ, PT ;  /* 0x000000ff0c00720c */ /* 0x000fcc0003f45070 */
        /* <DEDUP_REMOVED lines=20> */
.L_x_653:
[----:B------:R-:W-:Y:S05]  /*2030*/  BSYNC B0 ;  /* 0x0000000000007941 */ /* 0x000fea0003800000 */
.L_x_651:
        /* <DEDUP_REMOVED lines=8> */
.L_x_644:
[----:B------:R-:W-:Y:S01]  /*20c0*/  ULDC.64 UR4, c[0x0][0x620] ;  /* 0x0001880000047ab9 */ /* 0x000fe20000000a00 */
[----:B------:R-:W-:Y:S01]  /*20d0*/  MOV R3, R24 ;  /* 0x0000001800037202 */ /* 0x000fe20000000f00 */
[----:B------:R-:W-:Y:S01]  /*20e0*/  IMAD.MOV.U32 R2, RZ, RZ, R25 ;  /* 0x000000ffff027224 */ /* 0x000fe200078e0019 */
[----:B------:R-:W0:Y:S01]  /*20f0*/  LDC.64 R6, c[0x0][0x6f8] ;  /* 0x0001be00ff067b82 */ /* 0x000e220000000a00 */
[----:B------:R-:W-:Y:S02]  /*2100*/  IMAD R0, R4, UR4, RZ ;  /* 0x0000000404007c24 */ /* 0x000fe4000f8e02ff */
[----:B------:R-:W-:-:S04]  /*2110*/  IMAD.WIDE.U32 R2, R5, UR4, R2 ;  /* 0x0000000405027c25 */ /* 0x000fc8000f8e0002 */
        /* <DEDUP_REMOVED lines=17> */
[----:B------:R-:W-:-:S05]  /*2230*/  IADD3.X R2, R2, ~R7, RZ, P0, !PT ;  /* 0x8000000702027210 */ /* 0x000fca00007fe4ff */
        /* <DEDUP_REMOVED lines=9> */
[----:B------:R-:W-:Y:S02]  /*22d0*/  MOV R2, R29 ;  /* 0x0000001d00027202 */ /* 0x000fe40000000f00 */
[----:B------:R-:W-:-:S07]  /*22e0*/  MOV R6, 0x2300 ;  /* 0x0000230000067802 */ /* 0x000fce0000000f00 */
[----:B------:R-:W-:Y:S05]  /*22f0*/  CALL.REL.NOINC `($__internal_19_$__cuda_sm20_div_s64) ;  /* 0x0000000400307944 */ /* 0x000fea0003c00000 */
[----:B------:R-:W-:Y:S05]  /*2300*/  BRA `(.L_x_658) ;  /* 0x0000000000487947 */ /* 0x000fea0003800000 */
.L_x_657:
        /* <DEDUP_REMOVED lines=17> */
[----:B------:R-:W-:-:S07]  /*2420*/  @!P2 LOP3.LUT R9, RZ, R26, RZ, 0x33, !PT ;  /* 0x0000001aff09a212 */ /* 0x000fce00078e33ff */
.L_x_658:
[----:B------:R-:W-:Y:S05]  /*2430*/  BSYNC B1 ;  /* 0x0000000000017941 */ /* 0x000fea0003800000 */
.L_x_656:
        /* <DEDUP_REMOVED lines=9> */
[----:B------:R-:W2:Y:S01]  /*24d0*/  LDG.E R5, desc[UR6][R4.64] ;  /* 0x0000000604057981 */ /* 0x000ea2000c1e1900 */
[----:B------:R-:W0:Y:S01]  /*24e0*/  S2UR UR5, SR_CgaCtaId ;  /* 0x00000000000579c3 */ /* 0x000e220000008800 */
        /* <DEDUP_REMOVED lines=8> */
[----:B--2---:R0:W-:Y:S02]  /*2570*/  ATOMS.ADD RZ, [R0], R5 ;  /* 0x0000000500ff738c */ /* 0x0041e40000000000 */
.L_x_655:
[----:B------:R-:W-:Y:S05]  /*2580*/  BSYNC B0 ;  /* 0x0000000000007941 */ /* 0x000fea0003800000 */
.L_x_654:
[----:B------:R-:W-:Y:S02]  /*2590*/  ULDC UR4, c[0x0][0xc] ;  /* 0x0000030000047ab9 */ /* 0x000fe40000000800 */
[----:B0-----:R-:W-:Y:S01]  /*25a0*/  IMAD R0, R31, UR4, RZ ;  /* 0x000000041f007c24 */ /* 0x001fe2000f8e02ff */
[----:B------:R-:W-:-:S04]  /*25b0*/  ULDC.64 UR4, c[0x0][0x708] ;  /* 0x0001c20000047ab9 */ /* 0x000fc80000000a00 */
[----:B------:R-:W-:-:S04]  /*25c0*/  IADD3 R27, P0, R0, R27, RZ ;  /* 0x0000001b001b7210 */ /* 0x000fc80007f1e0ff */
[----:B------:R-:W-:Y:S02]  /*25d0*/  IADD3.X R28, RZ, R28, RZ, P0, !PT ;  /* 0x0000001cff1c7210 */ /* 0x000fe400007fe4ff */
[----:B------:R-:W-:-:S04]  /*25e0*/  ISETP.GE.U32.AND P0, PT, R27, UR4, PT ;  /* 0x000000041b007c0c */ /* 0x000fc8000bf06070 */
[----:B------:R-:W-:-:S13]  /*25f0*/  ISETP.GE.AND.EX P0, PT, R28, UR5, PT, P0 ;  /* 0x000000051c007c0c */ /* 0x000fda000bf06300 */
[----:B------:R-:W-:Y:S05]  /*2600*/  @!P0 BRA `(.L_x_659) ;  /* 0xffffffe000888947 */ /* 0x000fea000383ffff */
.L_x_622:
        /* <DEDUP_REMOVED lines=8> */
[----:B------:R-:W-:Y:S01]  /*2690*/  UMOV UR4, 0x400 ;  /* 0x0000040000047882 */ /* 0x000fe20000000000 */
[----:B------:R-:W-:Y:S01]  /*26a0*/  ULDC.64 UR8, c[0x0][0x2e0] ;  /* 0x0000b80000087ab9 */ /* 0x000fe20000000a00 */
[----:B------:R-:W-:Y:S01]  /*26b0*/  ULDC.64 UR10, c[0x0][0x210] ;  /* 0x00008400000a7ab9 */ /* 0x000fe20000000a00 */
[----:B-1----:R-:W-:-:S12]  /*26c0*/  ULEA UR4, UR5, UR4, 0x18 ;  /* 0x0000000405047291 */ /* 0x002fd8000f8ec03f */
.L_x_660:
[----:B------:R-:W-:Y:S01]  /*26d0*/  LEA R0, R34, UR4, 0x2 ;  /* 0x0000000422007c11 */ /* 0x000fe2000f8e10ff */
[----:B01----:R-:W-:Y:S02]  /*26e0*/  IMAD R5, R6, UR8, RZ ;  /* 0x0000000806057c24 */ /* 0x003fe4000f8e02ff */
[C---:B------:R-:W-:Y:S02]  /*26f0*/  IMAD.WIDE.U32 R2, R34.reuse, UR8, RZ ;  /* 0x0000000822027c25 */ /* 0x040fe4000f8e00ff */
[----:B------:R-:W0:Y:S02]  /*2700*/  LDS R7, [R0] ;  /* 0x0000000000077984 */ /* 0x000e240000000800 */
[----:B------:R-:W-:Y:S01]  /*2710*/  IMAD R5, R34, UR9, R5 ;  /* 0x0000000922057c24 */ /* 0x000fe2000f8e0205 */
[----:B------:R-:W-:-:S04]  /*2720*/  LEA R4, P0, R2, UR10, 0x2 ;  /* 0x0000000a02047c11 */ /* 0x000fc8000f8010ff */
[----:B------:R-:W-:-:S04]  /*2730*/  IADD3 R3, R3, R5, RZ ;  /* 0x0000000503037210 */ /* 0x000fc80007ffe0ff */
[----:B------:R-:W-:Y:S02]  /*2740*/  LEA.HI.X R5, R2, UR11, R3, 0x2, P0 ;  /* 0x0000000b02057c11 */ /* 0x000fe400080f1403 */
[----:B------:R-:W-:-:S05]  /*2750*/  IADD3 R34, P0, R31, R34, RZ ;  /* 0x000000221f227210 */ /* 0x000fca0007f1e0ff */
[----:B------:R-:W-:Y:S01]  /*2760*/  IMAD.X R6, RZ, RZ, R6, P0 ;  /* 0x000000ffff067224 */ /* 0x000fe200000e0606 */
[----:B------:R-:W-:-:S04]  /*2770*/  ISETP.GE.U32.AND P0, PT, R34, UR22, PT ;  /* 0x0000001622007c0c */ /* 0x000fc8000bf06070 */
[----:B------:R-:W-:Y:S01]  /*2780*/  ISETP.GE.AND.EX P0, PT, R6, UR23, PT, P0 ;  /* 0x0000001706007c0c */ /* 0x000fe2000bf06300 */
[----:B0-----:R1:W-:-:S12]  /*2790*/  REDG.E.ADD.STRONG.GPU desc[UR6][R4.64], R7 ;  /* 0x000000070400798e */ /* 0x0013d8000c10e186 */
[----:B------:R-:W-:Y:S05]  /*27a0*/  @!P0 BRA `(.L_x_660) ;  /* 0xfffffffc00c88947 */ /* 0x000fea000383ffff */
[----:B------:R-:W-:Y:S05]  /*27b0*/  EXIT ;  /* 0x000000000000794d */ /* 0x000fea0003800000 */
        .weak           $__internal_19_$__cuda_sm20_div_s64
        .type           $__internal_19_$__cuda_sm20_div_s64,@function
        .size           $__internal_19_$__cuda_sm20_div_s64,(.L_x_3549 - $__internal_19_$__cuda_sm20_div_s64)
$__internal_19_$__cuda_sm20_div_s64:
        /* <DEDUP_REMOVED lines=31> */
[----:B------:R-:W-:-:S04]  /*29b0*/  IMAD.WIDE.U32 R8, P0, R9, R19, R8 ;  /* 0x0000001309087225 */ /* 0x000fc80007800008 */
[----:B------:R-:W-:Y:S01]  /*29c0*/  IMAD.HI.U32 R9, P1, R7, R18, R8 ;  /* 0x0000001207097227 */ /* 0x000fe20007820008 */
[----:B------:R-:W-:-:S03]  /*29d0*/  SEL R18, R20, R5, !P4 ;  /* 0x0000000514127207 */ /* 0x000fc60006000000 */
[CC--:B------:R-:W-:Y:S02]  /*29e0*/  IMAD R8, R7.reuse, R19.reuse, RZ ;  /* 0x0000001307087224 */ /* 0x0c0fe400078e02ff */
[----:B------:R-:W-:-:S03]  /*29f0*/  IMAD.HI.U32 R19, R7, R19, RZ ;  /* 0x0000001307137227 */ /* 0x000fc600078e00ff */
[----:B------:R-:W-:Y:S01]  /*2a00*/  IADD3 R20, P3, R8, R9, RZ ;  /* 0x0000000908147210 */ /* 0x000fe20007f7e0ff */
[----:B------:R-:W-:Y:S01]  /*2a10*/  IMAD.X R19, R19, 0x1, R7, P0 ;  /* 0x0000000113137824 */ /* 0x000fe200000e0607 */
[----:B------:R-:W-:-:S03]  /*2a20*/  IADD3.X R9, RZ, ~R4, RZ, P5, !PT ;  /* 0x80000004ff097210 */ /* 0x000fc60002ffe4ff */
[----:B------:R-:W-:Y:S01]  /*2a30*/  IMAD.HI.U32 R8, R20, R18, RZ ;  /* 0x0000001214087227 */ /* 0x000fe200078e00ff */
[----:B------:R-:W-:Y:S01]  /*2a40*/  SEL R7, R9, R4, !P4 ;  /* 0x0000000409077207 */ /* 0x000fe20006000000 */
[----:B------:R-:W-:Y:S01]  /*2a50*/  HFMA2.MMA R9, -RZ, RZ, 0, 0 ;  /* 0x00000000ff097435 */ /* 0x000fe200000001ff */
[----:B------:R-:W-:-:S07]  /*2a60*/  IADD3.X R19, RZ, RZ, R19, P3, P1 ;  /* 0x000000ffff137210 */ /* 0x000fce0001fe2413 */
        /* <DEDUP_REMOVED lines=15> */
[CC--:B------:R-:W-:Y:S02]  /*2b60*/  ISETP.GE.U32.AND.EX P0, PT, R7.reuse, R11.reuse, PT, P0 ;  /* 0x0000000b0700720c */ /* 0x0c0fe40003f06100 */
[----:B------:R-:W-:Y:S02]  /*2b70*/  IADD3.X R18, R7, ~R11, RZ, P1, !PT ;  /* 0x8000000b07127210 */ /* 0x000fe40000ffe4ff */
[----:B------:R-:W-:Y:S01]  /*2b80*/  SEL R21, R21, R8, P0 ;  /* 0x0000000815157207 */ /* 0x000fe20000000000 */
[----:B------:R-:W-:Y:S01]  /*2b90*/  IMAD.X R8, RZ, RZ, R20, P3 ;  /* 0x000000ffff087224 */ /* 0x000fe200018e0614 */
[----:B------:R-:W-:-:S02]  /*2ba0*/  SEL R9, R9, R19, P0 ;  /* 0x0000001309097207 */ /* 0x000fc40000000000 */
[----:B------:R-:W-:Y:S02]  /*2bb0*/  SEL R18, R18, R7, P0 ;  /* 0x0000000712127207 */ /* 0x000fe40000000000 */
[----:B------:R-:W-:Y:S02]  /*2bc0*/  ISETP.GE.U32.AND P1, PT, R21, R10, PT ;  /* 0x0000000a1500720c */ /* 0x000fe40003f26070 */
[----:B------:R-:W-:Y:S02]  /*2bd0*/  SEL R8, R8, R20, P0 ;  /* 0x0000001408087207 */ /* 0x000fe40000000000 */
[----:B------:R-:W-:Y:S02]  /*2be0*/  IADD3 R7, P3, R9, 0x1, RZ ;  /* 0x0000000109077810 */ /* 0x000fe40007f7e0ff */
[----:B------:R-:W-:Y:S02]  /*2bf0*/  ISETP.GE.U32.AND.EX P0, PT, R18, R11, PT, P1 ;  /* 0x0000000b1200720c */ /* 0x000fe40003f06110 */
[----:B------:R-:W-:-:S02]  /*2c00*/  IADD3.X R10, RZ, R8, RZ, P3, !PT ;  /* 0x00000008ff0a7210 */ /* 0x000fc40001ffe4ff */
[----:B------:R-:W-:Y:S02]  /*2c10*/  SEL R7, R7, R9, P0 ;  /* 0x0000000907077207 */ /* 0x000fe40000000000 */
[----:B------:R-:W-:Y:S02]  /*2c20*/  LOP3.LUT R9, R2, R4, RZ, 0x3c, !PT ;  /* 0x0000000402097212 */ /* 0x000fe400078e3cff */
[----:B------:R-:W-:Y:S02]  /*2c30*/  SEL R10, R10, R8, P0 ;  /* 0x000000080a0a7207 */ /* 0x000fe40000000000 */
[-C--:B------:R-:W-:Y:S02]  /*2c40*/  IADD3 R8, P3, RZ, -R7.reuse, RZ ;  /* 0x80000007ff087210 */ /* 0x080fe40007f7e0ff */
[----:B------:R-:W-:Y:S02]  /*2c50*/  ISETP.GE.AND P1, PT, R9, RZ, PT ;  /* 0x000000ff0900720c */ /* 0x000fe40003f26270 */
[----:B------:R-:W-:Y:S01]  /*2c60*/  ISETP.NE.U32.AND P0, PT, R3, RZ, PT ;  /* 0x000000ff0300720c */ /* 0x000fe20003f05070 */
[----:B------:R-:W-:Y:S01]  /*2c70*/  IMAD.X R3, RZ, RZ, ~R10, P3 ;  /* 0x000000ffff037224 */ /* 0x000fe200018e0e0a */
[----:B------:R-:W-:-:S02]  /*2c80*/  SEL R8, R8, R7, !P1 ;  /* 0x0000000708087207 */ /* 0x000fc40004800000 */
[----:B------:R-:W-:Y:S02]  /*2c90*/  MOV R7, 0x0 ;  /* 0x0000000000077802 */ /* 0x000fe40000000f00 */
[----:B------:R-:W-:Y:S02]  /*2ca0*/  ISETP.NE.AND.EX P0, PT, R2, RZ, PT, P0 ;  /* 0x000000ff0200720c */ /* 0x000fe40003f05300 */
[----:B------:R-:W-:Y:S02]  /*2cb0*/  SEL R3, R3, R10, !P1 ;  /* 0x0000000a03037207 */ /* 0x000fe40004800000 */
[----:B------:R-:W-:Y:S02]  /*2cc0*/  SEL R9, R8, 0xffffffff, P0 ;  /* 0xffffffff08097807 */ /* 0x000fe40000000000 */
[----:B------:R-:W-:Y:S01]  /*2cd0*/  SEL R8, R3, 0xffffffff, P0 ;  /* 0xffffffff03087807 */ /* 0x000fe20000000000 */
[----:B------:R-:W-:Y:S06]  /*2ce0*/  RET.REL.NODEC R6 `(_ZN2at4cuda17kernelHistogram1DIiilLi1ELi2ELin1ELNS0_23CUDAHistogramMemoryTypeE0EZNS0_21CUDA_tensor_histogramIiiLb0EEEbNS_6TensorES4_S4_lNS_14AccumulateTypeIT0_Lb1EE4typeES8_NS0_13TensorArgTypeES9_S9_EUllE_EEvNS0_6detail10TensorInfoIT_T1_EESF_NSC_IKS6_SE_EElS8_S8_SE_T6_) ;  /* 0xffffffd006c47950 */ /* 0x000fec0003c3ffff */
.L_x_661:
        /* <DEDUP_REMOVED lines=9> */
.L_x_3549:


//--------------------- .text._ZN2at4cuda17kernelHistogram1DIaalLi1ELi2ELin1ELNS0_23CUDAHistogramMemoryTypeE1EZNS0_21CUDA_tensor_histogramIaaLb0EEEbNS_6TensorES4_S4_lNS_14AccumulateTypeIT0_Lb1EE4typeES8_NS0_13TensorArgTypeES9_S9_EUllE0_EEvNS0_6detail10TensorInfoIT_T1_EESF_NSC_IKS6_SE_EElS8_S8_SE_T6_ --------------------------
	.section	.text._ZN2at4cuda17kernelHistogram1DIaalLi1ELi2ELin1ELNS0_23CUDAHistogramMemoryTypeE1EZNS0_21CUDA_tensor_histogramIaaLb0EEEbNS_6TensorES4_S4_lNS_14AccumulateTypeIT0_Lb1EE4typeES8_NS0_13TensorArgTypeES9_S9_EUllE0_EEvNS0_6detail10TensorInfoIT_T1_EESF_NSC_IKS6_SE_EElS8_S8_SE_T6_,"ax",@progbits
	.align	128
        .global         _ZN2at4cuda17kernelHistogram1DIaalLi1ELi2ELin1ELNS0_23CUDAHistogramMemoryTypeE1EZNS0_21CUDA_tensor_histogramIaaLb0EEEbNS_6TensorES4_S4_lNS_14AccumulateTypeIT0_Lb1EE4typeES8_NS0_13TensorArgTypeES9_S9_EUllE0_EEvNS0_6detail10TensorInfoIT_T1_EESF_NSC_IKS6_SE_EElS8_S8_SE_T6_
        .type           _ZN2at4cuda17kernelHistogram1DIaalLi1ELi2ELin1ELNS0_23CUDAHistogramMemoryTypeE1EZNS0_21CUDA_tensor_histogramIaaLb0EEEbNS_6TensorES4_S4_lNS_14AccumulateTypeIT0_Lb1EE4typeES8_NS0_13TensorArgTypeES9_S9_EUllE0_EEvNS0_6detail10TensorInfoIT_T1_EESF_NSC_IKS6_SE_EElS8_S8_SE_T6_,@function
        .size           _ZN2at4cuda17kernelHistogram1DIaalLi1ELi2ELin1ELNS0_23CUDAHistogramMemoryTypeE1EZNS0_21CUDA_tensor_histogramIaaLb0EEEbNS_6TensorES4_S4_lNS_14AccumulateTypeIT0_Lb1EE4typeES8_NS0_13TensorArgTypeES9_S9_EUllE0_EEvNS0_6detail10TensorInfoIT_T1_EESF_NSC_IKS6_SE_EElS8_S8_SE_T6_,(.L_x_3550 - _ZN2at4cuda17kernelHistogram1DIaalLi1ELi2ELin1ELNS0_23CUDAHistogramMemoryTypeE1EZNS0_21CUDA_tensor_histogramIaaLb0EEEbNS_6TensorES4_S4_lNS_14AccumulateTypeIT0_Lb1EE4typeES8_NS0_13TensorArgTypeES9_S9_EUllE0_EEvNS0_6detail10TensorInfoIT_T1_EESF_NSC_IKS6_SE_EElS8_S8_SE_T6_)
        .other          _ZN2at4cuda17kernelHistogram1DIaalLi1ELi2ELin1ELNS0_23CUDAHistogramMemoryTypeE1EZNS0_21CUDA_tensor_histogramIaaLb0EEEbNS_6TensorES4_S4_lNS_14AccumulateTypeIT0_Lb1EE4typeES8_NS0_13TensorArgTypeES9_S9_EUllE0_EEvNS0_6detail10TensorInfoIT_T1_EESF_NSC_IKS6_SE_EElS8_S8_SE_T6_,@"STO_CUDA_ENTRY STV_DEFAULT"
_ZN2at4cuda17kernelHistogram1DIaalLi1ELi2ELin1ELNS0_23CUDAHistogramMemoryTypeE1EZNS0_21CUDA_tensor_histogramIaaLb0EEEbNS_6TensorES4_S4_lNS_14AccumulateTypeIT0_Lb1EE4typeES8_NS0_13TensorArgTypeES9_S9_EUllE0_EEvNS0_6detail10TensorInfoIT_T1_EESF_NSC_IKS6_SE_EElS8_S8_SE_T6_:
.text._ZN2at4cuda17kernelHistogram1DIaalLi1ELi2ELin1ELNS0_23CUDAHistogramMemoryTypeE1EZNS0_21CUDA_tensor_histogramIaaLb0EEEbNS_6TensorES4_S4_lNS_14AccumulateTypeIT0_Lb1EE4typeES8_NS0_13TensorArgTypeES9_S9_EUllE0_EEvNS0_6detail10TensorInfoIT_T1_EESF_NSC_IKS6_SE_EElS8_S8_SE_T6_:
        /* <DEDUP_REMOVED lines=20> */
.L_x_669:
[----:B------:R-:W0:Y:S01]  /*0140*/  LDC.64 R4, c[0x0][0x550] ;  /* 0x00015400ff047b82 */ /* 0x000e220000000a00 */
[----:B------:R-:W-:Y:S01]  /*0150*/  ULDC.64 UR8, c[0x0][0x620] ;  /* 0x0001880000087ab9 */ /* 0x000fe20000000a00 */
[----:B------:R-:W-:Y:S01]  /*0160*/  ULDC.64 UR12, c[0x0][0x708] ;  /* 0x0001c200000c7ab9 */ /* 0x000fe20000000a00 */
[----:B------:R-:W-:-:S04]  /*0170*/  IMAD R3, R2, UR8, RZ ;  /* 0x0000000802037c24 */ /* 0x000fc8000f8e02ff */
[C---:B------:R-:W-:Y:S01]  /*0180*/  IMAD R3, R0.reuse, UR9, R3 ;  /* 0x0000000900037c24 */ /* 0x040fe2000f8e0203 */
[----:B------:R-:W1:Y:S01]  /*0190*/  LDC.64 R8, c[0x0][0x6f8] ;  /* 0x0001be00ff087b82 */ /* 0x000e620000000a00 */
[----:B0-----:R-:W-:Y:S01]  /*01a0*/  IMAD.WIDE.U32 R4, R0, UR8, R4 ;  /* 0x0000000800047c25 */ /* 0x001fe2000f8e0004 */
[----:B------:R-:W-:-:S03]  /*01b0*/  ULDC.64 UR8, c[0x0][0x700] ;  /* 0x0001c00000087ab9 */ /* 0x000fc60000000a00 */
[----:B------:R-:W-:-:S05]  /*01c0*/  IMAD.IADD R5, R5, 0x1, R3 ;  /* 0x0000000105057824 */ /* 0x000fca00078e0203 */
[----:B------:R-:W2:Y:S01]  /*01d0*/  LDG.E.S8 R3, desc[UR10][R4.64] ;  /* 0x0000000a04037981 */ /* 0x000ea2000c1e1300 */
[----:B------:R-:W-:Y:S01]  /*01e0*/  IADD3 R0, P0, R0, UR4, RZ ;  /* 0x0000000400007c10 */ /* 0x000fe2000ff1e0ff */
[----:B------:R-:W-:Y:S03]  /*01f0*/  BSSY B0, `(.L_x_663) ;  /* 0x000004f000007945 */ /* 0x000fe60003800000 */
[----:B------:R-:W-:Y:S02]  /*0200*/  IADD3.X R2, RZ, R2, RZ, P0, !PT ;  /* 0x00000002ff027210 */ /* 0x000fe400007fe4ff */
[----:B------:R-:W-:-:S04]  /*0210*/  ISETP.GE.U32.AND P0, PT, R0, UR12, PT ;  /* 0x0000000c00007c0c */ /* 0x000fc8000bf06070 */
[----:B------:R-:W-:Y:S02]  /*0220*/  ISETP.GE.AND.EX P0, PT, R2, UR13, PT, P0 ;  /* 0x0000000d02007c0c */ /* 0x000fe4000bf06300 */
[----:B--2---:R-:W-:Y:S02]  /*0230*/  SHF.R.S32.HI R6, RZ, 0x1f, R3 ;  /* 0x0000001fff067819 */ /* 0x004fe40000011403 */
[C---:B-1----:R-:W-:Y:S02]  /*0240*/  ISETP.GE.U32.AND P1, PT, R3.reuse, R8, PT ;  /* 0x000000080300720c */ /* 0x042fe40003f26070 */
        /* <DEDUP_REMOVED lines=19> */
[----:B------:R-:W-:Y:S05]  /*0380*/  CALL.REL.NOINC `($__internal_20_$__cuda_sm20_div_s64) ;  /* 0x0000002000707944 */ /* 0x000fea0003c00000 */
[----:B------:R-:W-:Y:S05]  /*0390*/  BRA `(.L_x_667) ;  /* 0x0000000000487947 */ /* 0x000fea0003800000 */
.L_x_666:
        /* <DEDUP_REMOVED lines=18> */
.L_x_667:
[----:B------:R-:W-:Y:S05]  /*04c0*/  BSYNC B1 ;  /* 0x0000000000017941 */ /* 0x000fea0003800000 */
.L_x_665:
[----:B------:R-:W0:Y:S01]  /*04d0*/  LDC R4, c[0x0][0x210] ;  /* 0x00008400ff047b82 */ /* 0x000e220000000800 */
[----:B------:R-:W-:Y:S01]  /*04e0*/  ULDC.64 UR8, c[0x0][0x6f0] ;  /* 0x0001bc0000087ab9 */ /* 0x000fe20000000a00 */
[----:B------:R-:W-:Y:S01]  /*04f0*/  SHF.R.S32.HI R3, RZ, 0x1f, R22 ;  /* 0x0000001fff037819 */ /* 0x000fe20000011416 */
[----:B------:R-:W-:Y:S01]  /*0500*/  ULDC.64 UR12, c[0x0][0x210] ;  /* 0x00008400000c7ab9 */ /* 0x000fe20000000a00 */
[----:B------:R-:W-:-:S04]  /*0510*/  ISETP.NE.U32.AND P1, PT, R22, UR8, PT ;  /* 0x0000000816007c0c */ /* 0x000fc8000bf25070 */
[----:B------:R-:W-:Y:S01]  /*0520*/  ISETP.NE.AND.EX P1, PT, R3, UR9, PT, P1 ;  /* 0x0000000903007c0c */ /* 0x000fe2000bf25310 */
[----:B------:R-:W-:-:S03]  /*0530*/  ULDC.64 UR8, c[0x0][0x2e0] ;  /* 0x0000b80000087ab9 */ /* 0x000fc60000000a00 */
[----:B------:R-:W-:-:S04]  /*0540*/  SEL R5, RZ, 0xffffffff, P1 ;  /* 0xffffffffff057807 */ /* 0x000fc80000800000 */
[----:B------:R-:W-:-:S05]  /*0550*/  IADD3 R9, P1, R22, R5, RZ ;  /* 0x0000000516097210 */ /* 0x000fca0007f3e0ff */
[----:B------:R-:W-:Y:S02]  /*0560*/  IMAD.X R3, R3, 0x1, R5, P1 ;  /* 0x0000000103037824 */ /* 0x000fe400008e0605 */
[----:B0-----:R-:W-:Y:S02]  /*0570*/  IMAD R7, R9, UR8, R4 ;  /* 0x0000000809077c24 */ /* 0x001fe4000f8e0204 */
[----:B------:R-:W-:-:S03]  /*0580*/  IMAD R6, R3, UR8, RZ ;  /* 0x0000000803067c24 */ /* 0x000fc6000f8e02ff */
[----:B------:R-:W-:-:S04]  /*0590*/  LOP3.LUT R7, R7, 0x3, RZ, 0xc0, !PT ;  /* 0x0000000307077812 */ /* 0x000fc800078ec0ff */
[----:B------:R-:W-:-:S05]  /*05a0*/  IADD3 R4, P2, RZ, -R7, RZ ;  /* 0x80000007ff047210 */ /* 0x000fca0007f5e0ff */
[----:B------:R-:W-:Y:S02]  /*05b0*/  IMAD.X R5, RZ, RZ, -0x1, P2 ;  /* 0xffffffffff057424 */ /* 0x000fe400010e06ff */
[----:B------:R-:W-:-:S04]  /*05c0*/  IMAD.WIDE.U32 R4, R9, UR8, R4 ;  /* 0x0000000809047c25 */ /* 0x000fc8000f8e0004 */
[----:B------:R-:W-:Y:S01]  /*05d0*/  IMAD R9, R9, UR9, R6 ;  /* 0x0000000909097c24 */ /* 0x000fe2000f8e0206 */
[----:B------:R-:W-:-:S04]  /*05e0*/  IADD3 R4, P1, R4, UR12, RZ ;  /* 0x0000000c04047c10 */ /* 0x000fc8000ff3e0ff */
[----:B------:R-:W-:-:S05]  /*05f0*/  IADD3.X R5, R5, UR13, R9, P1, !PT ;  /* 0x0000000d05057c10 */ /* 0x000fca0008ffe409 */
[----:B------:R0:W5:Y:S01]  /*0600*/  LDG.E R6, desc[UR10][R4.64] ;  /* 0x0000000a04067981 */ /* 0x000162000c1e1900 */
[----:B------:R-:W-:Y:S01]  /*0610*/  HFMA2.MMA R3, -RZ, RZ, 0, 1.5199184417724609375e-05 ;  /* 0x000000ffff037435 */ /* 0x000fe200000001ff */
[----:B------:R-:W-:-:S09]  /*0620*/  IMAD.SHL.U32 R8, R7, 0x8, RZ ;  /* 0x0000000807087824 */ /* 0x000fd200078e00ff */
[----:B0-----:R-:W-:-:S07]  /*0630*/  SHF.L.U32 R9, R3, R8, RZ ;  /* 0x0000000803097219 */ /* 0x001fce00000006ff */
.L_x_668:
[----:B-----5:R-:W-:Y:S01]  /*0640*/  SHF.R.U32.HI R3, RZ, R8, R6 ;  /* 0x00000008ff037219 */ /* 0x020fe20000011606 */
[----:B------:R-:W-:Y:S05]  /*0650*/  YIELD ;  /* 0x0000000000007946 */ /* 0x000fea0003800000 */
[----:B------:R-:W-:-:S05]  /*0660*/  VIADD R3, R3, 0x1 ;  /* 0x0000000103037836 */ /* 0x000fca0000000000 */
[----:B------:R-:W-:-:S04]  /*0670*/  LOP3.LUT R3, R3, 0xff, RZ, 0xc0, !PT ;  /* 0x000000ff03037812 */ /* 0x000fc800078ec0ff */
[----:B------:R-:W-:-:S04]  /*0680*/  SHF.L.U32 R3, R3, R8, RZ ;  /* 0x0000000803037219 */ /* 0x000fc800000006ff */
[----:B------:R-:W-:-:S06]  /*0690*/  LOP3.LUT R7, R3, R6, R9, 0xf4, !PT ;  /* 0x0000000603077212 */ /* 0x000fcc00078ef409 */
[----:B------:R-:W2:Y:S02]  /*06a0*/  ATOMG.E.CAS.STRONG.GPU PT, R7, [R4], R6, R7 ;  /* 0x00000006040773a9 */ /* 0x000ea400001ee107 */
[-C--:B--2---:R-:W-:Y:S02]  /*06b0*/  ISETP.NE.AND P1, PT, R6, R7.reuse, PT ;  /* 0x000000070600720c */ /* 0x084fe40003f25270 */
[----:B------:R-:W-:-:S11]  /*06c0*/  MOV R6, R7 ;  /* 0x0000000700067202 */ /* 0x000fd60000000f00 */
[----:B------:R-:W-:Y:S05]  /*06d0*/  @P1 BRA `(.L_x_668) ;  /* 0xfffffffc00d81947 */ /* 0x000fea000383ffff */
.L_x_664:
[----:B------:R-:W-:Y:S05]  /*06e0*/  BSYNC B0 ;  /* 0x0000000000007941 */ /* 0x000fea0003800000 */
.L_x_663:
[----:B------:R-:W-:Y:S05]  /*06f0*/  @!P0 BRA `(.L_x_669) ;  /* 0xfffffff800908947 */ /* 0x000fea000383ffff */
[----:B------:R-:W-:Y:S05]  /*0700*/  EXIT ;  /* 0x000000000000794d */ /* 0x000fea0003800000 */
.L_x_662:
[----:B------:R-:W-:-:S04]  /*0710*/  LOP3.LUT R3, RZ, R6, RZ, 0x33, !PT ;  /* 0x00000006ff037212 */ /* 0x000fc800078e33ff */
[----:B------:R-:W-:-:S05]  /*0720*/  VIMNMX R3, R3, -0x3, !PT ;  /* 0xfffffffd03037848 */ /* 0x000fca0007fe0100 */
[----:B------:R-:W-:-:S04]  /*0730*/  IMAD.IADD R6, R3, 0x1, R6 ;  /* 0x0000000103067824 */ /* 0x000fc800078e0206 */
[C---:B------:R-:W-:Y:S01]  /*0740*/  VIADD R3, R6.reuse, 0x2 ;  /* 0x0000000206037836 */ /* 0x040fe20000000000 */
[----:B------:R-:W-:-:S04]  /*0750*/  IADD3 R4, R6, 0x1, RZ ;  /* 0x0000000106047810 */ /* 0x000fc80007ffe0ff */
[----:B------:R-:W-:-:S05]  /*0760*/  LOP3.LUT R3, R3, 0x3, RZ, 0xc0, !PT ;  /* 0x0000000303037812 */ /* 0x000fca00078ec0ff */
[----:B------:R-:W-:-:S07]  /*0770*/  IMAD.IADD R5, R6, 0x1, -R3 ;  /* 0x0000000106057824 */ /* 0x000fce00078e0a03 */
.L_x_700:
        /* <DEDUP_REMOVED lines=14> */
.L_x_683:
        /* <DEDUP_REMOVED lines=8> */
[----:B------:R-:W-:Y:S05]  /*08e0*/  CALL.REL.NOINC `($__internal_20_$__cuda_sm20_div_s64) ;  /* 0x0000001c00187944 */ /* 0x000fea0003c00000 */
        /* <DEDUP_REMOVED lines=10> */
.L_x_672:
        /* <DEDUP_REMOVED lines=22> */
.L_x_673:
[----:B------:R-:W-:Y:S05]  /*0af0*/  BSYNC B1 ;  /* 0x0000000000017941 */ /* 0x000fea0003800000 */
.L_x_671:
        /* <DEDUP_REMOVED lines=16> */
[----:B------:R-:W-:Y:S05]  /*0c00*/  CALL.REL.NOINC `($__internal_20_$__cuda_sm20_div_s64) ;  /* 0x0000001800507944 */ /* 0x000fea0003c00000 */
        /* <DEDUP_REMOVED lines=12> */
.L_x_675:
        /* <DEDUP_REMOVED lines=23> */
.L_x_676:
[----:B------:R-:W-:Y:S05]  /*0e40*/  BSYNC B1 ;  /* 0x0000000000017941 */ /* 0x000fea0003800000 */
.L_x_674:
        /* <DEDUP_REMOVED lines=29> */
.L_x_678:
        /* <DEDUP_REMOVED lines=23> */
.L_x_679:
[----:B------:R-:W-:Y:S05]  /*1190*/  BSYNC B1 ;  /* 0x0000000000017941 */ /* 0x000fea0003800000 */
.L_x_677:
        /* <DEDUP_REMOVED lines=17> */
[----:B------:R-:W-:Y:S05]  /*12b0*/  CALL.REL.NOINC `($__internal_20_$__cuda_sm20_div_s64) ;  /* 0x0000001000a47944 */ /* 0x000fea0003c00000 */
        /* <DEDUP_REMOVED lines=12> */
.L_x_681:
        /* <DEDUP_REMOVED lines=21> */
[----:B------:R-:W-:-:S07]  /*14d0*/  IMAD R13, R14, R13, R12 ;  /* 0x0000000d0e0d7224 */ /* 0x000fce00078e020c */
.L_x_682:
[----:B------:R-:W-:Y:S05]  /*14e0*/  BSYNC B1 ;  /* 0x0000000000017941 */ /* 0x000fea0003800000 */
.L_x_680:
        /* <DEDUP_REMOVED lines=11> */
.L_x_670:
        /* <DEDUP_REMOVED lines=12> */
[----:B------:R-:W-:Y:S05]  /*1660*/  CALL.REL.NOINC `($__internal_20_$__cuda_sm20_div_s64) ;  /* 0x0000000c00b87944 */ /* 0x000fea0003c00000 */
        /* <DEDUP_REMOVED lines=10> */
.L_x_686:
        /* <DEDUP_REMOVED lines=23> */
.L_x_687:
[----:B------:R-:W-:Y:S05]  /*1880*/  BSYNC B0 ;  /* 0x0000000000007941 */ /* 0x000fea0003800000 */
.L_x_685:
        /* <DEDUP_REMOVED lines=27> */
.L_x_689:
        /* <DEDUP_REMOVED lines=23> */
.L_x_690:
[----:B------:R-:W-:Y:S05]  /*1bb0*/  BSYNC B0 ;  /* 0x0000000000007941 */ /* 0x000fea0003800000 */
.L_x_688:
        /* <DEDUP_REMOVED lines=26> */
.L_x_692:
        /* <DEDUP_REMOVED lines=23> */
.L_x_693:
[----:B------:R-:W-:Y:S05]  /*1ed0*/  BSYNC B0 ;  /* 0x0000000000007941 */ /* 0x000fea0003800000 */
.L_x_691:
[----:B------:R-:W0:Y:S01]  /*1ee0*/  LDC.64 R6, c[0x0][R6+0x2c8] ;  /* 0x0000b20006067b82 */ /* 0x000e220000000a00 */
[----:B------:R-:W-:Y:S01]  /*1ef0*/  MOV R13, R9 ;  /* 0x00000009000d7202 */ /* 0x000fe20000000f00 */
[-C--:B0-----:R-:W-:Y:S02]  /*1f00*/  IMAD R7, R7, R10.reuse, RZ ;  /* 0x0000000a07077224 */ /* 0x081fe400078e02ff */
[----:B------:R-:W-:-:S04]  /*1f10*/  IMAD.WIDE.U32 R12, R6, R10, R12 ;  /* 0x0000000a060c7225 */ /* 0x000fc800078e000c */
[----:B------:R-:W-:-:S04]  /*1f20*/  IMAD R7, R6, R15, R7 ;  /* 0x0000000f06077224 */ /* 0x000fc800078e0207 */
[----:B------:R-:W-:-:S07]  /*1f30*/  IMAD.IADD R9, R13, 0x1, R7 ;  /* 0x000000010d097824 */ /* 0x000fce00078e0207 */
.L_x_684:
[----:B------:R-:W-:Y:S01]  /*1f40*/  MOV R13, R9 ;  /* 0x00000009000d7202 */ /* 0x000fe20000000f00 */
[----:B------:R-:W-:Y:S01]  /*1f50*/  ULDC.64 UR12, c[0x0][0x620] ;  /* 0x00018800000c7ab9 */ /* 0x000fe20000000a00 */
[----:B------:R-:W-:Y:S01]  /*1f60*/  ULDC.64 UR8, c[0x0][0x550] ;  /* 0x0001540000087ab9 */ /* 0x000fe20000000a00 */
[----:B------:R-:W-:Y:S01]  /*1f70*/  IMAD R9, R25, UR12, RZ ;  /* 0x0000000c19097c24 */ /* 0x000fe2000f8e02ff */
[----:B------:R-:W0:Y:S01]  /*1f80*/  LDC.64 R10, c[0x0][0x6f8] ;  /* 0x0001be00ff0a7b82 */ /* 0x000e220000000a00 */
[----:B------:R-:W-:-:S04]  /*1f90*/  IMAD.WIDE.U32 R6, R24, UR12, R12 ;  /* 0x0000000c18067c25 */ /* 0x000fc8000f8e000c */
[----:B------:R-:W-:Y:S01]  /*1fa0*/  IMAD R9, R24, UR13, R9 ;  /* 0x0000000d18097c24 */ /* 0x000fe2000f8e0209 */
[----:B------:R-:W-:-:S04]  /*1fb0*/  IADD3 R6, P0, R6, UR8, RZ ;  /* 0x0000000806067c10 */ /* 0x000fc8000ff1e0ff */
[----:B------:R-:W-:Y:S01]  /*1fc0*/  IADD3.X R7, R7, UR9, R9, P0, !PT ;  /* 0x0000000907077c10 */ /* 0x000fe200087fe409 */
[----:B------:R-:W-:-:S05]  /*1fd0*/  ULDC.64 UR8, c[0x0][0x700] ;  /* 0x0001c00000087ab9 */ /* 0x000fca0000000a00 */
[----:B------:R-:W2:Y:S01]  /*1fe0*/  LDG.E.S8 R7, desc[UR10][R6.64] ;  /* 0x0000000a06077981 */ /* 0x000ea2000c1e1300 */
        /* <DEDUP_REMOVED lines=22> */
[----:B------:R-:W-:Y:S05]  /*2150*/  CALL.REL.NOINC `($__internal_20_$__cuda_sm20_div_s64) ;  /* 0x0000000000fc7944 */ /* 0x000fea0003c00000 */
[----:B------:R-:W-:Y:S05]  /*2160*/  BRA `(.L_x_698) ;  /* 0x0000000000487947 */ /* 0x000fea0003800000 */
.L_x_697:
        /* <DEDUP_REMOVED lines=18> */
.L_x_698:
[----:B------:R-:W-:Y:S05]  /*2290*/  BSYNC B1 ;  /* 0x0000000000017941 */ /* 0x000fea0003800000 */
.L_x_696:
        /* <DEDUP_REMOVED lines=13> */
[----:B------:R-:W-:-:S04]  /*2370*/  IADD3 R6, P1, RZ, -R9, RZ ;  /* 0x80000009ff067210 */ /* 0x000fc80007f3e0ff */
[----:B------:R-:W-:-:S03]  /*2380*/  IADD3.X R7, RZ, -0x1, RZ, P1, !PT ;  /* 0xffffffffff077810 */ /* 0x000fc60000ffe4ff */
[----:B------:R-:W-:-:S04]  /*2390*/  IMAD.WIDE.U32 R6, R11, UR8, R6 ;  /* 0x000000080b067c25 */ /* 0x000fc8000f8e0006 */
[----:B------:R-:W-:Y:S01]  /*23a0*/  IMAD R11, R11, UR9, R8 ;  /* 0x000000090b0b7c24 */ /* 0x000fe2000f8e0208 */
[----:B------:R-:W-:-:S04]  /*23b0*/  IADD3 R6, P0, R6, UR12, RZ ;  /* 0x0000000c06067c10 */ /* 0x000fc8000ff1e0ff */
[----:B------:R-:W-:-:S05]  /*23c0*/  IADD3.X R7, R7, UR13, R11, P0, !PT ;  /* 0x0000000d07077c10 */ /* 0x000fca00087fe40b */
[----:B------:R0:W5:Y:S01]  /*23d0*/  LDG.E R8, desc[UR10][R6.64] ;  /* 0x0000000a06087981 */ /* 0x000162000c1e1900 */
[----:B------:R-:W-:Y:S01]  /*23e0*/  IMAD.MOV.U32 R11, RZ, RZ, 0xff ;  /* 0x000000ffff0b7424 */ /* 0x000fe200078e00ff */
[----:B------:R-:W-:-:S04]  /*23f0*/  SHF.L.U32 R10, R9, 0x3, RZ ;  /* 0x00000003090a7819 */ /* 0x000fc800000006ff */
[----:B------:R-:W-:-:S07]  /*2400*/  SHF.L.U32 R11, R11, R10, RZ ;  /* 0x0000000a0b0b7219 */ /* 0x000fce00000006ff */
.L_x_699:
        /* <DEDUP_REMOVED lines=10> */
.L_x_695:
[----:B------:R-:W-:Y:S05]  /*24b0*/  BSYNC B0 ;  /* 0x0000000000007941 */ /* 0x000fea0003800000 */
.L_x_694:
        /* <DEDUP_REMOVED lines=9> */
        .weak           $__internal_20_$__cuda_sm20_div_s64
        .type           $__internal_20_$__cuda_sm20_div_s64,@function
        .size           $__internal_20_$__cuda_sm20_div_s64,(.L_x_3550 - $__internal_20_$__cuda_sm20_div_s64)
$__internal_20_$__cuda_sm20_div_s64:
        /* <DEDUP_REMOVED lines=82> */
[----:B------:R-:W-:Y:S06]  /*2a70*/  RET.REL.NODEC R10 `(_ZN2at4cuda17kernelHistogram1DIaalLi1ELi2ELin1ELNS0_23CUDAHistogramMemoryTypeE1EZNS0_21CUDA_tensor_histogramIaaLb0EEEbNS_6TensorES4_S4_lNS_14AccumulateTypeIT0_Lb1EE4typeES8_NS0_13TensorArgTypeES9_S9_EUllE0_EEvNS0_6detail10TensorInfoIT_T1_EESF_NSC_IKS6_SE_EElS8_S8_SE_T6_) ;  /* 0xffffffd40a607950 */ /* 0x000fec0003c3ffff */
.L_x_701:
        /* <DEDUP_REMOVED lines=16> */
.L_x_3550:


//--------------------- .text._ZN2at4cuda17kernelHistogram1DIaalLi1ELi2ELin1ELNS0_23CUDAHistogramMemoryTypeE0EZNS0_21CUDA_tensor_histogramIaaLb0EEEbNS_6TensorES4_S4_lNS_14AccumulateTypeIT0_Lb1EE4typeES8_NS0_13TensorArgTypeES9_S9_EUllE0_EEvNS0_6detail10TensorInfoIT_T1_EESF_NSC_IKS6_SE_EElS8_S8_SE_T6_ --------------------------
	.section	.text._ZN2at4cuda17kernelHistogram1DIaalLi1ELi2ELin1ELNS0_23CUDAHistogramMemoryTypeE0EZNS0_21CUDA_tensor_histogramIaaLb0EEEbNS_6TensorES4_S4_lNS_14AccumulateTypeIT0_Lb1EE4typeES8_NS0_13TensorArgTypeES9_S9_EUllE0_EEvNS0_6detail10TensorInfoIT_T1_EESF_NSC_IKS6_SE_EElS8_S8_SE_T6_,"ax",@progbits
	.align	128
        .global         _ZN2at4cuda17kernelHistogram1DIaalLi1ELi2ELin1ELNS0_23CUDAHistogramMemoryTypeE0EZNS0_21CUDA_tensor_histogramIaaLb0EEEbNS_6TensorES4_S4_lNS_14AccumulateTypeIT0_Lb1EE4typeES8_NS0_13TensorArgTypeES9_S9_EUllE0_EEvNS0_6detail10TensorInfoIT_T1_EESF_NSC_IKS6_SE_EElS8_S8_SE_T6_
        .type           _ZN2at4cuda17kernelHistogram1DIaalLi1ELi2ELin1ELNS0_23CUDAHistogramMemoryTypeE0EZNS0_21CUDA_tensor_histogramIaaLb0EEEbNS_6TensorES4_S4_lNS_14AccumulateTypeIT0_Lb1EE4typeES8_NS0_13TensorArgTypeES9_S9_EUllE0_EEvNS0_6detail10TensorInfoIT_T1_EESF_NSC_IKS6_SE_EElS8_S8_SE_T6_,@function
        .size           _ZN2at4cuda17kernelHistogram1DIaalLi1ELi2ELin1ELNS0_23CUDAHistogramMemoryTypeE0EZNS0_21CUDA_tensor_histogramIaaLb0EEEbNS_6TensorES4_S4_lNS_14AccumulateTypeIT0_Lb1EE4typeES8_NS0_13TensorArgTypeES9_S9_EUllE0_EEvNS0_6detail10TensorInfoIT_T1_EESF_NSC_IKS6_SE_EElS8_S8_SE_T6_,(.L_x_3551 - _ZN2at4cuda17kernelHistogram1DIaalLi1ELi2ELin1ELNS0_23CUDAHistogramMemoryTypeE0EZNS0_21CUDA_tensor_histogramIaaLb0EEEbNS_6TensorES4_S4_lNS_14AccumulateTypeIT0_Lb1EE4typeES8_NS0_13TensorArgTypeES9_S9_EUllE0_EEvNS0_6detail10TensorInfoIT_T1_EESF_NSC_IKS6_SE_EElS8_S8_SE_T6_)
        .other          _ZN2at4cuda17kernelHistogram1DIaalLi1ELi2ELin1ELNS0_23CUDAHistogramMemoryTypeE0EZNS0_21CUDA_tensor_histogramIaaLb0EEEbNS_6TensorES4_S4_lNS_14AccumulateTypeIT0_Lb1EE4typeES8_NS0_13TensorArgTypeES9_S9_EUllE0_EEvNS0_6detail10TensorInfoIT_T1_EESF_NSC_IKS6_SE_EElS8_S8_SE_T6_,@"STO_CUDA_ENTRY STV_DEFAULT"
_ZN2at4cuda17kernelHistogram1DIaalLi1ELi2ELin1ELNS0_23CUDAHistogramMemoryTypeE0EZNS0_21CUDA_tensor_histogramIaaLb0EEEbNS_6TensorES4_S4_lNS_14AccumulateTypeIT0_Lb1EE4typeES8_NS0_13TensorArgTypeES9_S9_EUllE0_EEvNS0_6detail10TensorInfoIT_T1_EESF_NSC_IKS6_SE_EElS8_S8_SE_T6_:
.text._ZN2at4cuda17kernelHistogram1DIaalLi1ELi2ELin1ELNS0_23CUDAHistogramMemoryTypeE0EZNS0_21CUDA_tensor_histogramIaaLb0EEEbNS_6TensorES4_S4_lNS_14AccumulateTypeIT0_Lb1EE4typeES8_NS0_13TensorArgTypeES9_S9_EUllE0_EEvNS0_6detail10TensorInfoIT_T1_EESF_NSC_IKS6_SE_EElS8_S8_SE_T6_:
        /* <DEDUP_REMOVED lines=13> */
.L_x_704:
[-C--:B------:R-:W-:Y:S02]  /*00d0*/  IADD3 R2, R0, R5.reuse, RZ ;  /* 0x0000000500027210 */ /* 0x080fe40007ffe0ff */
[----:B-1----:R-:W-:-:S03]  /*00e0*/  IADD3 R5, P0, R4, R5, RZ ;  /* 0x0000000504057210 */ /* 0x002fc60007f1e0ff */
[----:B------:R0:W-:Y:S02]  /*00f0*/  STS.U8 [R2], RZ ;  /* 0x000000ff02007388 */ /* 0x0001e40000000000 */
[----:B------:R-:W-:Y:S01]  /*0100*/  IMAD.X R3, RZ, RZ, R3, P0 ;  /* 0x000000ffff037224 */ /* 0x000fe200000e0603 */
[----:B------:R-:W-:-:S04]  /*0110*/  ISETP.GE.U32.AND P0, PT, R5, UR4, PT ;  /* 0x0000000405007c0c */ /* 0x000fc8000bf06070 */
[----:B------:R-:W-:-:S13]  /*0120*/  ISETP.GE.AND.EX P0, PT, R3, UR5, PT, P0 ;  /* 0x0000000503007c0c */ /* 0x000fda000bf06300 */
[----:B0-----:R-:W-:Y:S05]  /*0130*/  @!P0 BRA `(.L_x_704) ;  /* 0xfffffffc00e48947 */ /* 0x001fea000383ffff */
.L_x_703:
[----:B------:R-:W-:Y:S05]  /*0140*/  BSYNC B0 ;  /* 0x0000000000007941 */ /* 0x000fea0003800000 */
.L_x_702:
        /* <DEDUP_REMOVED lines=22> */
.L_x_713:
[----:B0-----:R-:W0:Y:S01]  /*02b0*/  LDC.64 R6, c[0x0][0x550] ;  /* 0x00015400ff067b82 */ /* 0x001e220000000a00 */
[----:B------:R-:W-:Y:S01]  /*02c0*/  ULDC.64 UR4, c[0x0][0x620] ;  /* 0x0001880000047ab9 */ /* 0x000fe20000000a00 */
[----:B------:R-:W-:Y:S01]  /*02d0*/  ULDC.64 UR6, c[0x0][0x708] ;  /* 0x0001c20000067ab9 */ /* 0x000fe20000000a00 */
[----:B------:R-:W-:-:S04]  /*02e0*/  IMAD R8, R2, UR4, RZ ;  /* 0x0000000402087c24 */ /* 0x000fc8000f8e02ff */
[C---:B------:R-:W-:Y:S01]  /*02f0*/  IMAD R5, R3.reuse, UR5, R8 ;  /* 0x0000000503057c24 */ /* 0x040fe2000f8e0208 */
[----:B------:R-:W1:Y:S01]  /*0300*/  LDC.64 R16, c[0x0][0x6f8] ;  /* 0x0001be00ff107b82 */ /* 0x000e620000000a00 */
[----:B0-----:R-:W-:Y:S01]  /*0310*/  IMAD.WIDE.U32 R6, R3, UR4, R6 ;  /* 0x0000000403067c25 */ /* 0x001fe2000f8e0006 */
[----:B------:R-:W-:-:S04]  /*0320*/  ULDC.64 UR4, c[0x0][0x700] ;  /* 0x0001c00000047ab9 */ /* 0x000fc80000000a00 */
[----:B------:R-:W-:-:S05]  /*0330*/  IADD3 R7, R7, R5, RZ ;  /* 0x0000000507077210 */ /* 0x000fca0007ffe0ff */
[----:B------:R-:W2:Y:S01]  /*0340*/  LDG.E.S8 R5, desc[UR8][R6.64] ;  /* 0x0000000806057981 */ /* 0x000ea2000c1e1300 */
[----:B------:R-:W-:Y:S01]  /*0350*/  IADD3 R3, P0, R4, R3, RZ ;  /* 0x0000000304037210 */ /* 0x000fe20007f1e0ff */
[----:B------:R-:W-:Y:S04]  /*0360*/  BSSY B0, `(.L_x_707) ;  /* 0x0000049000007945 */ /* 0x000fe80003800000 */
[----:B------:R-:W-:Y:S01]  /*0370*/  IMAD.X R2, RZ, RZ, R2, P0 ;  /* 0x000000ffff027224 */ /* 0x000fe200000e0602 */
        /* <DEDUP_REMOVED lines=23> */
[----:B------:R-:W-:Y:S05]  /*04f0*/  CALL.REL.NOINC `($__internal_21_$__cuda_sm20_div_s64) ;  /* 0x0000002400007944 */ /* 0x000fea0003c00000 */
[----:B------:R-:W-:Y:S05]  /*0500*/  BRA `(.L_x_711) ;  /* 0x0000000000487947 */ /* 0x000fea0003800000 */
.L_x_710:
        /* <DEDUP_REMOVED lines=18> */
.L_x_711:
[----:B------:R-:W-:Y:S05]  /*0630*/  BSYNC B1 ;  /* 0x0000000000017941 */ /* 0x000fea0003800000 */
.L_x_709:
[----:B------:R-:W0:Y:S01]  /*0640*/  S2R R5, SR_SWINHI ;  /* 0x0000000000057919 */ /* 0x000e220000002f00 */
[----:B------:R-:W-:Y:S01]  /*0650*/  ULDC.64 UR4, c[0x0][0x6f0] ;  /* 0x0001bc0000047ab9 */ /* 0x000fe20000000a00 */
[----:B------:R-:W-:Y:S02]  /*0660*/  SHF.R.S32.HI R6, RZ, 0x1f, R21 ;  /* 0x0000001fff067819 */ /* 0x000fe40000011415 */
[----:B------:R-:W-:-:S04]  /*0670*/  ISETP.NE.U32.AND P1, PT, R21, UR4, PT ;  /* 0x0000000415007c0c */ /* 0x000fc8000bf25070 */
[----:B------:R-:W-:-:S04]  /*0680*/  ISETP.NE.AND.EX P1, PT, R6, UR5, PT, P1 ;  /* 0x0000000506007c0c */ /* 0x000fc8000bf25310 */
[----:B------:R-:W-:-:S05]  /*0690*/  SEL R8, RZ, 0xffffffff, P1 ;  /* 0xffffffffff087807 */ /* 0x000fca0000800000 */
[----:B------:R-:W-:Y:S01]  /*06a0*/  IMAD.IADD R21, R21, 0x1, R8 ;  /* 0x0000000115157824 */ /* 0x000fe200078e0208 */
[----:B------:R-:W-:Y:S02]  /*06b0*/  MOV R6, R0 ;  /* 0x0000000000067202 */ /* 0x000fe40000000f00 */
[----:B0-----:R-:W-:Y:S02]  /*06c0*/  MOV R7, R5 ;  /* 0x0000000500077202 */ /* 0x001fe40000000f00 */
[----:B------:R-:W-:-:S04]  /*06d0*/  IADD3 R7, R6, R21, RZ ;  /* 0x0000001506077210 */ /* 0x000fc80007ffe0ff */
[----:B------:R-:W-:-:S04]  /*06e0*/  LOP3.LUT R5, R7, 0x3, RZ, 0xc0, !PT ;  /* 0x0000000307057812 */ /* 0x000fc800078ec0ff */
[----:B------:R-:W-:Y:S01]  /*06f0*/  IADD3 R21, R0, R21, -R5 ;  /* 0x0000001500157210 */ /* 0x000fe20007ffe805 */
[----:B------:R-:W-:Y:S02]  /*0700*/  IMAD.SHL.U32 R5, R7, 0x8, RZ ;  /* 0x0000000807057824 */ /* 0x000fe400078e00ff */
[----:B------:R-:W-:Y:S02]  /*0710*/  IMAD.MOV.U32 R7, RZ, RZ, 0xff ;  /* 0x000000ffff077424 */ /* 0x000fe400078e00ff */
[----:B------:R0:W1:Y:S01]  /*0720*/  LDS R6, [R21] ;  /* 0x0000000015067984 */ /* 0x0000620000000800 */
[----:B------:R-:W-:-:S04]  /*0730*/  LOP3.LUT R8, R5, 0x18, RZ, 0xc0, !PT ;  /* 0x0000001805087812 */ /* 0x000fc800078ec0ff */
[----:B------:R-:W-:-:S07]  /*0740*/  SHF.L.U32 R9, R7, R8, RZ ;  /* 0x0000000807097219 */ /* 0x000fce00000006ff */
.L_x_712:
[----:B-1----:R-:W-:Y:S01]  /*0750*/  SHF.R.U32.HI R5, RZ, R8, R6 ;  /* 0x00000008ff057219 */ /* 0x002fe20000011606 */
[----:B------:R-:W-:Y:S05]  /*0760*/  YIELD ;  /* 0x0000000000007946 */ /* 0x000fea0003800000 */
[----:B------:R-:W-:-:S04]  /*0770*/  IADD3 R5, R5, 0x1, RZ ;  /* 0x0000000105057810 */ /* 0x000fc80007ffe0ff */
[----:B------:R-:W-:-:S04]  /*0780*/  LOP3.LUT R5, R5, 0xff, RZ, 0xc0, !PT ;  /* 0x000000ff05057812 */ /* 0x000fc800078ec0ff */
[----:B------:R-:W-:-:S04]  /*0790*/  SHF.L.U32 R5, R5, R8, RZ ;  /* 0x0000000805057219 */ /* 0x000fc800000006ff */
[----:B------:R-:W-:-:S06]  /*07a0*/  LOP3.LUT R7, R5, R6, R9, 0xf4, !PT ;  /* 0x0000000605077212 */ /* 0x000fcc00078ef409 */
[----:B------:R-:W1:Y:S02]  /*07b0*/  ATOMS.CAS R7, [R21], R6, R7 ;  /* 0x000000061507738d */ /* 0x000e640000000007 */
[----:B-1----:R-:W-:Y:S01]  /*07c0*/  ISETP.NE.AND P1, PT, R6, R7, PT ;  /* 0x000000070600720c */ /* 0x002fe20003f25270 */
[----:B------:R-:W-:-:S12]  /*07d0*/  IMAD.MOV.U32 R6, RZ, RZ, R7 ;  /* 0x000000ffff067224 */ /* 0x000fd800078e0007 */
[----:B------:R-:W-:Y:S05]  /*07e0*/  @P1 BRA `(.L_x_712) ;  /* 0xfffffffc00d81947 */ /* 0x000fea000383ffff */
.L_x_708:
[----:B------:R-:W-:Y:S05]  /*07f0*/  BSYNC B0 ;  /* 0x0000000000007941 */ /* 0x000fea0003800000 */
.L_x_707:
[----:B------:R-:W-:Y:S05]  /*0800*/  @!P0 BRA `(.L_x_713) ;  /* 0xfffffff800a88947 */ /* 0x000fea000383ffff */
[----:B------:R-:W-:Y:S05]  /*0810*/  BRA `(.L_x_705) ;  /* 0x0000001c00807947 */ /* 0x000fea0003800000 */
.L_x_706:
        /* <DEDUP_REMOVED lines=9> */
.L_x_744:
[----:B------:R-:W-:Y:S01]  /*08b0*/  ISETP.GE.U32.AND P0, PT, R5, 0x3, PT ;  /* 0x000000030500780c */ /* 0x000fe20003f06070 */
[----:B------:R-:W-:Y:S01]  /*08c0*/  ULDC UR5, c[0x0][0x6e8] ;  /* 0x0001ba0000057ab9 */ /* 0x000fe20000000800 */
[----:B------:R-:W-:Y:S01]  /*08d0*/  UMOV UR4, 0x340 ;  /* 0x0000034000047882 */ /* 0x000fe20000000000 */
[----:B------:R-:W-:Y:S01]  /*08e0*/  ULDC UR6, c[0x0][0x6e8] ;  /* 0x0001ba0000067ab9 */ /* 0x000fe20000000800 */
[----:B------:R-:W-:Y:S01]  /*08f0*/  UIMAD UR4, UR5, 0x8, UR4 ;  /* 0x00000008050478a4 */ /* 0x000fe2000f8e0204 */
[----:B------:R-:W-:Y:S01]  /*0900*/  IMAD.U32 R3, RZ, RZ, UR6 ;  /* 0x00000006ff037e24 */ /* 0x000fe2000f8e00ff */
[----:B------:R-:W-:Y:S01]  /*0910*/  CS2R R18, SRZ ;  /* 0x0000000000127805 */ /* 0x000fe2000001ff00 */
[----:B------:R-:W-:Y:S01]  /*0920*/  IMAD.MOV.U32 R16, RZ, RZ, R7 ;  /* 0x000000ffff107224 */ /* 0x000fe200078e0007 */
[----:B------:R-:W-:-:S05]  /*0930*/  MOV R17, R6 ;  /* 0x0000000600117202 */ /* 0x000fca0000000f00 */
[----:B0-----:R-:W-:Y:S05]  /*0940*/  @!P0 BRA `(.L_x_714) ;  /* 0x0000000c00588947 */ /* 0x001fea0003800000 */
[----:B------:R-:W-:Y:S01]  /*0950*/  BSSY B0, `(.L_x_714) ;  /* 0x00000d5000007945 */ /* 0x000fe20003800000 */
[----:B------:R-:W-:Y:S01]  /*0960*/  IMAD.U32 R2, RZ, RZ, UR4 ;  /* 0x00000004ff027e24 */ /* 0x000fe2000f8e00ff */
[----:B------:R-:W-:-:S07]  /*0970*/  MOV R0, R4 ;  /* 0x0000000400007202 */ /* 0x000fce0000000f00 */
.L_x_727:
        /* <DEDUP_REMOVED lines=10> */
[----:B------:R-:W-:Y:S05]  /*0a20*/  CALL.REL.NOINC `($__internal_21_$__cuda_sm20_div_s64) ;  /* 0x0000001c00b47944 */ /* 0x000fea0003c00000 */
        /* <DEDUP_REMOVED lines=10> */
.L_x_716:
        /* <DEDUP_REMOVED lines=22> */
.L_x_717:
[----:B------:R-:W-:Y:S05]  /*0c30*/  BSYNC B1 ;  /* 0x0000000000017941 */ /* 0x000fea0003800000 */
.L_x_715:
        /* <DEDUP_REMOVED lines=15> */
[----:B------:R-:W-:Y:S05]  /*0d30*/  CALL.REL.NOINC `($__internal_21_$__cuda_sm20_div_s64) ;  /* 0x0000001800f07944 */ /* 0x000fea0003c00000 */
        /* <DEDUP_REMOVED lines=11> */
.L_x_719:
        /* <DEDUP_REMOVED lines=22> */
.L_x_720:
[----:B------:R-:W-:Y:S05]  /*0f50*/  BSYNC B1 ;  /* 0x0000000000017941 */ /* 0x000fea0003800000 */
.L_x_718:
        /* <DEDUP_REMOVED lines=29> */
.L_x_722:
[----:B------:R-:W0:Y:S01]  /*1130*/  I2F.U32.RP R9, R16 ;  /* 0x0000001000097306 */ /* 0x000e220000209000 */
[----:B------:R-:W-:Y:S01]  /*1140*/  IMAD.MOV R15, RZ, RZ, -R16 ;  /* 0x000000ffff0f7224 */ /* 0x000fe200078e0a10 */
[----:B------:R-:W-:-:S06]  /*1150*/  ISETP.NE.U32.AND P2, PT, R16, RZ, PT ;  /* 0x000000ff1000720c */ /* 0x000fcc0003f45070 */
[----:B0-----:R-:W0:Y:S02]  /*1160*/  MUFU.RCP R9, R9 ;  /* 0x0000000900097308 */ /* 0x001e240000001000 */
[----:B0-----:R-:W-:-:S06]  /*1170*/  IADD3 R18, R9, 0xffffffe, RZ ;  /* 0x0ffffffe09127810 */ /* 0x001fcc0007ffe0ff */
        /* <DEDUP_REMOVED lines=17> */
.L_x_723:
[----:B------:R-:W-:Y:S05]  /*1290*/  BSYNC B1 ;  /* 0x0000000000017941 */ /* 0x000fea0003800000 */
.L_x_721:
        /* <DEDUP_REMOVED lines=18> */
[----:B------:R-:W-:-:S05]  /*13c0*/  IADD3 R15, P0, RZ, -R21, RZ ;  /* 0x80000015ff0f7210 */ /* 0x000fca0007f1e0ff */
[----:B------:R-:W-:Y:S02]  /*13d0*/  IMAD.X R9, RZ, RZ, ~R10, P0 ;  /* 0x000000ffff097224 */ /* 0x000fe400000e0e0a */
[----:B------:R-:W-:-:S04]  /*13e0*/  IMAD.WIDE.U32 R18, R16, R15, R18 ;  /* 0x0000000f10127225 */ /* 0x000fc800078e0012 */
[----:B------:R-:W-:Y:S01]  /*13f0*/  IMAD R9, R9, R16, RZ ;  /* 0x0000001009097224 */ /* 0x000fe200078e02ff */
[----:B------:R-:W-:-:S03]  /*1400*/  MOV R16, R21 ;  /* 0x0000001500107202 */ /* 0x000fc60000000f00 */
[----:B------:R-:W-:Y:S01]  /*1410*/  IMAD R15, R17, R15, R9 ;  /* 0x0000000f110f7224 */ /* 0x000fe200078e0209 */
[----:B------:R-:W-:Y:S01]  /*1420*/  MOV R17, R10 ;  /* 0x0000000a00117202 */ /* 0x000fe20000000f00 */
[----:B------:R-:W-:Y:S02]  /*1430*/  IMAD.MOV.U32 R9, RZ, RZ, R18 ;  /* 0x000000ffff097224 */ /* 0x000fe400078e0012 */
[----:B------:R-:W-:Y:S01]  /*1440*/  IMAD.IADD R15, R19, 0x1, R15 ;  /* 0x00000001130f7824 */ /* 0x000fe200078e020f */
[----:B------:R-:W-:Y:S06]  /*1450*/  BRA `(.L_x_726) ;  /* 0x00000000005c7947 */ /* 0x000fec0003800000 */
.L_x_725:
        /* <DEDUP_REMOVED lines=23> */
.L_x_726:
[----:B------:R-:W-:Y:S05]  /*15d0*/  BSYNC B1 ;  /* 0x0000000000017941 */ /* 0x000fea0003800000 */
.L_x_724:
        /* <DEDUP_REMOVED lines=8> */
[----:B------:R-:W-:Y:S01]  /*1660*/  IMAD R15, R18, R15, R10 ;  /* 0x0000000f120f7224 */ /* 0x000fe200078e020a */
[----:B------:R-:W-:-:S03]  /*1670*/  MOV R18, R32 ;  /* 0x0000002000127202 */ /* 0x000fc60000000f00 */
[----:B------:R-:W-:Y:S01]  /*1680*/  IMAD.IADD R19, R33, 0x1, R15 ;  /* 0x0000000121137824 */ /* 0x000fe200078e020f */
[----:B------:R-:W-:Y:S06]  /*1690*/  @P0 BRA `(.L_x_727) ;  /* 0xfffffff000b80947 */ /* 0x000fec000383ffff */
[----:B------:R-:W-:Y:S05]  /*16a0*/  BSYNC B0 ;  /* 0x0000000000007941 */ /* 0x000fea0003800000 */
.L_x_714:
        /* <DEDUP_REMOVED lines=14> */
[----:B------:R-:W-:Y:S05]  /*1790*/  CALL.REL.NOINC `($__internal_21_$__cuda_sm20_div_s64) ;  /* 0x0000001000587944 */ /* 0x000fea0003c00000 */
        /* <DEDUP_REMOVED lines=9> */
.L_x_730:
        /* <DEDUP_REMOVED lines=23> */
.L_x_731:
[----:B------:R-:W-:Y:S05]  /*19a0*/  BSYNC B0 ;  /* 0x0000000000007941 */ /* 0x000fea0003800000 */
.L_x_729:
        /* <DEDUP_REMOVED lines=27> */
.L_x_733:
        /* <DEDUP_REMOVED lines=23> */
.L_x_734:
[----:B------:R-:W-:Y:S05]  /*1cd0*/  BSYNC B0 ;  /* 0x0000000000007941 */ /* 0x000fea0003800000 */
.L_x_732:
        /* <DEDUP_REMOVED lines=27> */
.L_x_736:
        /* <DEDUP_REMOVED lines=23> */
.L_x_737:
[----:B------:R-:W-:Y:S05]  /*2000*/  BSYNC B0 ;  /* 0x0000000000007941 */ /* 0x000fea0003800000 */
.L_x_735:
[----:B------:R-:W0:Y:S02]  /*2010*/  LDC.64 R2, c[0x0][R3+0x2c8] ;  /* 0x0000b20003027b82 */ /* 0x000e240000000a00 */
[-C--:B0-----:R-:W-:Y:S02]  /*2020*/  IMAD R0, R3, R24.reuse, RZ ;  /* 0x0000001803007224 */ /* 0x081fe400078e02ff */
[----:B------:R-:W-:-:S04]  /*2030*/  IMAD.WIDE.U32 R18, R2, R24, R18 ;  /* 0x0000001802127225 */ /* 0x000fc800078e0012 */
[----:B------:R-:W-:-:S04]  /*2040*/  IMAD R9, R2, R9, R0 ;  /* 0x0000000902097224 */ /* 0x000fc800078e0200 */
[----:B------:R-:W-:-:S07]  /*2050*/  IMAD.IADD R19, R19, 0x1, R9 ;  /* 0x0000000113137824 */ /* 0x000fce00078e0209 */
.L_x_728:
[----:B------:R-:W-:Y:S01]  /*2060*/  ULDC.64 UR6, c[0x0][0x620] ;  /* 0x0001880000067ab9 */ /* 0x000fe20000000a00 */
[----:B------:R-:W-:Y:S01]  /*2070*/  ULDC.64 UR4, c[0x0][0x550] ;  /* 0x0001540000047ab9 */ /* 0x000fe20000000a00 */
[----:B------:R-:W-:-:S04]  /*2080*/  IMAD.WIDE.U32 R2, R16, UR6, R18 ;  /* 0x0000000610027c25 */ /* 0x000fc8000f8e0012 */
[----:B------:R-:W-:Y:S01]  /*2090*/  IMAD R9, R17, UR6, RZ ;  /* 0x0000000611097c24 */ /* 0x000fe2000f8e02ff */
[----:B------:R-:W-:-:S03]  /*20a0*/  IADD3 R2, P0, R2, UR4, RZ ;  /* 0x0000000402027c10 */ /* 0x000fc6000ff1e0ff */
[----:B------:R-:W-:Y:S02]  /*20b0*/  IMAD R9, R16, UR7, R9 ;  /* 0x0000000710097c24 */ /* 0x000fe4000f8e0209 */
[----:B------:R-:W0:Y:S03]  /*20c0*/  LDC.64 R16, c[0x0][0x6f8] ;  /* 0x0001be00ff107b82 */ /* 0x000e260000000a00 */
        /* <DEDUP_REMOVED lines=27> */
.L_x_741:
        /* <DEDUP_REMOVED lines=18> */
.L_x_742:
[----:B------:R-:W-:Y:S05]  /*23a0*/  BSYNC B1 ;  /* 0x0000000000017941 */ /* 0x000fea0003800000 */
.L_x_740:
[----:B------:R-:W0:Y:S01]  /*23b0*/  S2UR UR5, SR_CgaCtaId ;  /* 0x00000000000579c3 */ /* 0x000e220000008800 */
[----:B------:R-:W-:Y:S01]  /*23c0*/  ULDC.64 UR10, c[0x0][0x6f0] ;  /* 0x0001bc00000a7ab9 */ /* 0x000fe20000000a00 */
[----:B------:R-:W-:Y:S01]  /*23d0*/  SHF.R.S32.HI R0, RZ, 0x1f, R21 ;  /* 0x0000001fff007819 */ /* 0x000fe20000011415 */
[----:B------:R-:W-:Y:S01]  /*23e0*/  UMOV UR4, 0x400 ;  /* 0x0000040000047882 */ /* 0x000fe20000000000 */
[----:B------:R-:W-:Y:S02]  /*23f0*/  ISETP.NE.U32.AND P0, PT, R21, UR10, PT ;  /* 0x0000000a15007c0c */ /* 0x000fe4000bf05070 */
[----:B------:R-:W-:Y:S02]  /*2400*/  MOV R10, 0xff ;  /* 0x000000ff000a7802 */ /* 0x000fe40000000f00 */
[----:B------:R-:W1:Y:S01]  /*2410*/  S2UR UR7, SR_SWINHI ;  /* 0x00000000000779c3 */ /* 0x000e620000002f00 */
[----:B------:R-:W-:-:S04]  /*2420*/  ISETP.NE.AND.EX P0, PT, R0, UR11, PT, P0 ;  /* 0x0000000b00007c0c */ /* 0x000fc8000bf05300 */
[----:B------:R-:W-:-:S05]  /*2430*/  SEL R0, RZ, 0xffffffff, P0 ;  /* 0xffffffffff007807 */ /* 0x000fca0000000000 */
[----:B------:R-:W-:Y:S01]  /*2440*/  IMAD.IADD R21, R21, 0x1, R0 ;  /* 0x0000000115157824 */ /* 0x000fe200078e0200 */
[----:B0-----:R-:W-:-:S07]  /*2450*/  ULEA UR6, UR5, UR4, 0x18 ;  /* 0x0000000405067291 */ /* 0x001fce000f8ec03f */
[----:B------:R-:W-:Y:S01]  /*2460*/  UMOV UR4, UR6 ;  /* 0x0000000600047c82 */ /* 0x000fe20008000000 */
[----:B-1----:R-:W-:Y:S01]  /*2470*/  UMOV UR5, UR7 ;  /* 0x0000000700057c82 */ /* 0x002fe20008000000 */
[----:B------:R-:W-:-:S04]  /*2480*/  IADD3 R3, R21, UR4, RZ ;  /* 0x0000000415037c10 */ /* 0x000fc8000fffe0ff */
[----:B------:R-:W-:-:S04]  /*2490*/  LOP3.LUT R0, R3, 0x3, RZ, 0xc0, !PT ;  /* 0x0000000303007812 */ /* 0x000fc800078ec0ff */
[----:B------:R-:W-:Y:S01]  /*24a0*/  IADD3 R21, R21, UR6, -R0 ;  /* 0x0000000615157c10 */ /* 0x000fe2000fffe800 */
[----:B------:R-:W-:-:S04]  /*24b0*/  IMAD.SHL.U32 R0, R3, 0x8, RZ ;  /* 0x0000000803007824 */ /* 0x000fc800078e00ff */
[----:B------:R0:W1:Y:S01]  /*24c0*/  LDS R2, [R21] ;  /* 0x0000000015027984 */ /* 0x0000620000000800 */
[----:B------:R-:W-:-:S04]  /*24d0*/  LOP3.LUT R9, R0, 0x18, RZ, 0xc0, !PT ;  /* 0x0000001800097812 */ /* 0x000fc800078ec0ff */
[----:B------:R-:W-:-:S07]  /*24e0*/  SHF.L.U32 R10, R10, R9, RZ ;  /* 0x000000090a0a7219 */ /* 0x000fce00000006ff */
.L_x_743:
[----:B-1----:R-:W-:Y:S01]  /*24f0*/  SHF.R.U32.HI R0, RZ, R9, R2 ;  /* 0x00000009ff007219 */ /* 0x002fe20000011602 */
[----:B------:R-:W-:Y:S05]  /*2500*/  YIELD ;  /* 0x0000000000007946 */ /* 0x000fea0003800000 */
[----:B------:R-:W-:-:S05]  /*2510*/  VIADD R0, R0, 0x1 ;  /* 0x0000000100007836 */ /* 0x000fca0000000000 */
[----:B------:R-:W-:-:S04]  /*2520*/  LOP3.LUT R0, R0, 0xff, RZ, 0xc0, !PT ;  /* 0x000000ff00007812 */ /* 0x000fc800078ec0ff */
[----:B------:R-:W-:-:S04]  /*2530*/  SHF.L.U32 R3, R0, R9, RZ ;  /* 0x0000000900037219 */ /* 0x000fc800000006ff */
[----:B------:R-:W-:-:S06]  /*2540*/  LOP3.LUT R3, R3, R2, R10, 0xf4, !PT ;  /* 0x0000000203037212 */ /* 0x000fcc00078ef40a */
[----:B------:R-:W1:Y:S02]  /*2550*/  ATOMS.CAS R3, [R21], R2, R3 ;  /* 0x000000021503738d */ /* 0x000e640000000003 */
[-C--:B-1----:R-:W-:Y:S02]  /*2560*/  ISETP.NE.AND P0, PT, R2, R3.reuse, PT ;  /* 0x000000030200720c */ /* 0x082fe40003f05270 */
[----:B------:R-:W-:-:S11]  /*2570*/  MOV R2, R3 ;  /* 0x0000000300027202 */ /* 0x000fd60000000f00 */
[----:B------:R-:W-:Y:S05]  /*2580*/  @P0 BRA `(.L_x_743) ;  /* 0xfffffffc00d80947 */ /* 0x000fea000383ffff */
.L_x_739:
[----:B------:R-:W-:Y:S05]  /*2590*/  BSYNC B0 ;  /* 0x0000000000007941 */ /* 0x000fea0003800000 */
.L_x_738:
        /* <DEDUP_REMOVED lines=8> */
.L_x_705:
        /* <DEDUP_REMOVED lines=10> */
.L_x_747:
[----:B------:R-:W1:Y:S01]  /*26c0*/  LDC R3, c[0x0][0x210] ;  /* 0x00008400ff037b82 */ /* 0x000e620000000800 */
[----:B------:R-:W-:Y:S01]  /*26d0*/  ULDC.64 UR6, c[0x0][0x2e0] ;  /* 0x0000b80000067ab9 */ /* 0x000fe20000000a00 */
[----:B------:R-:W-:Y:S01]  /*26e0*/  ULDC.64 UR10, c[0x0][0x210] ;  /* 0x00008400000a7ab9 */ /* 0x000fe20000000a00 */
[----:B------:R-:W-:Y:S01]  /*26f0*/  IMAD R5, R6, UR6, RZ ;  /* 0x0000000606057c24 */ /* 0x000fe2000f8e02ff */
[----:B------:R2:W3:Y:S03]  /*2700*/  LDS.U8 R9, [R14+UR4] ;  /* 0x000000040e097984 */ /* 0x0004e60008000000 */
[C---:B------:R-:W-:Y:S02]  /*2710*/  IMAD R5, R14.reuse, UR7, R5 ;  /* 0x000000070e057c24 */ /* 0x040fe4000f8e0205 */
[----:B-1----:R-:W-:-:S05]  /*2720*/  IMAD R0, R14, UR6, R3 ;  /* 0x000000060e007c24 */ /* 0x002fca000f8e0203 */
[----:B------:R-:W-:-:S04]  /*2730*/  LOP3.LUT R0, R0, 0x3, RZ, 0xc0, !PT ;  /* 0x0000000300007812 */ /* 0x000fc800078ec0ff */
[----:B------:R-:W-:-:S05]  /*2740*/  IADD3 R2, P0, RZ, -R0, RZ ;  /* 0x80000000ff027210 */ /* 0x000fca0007f1e0ff */
[----:B------:R-:W-:Y:S02]  /*2750*/  IMAD.X R3, RZ, RZ, -0x1, P0 ;  /* 0xffffffffff037424 */ /* 0x000fe400000e06ff */
[----:B------:R-:W-:Y:S01]  /*2760*/  IMAD.WIDE.U32 R2, R14, UR6, R2 ;  /* 0x000000060e027c25 */ /* 0x000fe2000f8e0002 */
[----:B------:R-:W-:Y:S02]  /*2770*/  ULDC.64 UR6, c[0x0][0x218] ;  /* 0x0000860000067ab9 */ /* 0x000fe40000000a00 */
[----:B------:R-:W-:-:S04]  /*2780*/  IADD3 R2, P0, R2, UR10, RZ ;  /* 0x0000000a02027c10 */ /* 0x000fc8000ff1e0ff */
[----:B------:R-:W-:-:S05]  /*2790*/  IADD3.X R3, R3, UR11, R5, P0, !PT ;  /* 0x0000000b03037c10 */ /* 0x000fca00087fe405 */
[----:B------:R1:W5:Y:S01]  /*27a0*/  LDG.E R4, desc[UR8][R2.64] ;  /* 0x0000000802047981 */ /* 0x000362000c1e1900 */
[----:B--2---:R-:W-:Y:S01]  /*27b0*/  IADD3 R14, P0, R13, R14, RZ ;  /* 0x0000000e0d0e7210 */ /* 0x004fe20007f1e0ff */
[----:B------:R-:W-:Y:S01]  /*27c0*/  IMAD.MOV.U32 R8, RZ, RZ, 0xff ;  /* 0x000000ffff087424 */ /* 0x000fe200078e00ff */
[----:B------:R-:W-:Y:S01]  /*27d0*/  SHF.L.U32 R7, R0, 0x3, RZ ;  /* 0x0000000300077819 */ /* 0x000fe200000006ff */
[----:B------:R-:W-:Y:S01]  /*27e0*/  BSSY B0, `(.L_x_745) ;  /* 0x000000f000007945 */ /* 0x000fe20003800000 */
[----:B------:R-:W-:Y:S02]  /*27f0*/  IADD3.X R6, RZ, R6, RZ, P0, !PT ;  /* 0x00000006ff067210 */ /* 0x000fe400007fe4ff */
[----:B------:R-:W-:Y:S02]  /*2800*/  ISETP.GE.U32.AND P0, PT, R14, UR6, PT ;  /* 0x000000060e007c0c */ /* 0x000fe4000bf06070 */
[----:B------:R-:W-:Y:S02]  /*2810*/  SHF.L.U32 R8, R8, R7, RZ ;  /* 0x0000000708087219 */ /* 0x000fe400000006ff */
[----:B-1-3--:R-:W-:-:S13]  /*2820*/  ISETP.GE.AND.EX P0, PT, R6, UR7, PT, P0 ;  /* 0x0000000706007c0c */ /* 0x00afda000bf06300 */
.L_x_746:
[----:B-----5:R-:W-:Y:S01]  /*2830*/  SHF.R.U32.HI R0, RZ, R7, R4 ;  /* 0x00000007ff007219 */ /* 0x020fe20000011604 */
[----:B------:R-:W-:Y:S05]  /*2840*/  YIELD ;  /* 0x0000000000007946 */ /* 0x000fea0003800000 */
[----:B------:R-:W-:-:S05]  /*2850*/  IMAD.IADD R0, R9, 0x1, R0 ;  /* 0x0000000109007824 */ /* 0x000fca00078e0200 */
[----:B------:R-:W-:-:S04]  /*2860*/  LOP3.LUT R0, R0, 0xff, RZ, 0xc0, !PT ;  /* 0x000000ff00007812 */ /* 0x000fc800078ec0ff */
[----:B------:R-:W-:-:S04]  /*2870*/  SHF.L.U32 R5, R0, R7, RZ ;  /* 0x0000000700057219 */ /* 0x000fc800000006ff */
[----:B------:R-:W-:-:S06]  /*2880*/  LOP3.LUT R5, R5, R4, R8, 0xf4, !PT ;  /* 0x0000000405057212 */ /* 0x000fcc00078ef408 */
[----:B------:R-:W2:Y:S02]  /*2890*/  ATOMG.E.CAS.STRONG.GPU PT, R5, [R2], R4, R5 ;  /* 0x00000004020573a9 */ /* 0x000ea400001ee105 */
[-C--:B--2---:R-:W-:Y:S02]  /*28a0*/  ISETP.NE.AND P1, PT, R4, R5.reuse, PT ;  /* 0x000000050400720c */ /* 0x084fe40003f25270 */
[----:B------:R-:W-:-:S11]  /*28b0*/  MOV R4, R5 ;  /* 0x0000000500047202 */ /* 0x000fd60000000f00 */
[----:B------:R-:W-:Y:S05]  /*28c0*/  @P1 BRA `(.L_x_746) ;  /* 0xfffffffc00d81947 */ /* 0x000fea000383ffff */
[----:B------:R-:W-:Y:S05]  /*28d0*/  BSYNC B0 ;  /* 0x0000000000007941 */ /* 0x000fea0003800000 */
.L_x_745:
[----:B------:R-:W-:Y:S05]  /*28e0*/  @!P0 BRA `(.L_x_747) ;  /* 0xfffffffc00748947 */ /* 0x000fea000383ffff */
[----:B------:R-:W-:Y:S05]  /*28f0*/  EXIT ;  /* 0x000000000000794d */ /* 0x000fea0003800000 */
        .weak           $__internal_21_$__cuda_sm20_div_s64
        .type           $__internal_21_$__cuda_sm20_div_s64,@function
        .size           $__internal_21_$__cuda_sm20_div_s64,(.L_x_3551 - $__internal_21_$__cuda_sm20_div_s64)
$__internal_21_$__cuda_sm20_div_s64:
        /* <DEDUP_REMOVED lines=83> */
[----:B------:R-:W-:Y:S06]  /*2e30*/  RET.REL.NODEC R24 `(_ZN2at4cuda17kernelHistogram1DIaalLi1ELi2ELin1ELNS0_23CUDAHistogramMemoryTypeE0EZNS0_21CUDA_tensor_histogramIaaLb0EEEbNS_6TensorES4_S4_lNS_14AccumulateTypeIT0_Lb1EE4typeES8_NS0_13TensorArgTypeES9_S9_EUllE0_EEvNS0_6detail10TensorInfoIT_T1_EESF_NSC_IKS6_SE_EElS8_S8_SE_T6_) ;  /* 0xffffffd018707950 */ /* 0x000fec0003c3ffff */
.L_x_748:
        /* <DEDUP_REMOVED lines=12> */
.L_x_3551:


//--------------------- .text._ZN2at4cuda17kernelHistogram1DIaalLi1ELi2ELin1ELNS0_23CUDAHistogramMemoryTypeE1EZNS0_21CUDA_tensor_histogramIaaLb0EEEbNS_6TensorES4_S4_lNS_14AccumulateTypeIT0_Lb1EE4typeES8_NS0_13TensorArgTypeES9_S9_EUllE_EEvNS0_6detail10TensorInfoIT_T1_EESF_NSC_IKS6_SE_EElS8_S8_SE_T6_ --------------------------
	.section	.text._ZN2at4cuda17kernelHistogram1DIaalLi1ELi2ELin1ELNS0_23CUDAHistogramMemoryTypeE1EZNS0_21CUDA_tensor_histogramIaaLb0EEEbNS_6TensorES4_S4_lNS_14AccumulateTypeIT0_Lb1EE4typeES8_NS0_13TensorArgTypeES9_S9_EUllE_EEvNS0_6detail10TensorInfoIT_T1_EESF_NSC_IKS6_SE_EElS8_S8_SE_T6_,"ax",@progbits
	.align	128
        .global         _ZN2at4cuda17kernelHistogram1DIaalLi1ELi2ELin1ELNS0_23CUDAHistogramMemoryTypeE1EZNS0_21CUDA_tensor_histogramIaaLb0EEEbNS_6TensorES4_S4_lNS_14AccumulateTypeIT0_Lb1EE4typeES8_NS0_13TensorArgTypeES9_S9_EUllE_EEvNS0_6detail10TensorInfoIT_T1_EESF_NSC_IKS6_SE_EElS8_S8_SE_T6_
        .type           _ZN2at4cuda17kernelHistogram1DIaalLi1ELi2ELin1ELNS0_23CUDAHistogramMemoryTypeE1EZNS0_21CUDA_tensor_histogramIaaLb0EEEbNS_6TensorES4_S4_lNS_14AccumulateTypeIT0_Lb1EE4typeES8_NS0_13TensorArgTypeES9_S9_EUllE_EEvNS0_6detail10TensorInfoIT_T1_EESF_NSC_IKS6_SE_EElS8_S8_SE_T6_,@function
        .size           _ZN2at4cuda17kernelHistogram1DIaalLi1ELi2ELin1ELNS0_23CUDAHistogramMemoryTypeE1EZNS0_21CUDA_tensor_histogramIaaLb0EEEbNS_6TensorES4_S4_lNS_14AccumulateTypeIT0_Lb1EE4typeES8_NS0_13TensorArgTypeES9_S9_EUllE_EEvNS0_6detail10TensorInfoIT_T1_EESF_NSC_IKS6_SE_EElS8_S8_SE_T6_,(.L_x_3552 - _ZN2at4cuda17kernelHistogram1DIaalLi1ELi2ELin1ELNS0_23CUDAHistogramMemoryTypeE1EZNS0_21CUDA_tensor_histogramIaaLb0EEEbNS_6TensorES4_S4_lNS_14AccumulateTypeIT0_Lb1EE4typeES8_NS0_13TensorArgTypeES9_S9_EUllE_EEvNS0_6detail10TensorInfoIT_T1_EESF_NSC_IKS6_SE_EElS8_S8_SE_T6_)
        .other          _ZN2at4cuda17kernelHistogram1DIaalLi1ELi2ELin1ELNS0_23CUDAHistogramMemoryTypeE1EZNS0_21CUDA_tensor_histogramIaaLb0EEEbNS_6TensorES4_S4_lNS_14AccumulateTypeIT0_Lb1EE4typeES8_NS0_13TensorArgTypeES9_S9_EUllE_EEvNS0_6detail10TensorInfoIT_T1_EESF_NSC_IKS6_SE_EElS8_S8_SE_T6_,@"STO_CUDA_ENTRY STV_DEFAULT"
_ZN2at4cuda17kernelHistogram1DIaalLi1ELi2ELin1ELNS0_23CUDAHistogramMemoryTypeE1EZNS0_21CUDA_tensor_histogramIaaLb0EEEbNS_6TensorES4_S4_lNS_14AccumulateTypeIT0_Lb1EE4typeES8_NS0_13TensorArgTypeES9_S9_EUllE_EEvNS0_6detail10TensorInfoIT_T1_EESF_NSC_IKS6_SE_EElS8_S8_SE_T6_:
.text._ZN2at4cuda17kernelHistogram1DIaalLi1ELi2ELin1ELNS0_23CUDAHistogramMemoryTypeE1EZNS0_21CUDA_tensor_histogramIaaLb0EEEbNS_6TensorES4_S4_lNS_14AccumulateTypeIT0_Lb1EE4typeES8_NS0_13TensorArgTypeES9_S9_EUllE_EEvNS0_6detail10TensorInfoIT_T1_EESF_NSC_IKS6_SE_EElS8_S8_SE_T6_:
        /* <DEDUP_REMOVED lines=13> */
[----:B------:R-:W-:-:S04]  /*00d0*/  UIADD3 UR6, UP0, UR6, -UR8, URZ ;  /* 0x8000000806067290 */ /* 0x000fc8000ff1e03f */
[----:B------:R-:W-:Y:S01]  /*00e0*/  UIADD3.X UR7, UR7, ~UR9, URZ, UP0, !UPT ;  /* 0x8000000907077290 */ /* 0x000fe200087fe43f */
[----:B0-----:R-:W-:-:S13]  /*00f0*/  ISETP.GT.AND P0, PT, R5, 0x1, PT ;  /* 0x000000010500780c */ /* 0x001fda0003f04270 */
[----:B------:R-:W-:Y:S05]  /*0100*/  @P0 BRA `(.L_x_749) ;  /* 0x00000004009c0947 */ /* 0x000fea0003800000 */
[----:B------:R-:W-:Y:S01]  /*0110*/  IMAD.MOV.U32 R0, RZ, RZ, RZ ;  /* 0x000000ffff007224 */ /* 0x000fe200078e00ff */
[----:B------:R-:W-:Y:S02]  /*0120*/  ULDC UR4, c[0x0][0xc] ;  /* 0x0000030000047ab9 */ /* 0x000fe40000000800 */
[----:B------:R-:W-:-:S12]  /*0130*/  UIMAD UR4, UR5, UR4, URZ ;  /* 0x00000004050472a4 */ /* 0x000fd8000f8e023f */
.L_x_756:
[----:B------:R-:W0:Y:S01]  /*0140*/  LDC.64 R4, c[0x0][0x550] ;  /* 0x00015400ff047b82 */ /* 0x000e220000000a00 */
[----:B------:R-:W-:Y:S02]  /*0150*/  ULDC.64 UR8, c[0x0][0x620] ;  /* 0x0001880000087ab9 */ /* 0x000fe40000000a00 */
[----:B------:R-:W-:-:S04]  /*0160*/  IMAD R3, R0, UR8, RZ ;  /* 0x0000000800037c24 */ /* 0x000fc8000f8e02ff */
[C---:B------:R-:W-:Y:S01]  /*0170*/  IMAD R3, R2.reuse, UR9, R3 ;  /* 0x0000000902037c24 */ /* 0x040fe2000f8e0203 */
[----:B------:R-:W1:Y:S01]  /*0180*/  LDC.64 R8, c[0x0][0x6f8] ;  /* 0x0001be00ff087b82 */ /* 0x000e620000000a00 */
[----:B0-----:R-:W-:Y:S01]  /*0190*/  IMAD.WIDE.U32 R4, R2, UR8, R4 ;  /* 0x0000000802047c25 */ /* 0x001fe2000f8e0004 */
[----:B------:R-:W-:-:S03]  /*01a0*/  ULDC.64 UR8, c[0x0][0x700] ;  /* 0x0001c00000087ab9 */ /* 0x000fc60000000a00 */
[----:B------:R-:W-:-:S05]  /*01b0*/  IMAD.IADD R5, R5, 0x1, R3 ;  /* 0x0000000105057824 */ /* 0x000fca00078e0203 */
[----:B------:R-:W2:Y:S01]  /*01c0*/  LDG.E.S8 R3, desc[UR10][R4.64] ;  /* 0x0000000a04037981 */ /* 0x000ea2000c1e1300 */
[----:B------:R-:W-:Y:S01]  /*01d0*/  BSSY B0, `(.L_x_750) ;  /* 0x0000053000007945 */ /* 0x000fe20003800000 */
        /* <DEDUP_REMOVED lines=21> */
[----:B------:R-:W-:Y:S05]  /*0330*/  CALL.REL.NOINC `($__internal_22_$__cuda_sm20_div_s64) ;  /* 0x0000002000c07944 */ /* 0x000fea0003c00000 */
[----:B------:R-:W-:Y:S05]  /*0340*/  BRA `(.L_x_754) ;  /* 0x0000000000487947 */ /* 0x000fea0003800000 */
.L_x_753:
        /* <DEDUP_REMOVED lines=18> */
.L_x_754:
[----:B------:R-:W-:Y:S05]  /*0470*/  BSYNC B1 ;  /* 0x0000000000017941 */ /* 0x000fea0003800000 */
.L_x_752:
[----:B------:R-:W0:Y:S01]  /*0480*/  LDC R10, c[0x0][0x210] ;  /* 0x00008400ff0a7b82 */ /* 0x000e220000000800 */
[----:B------:R-:W-:Y:S01]  /*0490*/  ULDC.64 UR8, c[0x0][0x6f0] ;  /* 0x0001bc0000087ab9 */ /* 0x000fe20000000a00 */
[----:B------:R-:W-:Y:S01]  /*04a0*/  SHF.R.S32.HI R3, RZ, 0x1f, R22 ;  /* 0x0000001fff037819 */ /* 0x000fe20000011416 */
[----:B------:R-:W-:Y:S01]  /*04b0*/  ULDC.64 UR12, c[0x0][0x7e0] ;  /* 0x0001f800000c7ab9 */ /* 0x000fe20000000a00 */
[----:B------:R-:W-:Y:S01]  /*04c0*/  ISETP.NE.U32.AND P0, PT, R22, UR8, PT ;  /* 0x0000000816007c0c */ /* 0x000fe2000bf05070 */
[----:B------:R-:W-:-:S03]  /*04d0*/  IMAD R7, R0, UR12, RZ ;  /* 0x0000000c00077c24 */ /* 0x000fc6000f8e02ff */
[----:B------:R-:W-:Y:S01]  /*04e0*/  ISETP.NE.AND.EX P0, PT, R3, UR9, PT, P0 ;  /* 0x0000000903007c0c */ /* 0x000fe2000bf05300 */
[----:B------:R-:W1:Y:S01]  /*04f0*/  LDC.64 R4, c[0x0][0x710] ;  /* 0x0001c400ff047b82 */ /* 0x000e620000000a00 */
[----:B------:R-:W-:Y:S02]  /*0500*/  ULDC.64 UR8, c[0x0][0x2e0] ;  /* 0x0000b80000087ab9 */ /* 0x000fe40000000a00 */
[----:B------:R-:W-:-:S04]  /*0510*/  SEL R6, RZ, 0xffffffff, P0 ;  /* 0xffffffffff067807 */ /* 0x000fc80000000000 */
[----:B------:R-:W-:-:S04]  /*0520*/  IADD3 R11, P0, R22, R6, RZ ;  /* 0x00000006160b7210 */ /* 0x000fc80007f1e0ff */
[----:B------:R-:W-:Y:S01]  /*0530*/  IADD3.X R3, R3, R6, RZ, P0, !PT ;  /* 0x0000000603037210 */ /* 0x000fe200007fe4ff */
[----:B0-----:R-:W-:-:S04]  /*0540*/  IMAD R10, R11, UR8, R10 ;  /* 0x000000080b0a7c24 */ /* 0x001fc8000f8e020a */
[----:B------:R-:W-:Y:S02]  /*0550*/  IMAD R12, R3, UR8, RZ ;  /* 0x00000008030c7c24 */ /* 0x000fe4000f8e02ff */
[----:B------:R-:W-:Y:S01]  /*0560*/  IMAD R3, R2, UR13, R7 ;  /* 0x0000000d02037c24 */ /* 0x000fe2000f8e0207 */
[----:B------:R-:W-:-:S04]  /*0570*/  LOP3.LUT R10, R10, 0x3, RZ, 0xc0, !PT ;  /* 0x000000030a0a7812 */ /* 0x000fc800078ec0ff */
[----:B------:R-:W-:Y:S01]  /*0580*/  IADD3 R8, P1, RZ, -R10, RZ ;  /* 0x8000000aff087210 */ /* 0x000fe20007f3e0ff */
[----:B-1----:R-:W-:Y:S01]  /*0590*/  IMAD.WIDE.U32 R6, R2, UR12, R4 ;  /* 0x0000000c02067c25 */ /* 0x002fe2000f8e0004 */
[----:B------:R-:W-:-:S03]  /*05a0*/  ULDC.64 UR12, c[0x0][0x210] ;  /* 0x00008400000c7ab9 */ /* 0x000fc60000000a00 */
[----:B------:R-:W-:Y:S02]  /*05b0*/  IMAD.X R9, RZ, RZ, -0x1, P1 ;  /* 0xffffffffff097424 */ /* 0x000fe400008e06ff */
[----:B------:R-:W-:Y:S02]  /*05c0*/  IMAD.IADD R7, R7, 0x1, R3 ;  /* 0x0000000107077824 */ /* 0x000fe400078e0203 */
[----:B------:R-:W-:-:S03]  /*05d0*/  IMAD.WIDE.U32 R8, R11, UR8, R8 ;  /* 0x000000080b087c25 */ /* 0x000fc6000f8e0008 */
[----:B------:R0:W5:Y:S01]  /*05e0*/  LDG.E.U8 R6, desc[UR10][R6.64] ;  /* 0x0000000a06067981 */ /* 0x000162000c1e1100 */
[----:B------:R-:W-:Y:S01]  /*05f0*/  IMAD R11, R11, UR9, R12 ;  /* 0x000000090b0b7c24 */ /* 0x000fe2000f8e020c */
[----:B------:R-:W-:-:S04]  /*0600*/  IADD3 R4, P0, R8, UR12, RZ ;  /* 0x0000000c08047c10 */ /* 0x000fc8000ff1e0ff */
[----:B------:R-:W-:-:S05]  /*0610*/  IADD3.X R5, R9, UR13, R11, P0, !PT ;  /* 0x0000000d09057c10 */ /* 0x000fca00087fe40b */
[----:B------:R0:W5:Y:S01]  /*0620*/  LDG.E R8, desc[UR10][R4.64] ;  /* 0x0000000a04087981 */ /* 0x000162000c1e1900 */
[----:B------:R-:W-:Y:S01]  /*0630*/  HFMA2.MMA R3, -RZ, RZ, 0, 1.5199184417724609375e-05 ;  /* 0x000000ffff037435 */ /* 0x000fe200000001ff */
[----:B------:R-:W-:-:S09]  /*0640*/  IMAD.SHL.U32 R10, R10, 0x8, RZ ;  /* 0x000000080a0a7824 */ /* 0x000fd200078e00ff */
[----:B0-----:R-:W-:-:S07]  /*0650*/  SHF.L.U32 R11, R3, R10, RZ ;  /* 0x0000000a030b7219 */ /* 0x001fce00000006ff */
.L_x_755:
        /* <DEDUP_REMOVED lines=10> */
.L_x_751:
[----:B------:R-:W-:Y:S05]  /*0700*/  BSYNC B0 ;  /* 0x0000000000007941 */ /* 0x000fea0003800000 */
.L_x_750:
[----:B------:R-:W-:Y:S01]  /*0710*/  IADD3 R2, P0, R2, UR4, RZ ;  /* 0x0000000402027c10 */ /* 0x000fe2000ff1e0ff */
[----:B------:R-:W-:-:S04]  /*0720*/  ULDC.64 UR8, c[0x0][0x708] ;  /* 0x0001c20000087ab9 */ /* 0x000fc80000000a00 */
[----:B------:R-:W-:Y:S01]  /*0730*/  IMAD.X R0, RZ, RZ, R0, P0 ;  /* 0x000000ffff007224 */ /* 0x000fe200000e0600 */
[----:B------:R-:W-:-:S04]  /*0740*/  ISETP.GE.U32.AND P0, PT, R2, UR8, PT ;  /* 0x0000000802007c0c */ /* 0x000fc8000bf06070 */
[----:B------:R-:W-:-:S13]  /*0750*/  ISETP.GE.AND.EX P0, PT, R0, UR9, PT, P0 ;  /* 0x0000000900007c0c */ /* 0x000fda000bf06300 */
[----:B------:R-:W-:Y:S05]  /*0760*/  @!P0 BRA `(.L_x_756) ;  /* 0xfffffff800748947 */ /* 0x000fea000383ffff */
[----:B------:R-:W-:Y:S05]  /*0770*/  EXIT ;  /* 0x000000000000794d */ /* 0x000fea0003800000 */
.L_x_749:
[----:B------:R-:W-:Y:S01]  /*0780*/  LOP3.LUT R0, RZ, R5, RZ, 0x33, !PT ;  /* 0x00000005ff007212 */ /* 0x000fe200078e33ff */
[----:B------:R-:W-:-:S03]  /*0790*/  IMAD.MOV.U32 R3, RZ, RZ, RZ ;  /* 0x000000ffff037224 */ /* 0x000fc600078e00ff */
[----:B------:R-:W-:-:S05]  /*07a0*/  VIMNMX R0, R0, -0x3, !PT ;  /* 0xfffffffd00007848 */ /* 0x000fca0007fe0100 */
[----:B------:R-:W-:-:S04]  /*07b0*/  IMAD.IADD R5, R0, 0x1, R5 ;  /* 0x0000000100057824 */ /* 0x000fc800078e0205 */
[C---:B------:R-:W-:Y:S01]  /*07c0*/  VIADD R4, R5.reuse, 0x1 ;  /* 0x0000000105047836 */ /* 0x040fe20000000000 */
[----:B------:R-:W-:-:S04]  /*07d0*/  IADD3 R0, R5, 0x2, RZ ;  /* 0x0000000205007810 */ /* 0x000fc80007ffe0ff */
[----:B------:R-:W-:-:S04]  /*07e0*/  LOP3.LUT R0, R0, 0x3, RZ, 0xc0, !PT ;  /* 0x0000000300007812 */ /* 0x000fc800078ec0ff */
[----:B------:R-:W-:-:S07]  /*07f0*/  IADD3 R5, R5, -R0, RZ ;  /* 0x8000000005057210 */ /* 0x000fce0007ffe0ff */
.L_x_787:
[----:B------:R-:W-:Y:S01]  /*0800*/  ISETP.GE.U32.AND P0, PT, R4, 0x3, PT ;  /* 0x000000030400780c */ /* 0x000fe20003f06070 */
[----:B------:R-:W-:Y:S01]  /*0810*/  ULDC UR8, c[0x0][0x6e8] ;  /* 0x0001ba0000087ab9 */ /* 0x000fe20000000800 */
[----:B------:R-:W-:Y:S01]  /*0820*/  UMOV UR4, 0x340 ;  /* 0x0000034000047882 */ /* 0x000fe20000000000 */
[----:B------:R-:W-:Y:S01]  /*0830*/  ULDC UR9, c[0x0][0x6e8] ;  /* 0x0001ba0000097ab9 */ /* 0x000fe20000000800 */
[----:B------:R-:W-:Y:S01]  /*0840*/  UIMAD UR4, UR8, 0x8, UR4 ;  /* 0x00000008080478a4 */ /* 0x000fe2000f8e0204 */
[----:B------:R-:W-:Y:S01]  /*0850*/  IMAD.U32 R6, RZ, RZ, UR9 ;  /* 0x00000009ff067e24 */ /* 0x000fe2000f8e00ff */
[----:B------:R-:W-:Y:S01]  /*0860*/  MOV R24, R2 ;  /* 0x0000000200187202 */ /* 0x000fe20000000f00 */
[----:B------:R-:W-:Y:S02]  /*0870*/  IMAD.MOV.U32 R12, RZ, RZ, RZ ;  /* 0x000000ffff0c7224 */ /* 0x000fe400078e00ff */
[----:B------:R-:W-:Y:S02]  /*0880*/  IMAD.MOV.U32 R9, RZ, RZ, RZ ;  /* 0x000000ffff097224 */ /* 0x000fe400078e00ff */
[----:B------:R-:W-:-:S02]  /*0890*/  IMAD.MOV.U32 R25, RZ, RZ, R3 ;  /* 0x000000ffff197224 */ /* 0x000fc400078e0003 */
[----:B------:R-:W-:Y:S05]  /*08a0*/  @!P0 BRA `(.L_x_757) ;  /* 0x0000000c005c8947 */ /* 0x000fea0003800000 */
[----:B------:R-:W-:Y:S01]  /*08b0*/  BSSY B0, `(.L_x_757) ;  /* 0x00000d6000007945 */ /* 0x000fe20003800000 */
[----:B------:R-:W-:Y:S01]  /*08c0*/  MOV R7, UR4 ;  /* 0x0000000400077c02 */ /* 0x000fe20008000f00 */
[----:B------:R-:W-:-:S07]  /*08d0*/  IMAD.MOV.U32 R8, RZ, RZ, R5 ;  /* 0x000000ffff087224 */ /* 0x000fce00078e0005 */
.L_x_770:
        /* <DEDUP_REMOVED lines=8> */
[----:B------:R-:W-:Y:S05]  /*0960*/  CALL.REL.NOINC `($__internal_22_$__cuda_sm20_div_s64) ;  /* 0x0000001c00347944 */ /* 0x000fea0003c00000 */
[----:B------:R-:W-:Y:S01]  /*0970*/  IADD3 R17, P0, RZ, -R22, RZ ;  /* 0x80000016ff117210 */ /* 0x000fe20007f1e0ff */
[----:B------:R-:W-:Y:S02]  /*0980*/  IMAD.MOV.U32 R30, RZ, RZ, R22 ;  /* 0x000000ffff1e7224 */ /* 0x000fe400078e0016 */
[--C-:B------:R-:W-:Y:S02]  /*0990*/  IMAD.MOV.U32 R31, RZ, RZ, R23.reuse ;  /* 0x000000ffff1f7224 */ /* 0x100fe400078e0017 */
[----:B------:R-:W-:Y:S02]  /*09a0*/  IMAD.X R13, RZ, RZ, ~R23, P0 ;  /* 0x000000ffff0d7224 */ /* 0x000fe400000e0e17 */
[----:B------:R-:W-:-:S04]  /*09b0*/  IMAD.WIDE.U32 R10, R14, R17, R24 ;  /* 0x000000110e0a7225 */ /* 0x000fc800078e0018 */
[----:B------:R-:W-:-:S04]  /*09c0*/  IMAD R13, R13, R14, RZ ;  /* 0x0000000e0d0d7224 */ /* 0x000fc800078e02ff */
[----:B------:R-:W-:Y:S02]  /*09d0*/  IMAD R13, R15, R17, R13 ;  /* 0x000000110f0d7224 */ /* 0x000fe400078e020d */
[----:B------:R-:W-:-:S03]  /*09e0*/  IMAD.MOV.U32 R17, RZ, RZ, R10 ;  /* 0x000000ffff117224 */ /* 0x000fc600078e000a */
[----:B------:R-:W-:Y:S01]  /*09f0*/  IADD3 R19, R11, R13, RZ ;  /* 0x0000000d0b137210 */ /* 0x000fe20007ffe0ff */
[----:B------:R-:W-:Y:S06]  /*0a00*/  BRA `(.L_x_760) ;  /* 0x0000000000587947 */ /* 0x000fec0003800000 */
.L_x_759:
[----:B------:R-:W0:Y:S01]  /*0a10*/  I2F.U32.RP R13, R14 ;  /* 0x0000000e000d7306 */ /* 0x000e220000209000 */
[----:B------:R-:W-:Y:S01]  /*0a20*/  IMAD.MOV R15, RZ, RZ, -R14 ;  /* 0x000000ffff0f7224 */ /* 0x000fe200078e0a0e */
[----:B------:R-:W-:Y:S01]  /*0a30*/  ISETP.NE.U32.AND P2, PT, R14, RZ, PT ;  /* 0x000000ff0e00720c */ /* 0x000fe20003f45070 */
[----:B------:R-:W-:Y:S01]  /*0a40*/  HFMA2.MMA R31, -RZ, RZ, 0, 0 ;  /* 0x00000000ff1f7435 */ /* 0x000fe200000001ff */
[----:B------:R-:W-:-:S04]  /*0a50*/  IMAD.MOV.U32 R19, RZ, RZ, RZ ;  /* 0x000000ffff137224 */ /* 0x000fc800078e00ff */
        /* <DEDUP_REMOVED lines=17> */
.L_x_760:
[----:B------:R-:W-:Y:S05]  /*0b70*/  BSYNC B1 ;  /* 0x0000000000017941 */ /* 0x000fea0003800000 */
.L_x_758:
        /* <DEDUP_REMOVED lines=16> */
[----:B------:R-:W-:Y:S05]  /*0c80*/  CALL.REL.NOINC `($__internal_22_$__cuda_sm20_div_s64) ;  /* 0x00000018006c7944 */ /* 0x000fea0003c00000 */
        /* <DEDUP_REMOVED lines=12> */
.L_x_762:
        /* <DEDUP_REMOVED lines=23> */
.L_x_763:
[----:B------:R-:W-:Y:S05]  /*0ec0*/  BSYNC B1 ;  /* 0x0000000000017941 */ /* 0x000fea0003800000 */
.L_x_761:
        /* <DEDUP_REMOVED lines=23> */
[----:B------:R-:W-:-:S03]  /*1040*/  MOV R12, R22 ;  /* 0x00000016000c7202 */ /* 0x000fc60000000f00 */
[----:B------:R-:W-:Y:S02]  /*1050*/  IMAD R19, R13, R21, R19 ;  /* 0x000000150d137224 */ /* 0x000fe400078e0213 */
[----:B------:R-:W-:Y:S02]  /*1060*/  IMAD.MOV.U32 R21, RZ, RZ, R10 ;  /* 0x000000ffff157224 */ /* 0x000fe400078e000a */
[----:B------:R-:W-:Y:S02]  /*1070*/  IMAD.IADD R19, R11, 0x1, R19 ;  /* 0x000000010b137824 */ /* 0x000fe400078e0213 */
[----:B------:R-:W-:Y:S01]  /*1080*/  IMAD.MOV.U32 R13, RZ, RZ, R23 ;  /* 0x000000ffff0d7224 */ /* 0x000fe200078e0017 */
[----:B------:R-:W-:Y:S06]  /*1090*/  BRA `(.L_x_766) ;  /* 0x00000000005c7947 */ /* 0x000fec0003800000 */
.L_x_765:
        /* <DEDUP_REMOVED lines=23> */
.L_x_766:
[----:B------:R-:W-:Y:S05]  /*1210*/  BSYNC B1 ;  /* 0x0000000000017941 */ /* 0x000fea0003800000 */
.L_x_764:
        /* <DEDUP_REMOVED lines=17> */
[----:B------:R-:W-:Y:S05]  /*1330*/  CALL.REL.NOINC `($__internal_22_$__cuda_sm20_div_s64) ;  /* 0x0000001000c07944 */ /* 0x000fea0003c00000 */
[----:B------:R-:W-:Y:S01]  /*1340*/  IADD3 R21, P0, RZ, -R22, RZ ;  /* 0x80000016ff157210 */ /* 0x000fe20007f1e0ff */
[----:B------:R-:W-:Y:S01]  /*1350*/  IMAD.MOV.U32 R11, RZ, RZ, R13 ;  /* 0x000000ffff0b7224 */ /* 0x000fe200078e000d */
[----:B------:R-:W-:Y:S01]  /*1360*/  MOV R10, R12 ;  /* 0x0000000c000a7202 */ /* 0x000fe20000000f00 */
[--C-:B------:R-:W-:Y:S01]  /*1370*/  IMAD.MOV.U32 R25, RZ, RZ, R23.reuse ;  /* 0x000000ffff197224 */ /* 0x100fe200078e0017 */
[----:B------:R-:W-:Y:S01]  /*1380*/  MOV R24, R22 ;  /* 0x0000001600187202 */ /* 0x000fe20000000f00 */
[----:B------:R-:W-:Y:S02]  /*1390*/  IMAD.X R19, RZ, RZ, ~R23, P0 ;  /* 0x000000ffff137224 */ /* 0x000fe400000e0e17 */
[----:B------:R-:W-:-:S04]  /*13a0*/  IMAD.WIDE.U32 R10, R14, R21, R10 ;  /* 0x000000150e0a7225 */ /* 0x000fc800078e000a */
[----:B------:R-:W-:Y:S02]  /*13b0*/  IMAD R19, R19, R14, RZ ;  /* 0x0000000e13137224 */ /* 0x000fe400078e02ff */
[----:B------:R-:W-:Y:S02]  /*13c0*/  IMAD.MOV.U32 R13, RZ, RZ, R10 ;  /* 0x000000ffff0d7224 */ /* 0x000fe400078e000a */
[----:B------:R-:W-:-:S05]  /*13d0*/  IMAD R15, R15, R21, R19 ;  /* 0x000000150f0f7224 */ /* 0x000fca00078e0213 */
[----:B------:R-:W-:Y:S01]  /*13e0*/  IADD3 R15, R11, R15, RZ ;  /* 0x0000000f0b0f7210 */ /* 0x000fe20007ffe0ff */
[----:B------:R-:W-:Y:S06]  /*13f0*/  BRA `(.L_x_769) ;  /* 0x0000000000587947 */ /* 0x000fec0003800000 */
.L_x_768:
        /* <DEDUP_REMOVED lines=22> */
.L_x_769:
[----:B------:R-:W-:Y:S05]  /*1560*/  BSYNC B1 ;  /* 0x0000000000017941 */ /* 0x000fea0003800000 */
.L_x_767:
        /* <DEDUP_REMOVED lines=10> */
[----:B------:R-:W-:Y:S05]  /*1610*/  BSYNC B0 ;  /* 0x0000000000007941 */ /* 0x000fea0003800000 */
.L_x_757:
        /* <DEDUP_REMOVED lines=12> */
[----:B------:R-:W-:Y:S05]  /*16e0*/  CALL.REL.NOINC `($__internal_22_$__cuda_sm20_div_s64) ;  /* 0x0000000c00d47944 */ /* 0x000fea0003c00000 */
[----:B------:R-:W-:-:S04]  /*16f0*/  IADD3 R13, P0, RZ, -R22, RZ ;  /* 0x80000016ff0d7210 */ /* 0x000fc80007f1e0ff */
[----:B------:R-:W-:Y:S01]  /*1700*/  IADD3.X R7, RZ, ~R23, RZ, P0, !PT ;  /* 0x80000017ff077210 */ /* 0x000fe200007fe4ff */
        /* <DEDUP_REMOVED lines=8> */
.L_x_773:
        /* <DEDUP_REMOVED lines=23> */
.L_x_774:
[----:B------:R-:W-:Y:S05]  /*1900*/  BSYNC B0 ;  /* 0x0000000000007941 */ /* 0x000fea0003800000 */
.L_x_772:
        /* <DEDUP_REMOVED lines=27> */
.L_x_776:
        /* <DEDUP_REMOVED lines=23> */
.L_x_777:
[----:B------:R-:W-:Y:S05]  /*1c30*/  BSYNC B0 ;  /* 0x0000000000007941 */ /* 0x000fea0003800000 */
.L_x_775:
        /* <DEDUP_REMOVED lines=26> */
.L_x_779:
        /* <DEDUP_REMOVED lines=23> */
.L_x_780:
[----:B------:R-:W-:Y:S05]  /*1f50*/  BSYNC B0 ;  /* 0x0000000000007941 */ /* 0x000fea0003800000 */
.L_x_778:
[----:B------:R-:W0:Y:S01]  /*1f60*/  LDC.64 R6, c[0x0][R6+0x2c8] ;  /* 0x0000b20006067b82 */ /* 0x000e220000000a00 */
[----:B------:R-:W-:Y:S02]  /*1f70*/  IMAD.MOV.U32 R13, RZ, RZ, R9 ;  /* 0x000000ffff0d7224 */ /* 0x000fe400078e0009 */
[-C--:B0-----:R-:W-:Y:S02]  /*1f80*/  IMAD R7, R7, R10.reuse, RZ ;  /* 0x0000000a07077224 */ /* 0x081fe400078e02ff */
[----:B------:R-:W-:-:S04]  /*1f90*/  IMAD.WIDE.U32 R12, R6, R10, R12 ;  /* 0x0000000a060c7225 */ /* 0x000fc800078e000c */
[----:B------:R-:W-:-:S05]  /*1fa0*/  IMAD R7, R6, R15, R7 ;  /* 0x0000000f06077224 */ /* 0x000fca00078e0207 */
[----:B------:R-:W-:-:S07]  /*1fb0*/  IADD3 R9, R13, R7, RZ ;  /* 0x000000070d097210 */ /* 0x000fce0007ffe0ff */
.L_x_771:
[----:B------:R-:W-:Y:S01]  /*1fc0*/  IMAD.MOV.U32 R13, RZ, RZ, R9 ;  /* 0x000000ffff0d7224 */ /* 0x000fe200078e0009 */
        /* <DEDUP_REMOVED lines=32> */
[----:B------:R-:W-:Y:S05]  /*21d0*/  CALL.REL.NOINC `($__internal_22_$__cuda_sm20_div_s64) ;  /* 0x0000000400187944 */ /* 0x000fea0003c00000 */
[----:B------:R-:W-:Y:S05]  /*21e0*/  BRA `(.L_x_785) ;  /* 0x0000000000487947 */ /* 0x000fea0003800000 */
.L_x_784:
        /* <DEDUP_REMOVED lines=18> */
.L_x_785:
[----:B------:R-:W-:Y:S05]  /*2310*/  BSYNC B1 ;  /* 0x0000000000017941 */ /* 0x000fea0003800000 */
.L_x_783:
        /* <DEDUP_REMOVED lines=8> */
[----:B------:R-:W-:Y:S01]  /*23a0*/  ULDC.64 UR8, c[0x0][0x2e0] ;  /* 0x0000b80000087ab9 */ /* 0x000fe20000000a00 */
[----:B------:R-:W-:Y:S01]  /*23b0*/  IMAD R15, R2, UR13, R11 ;  /* 0x0000000d020f7c24 */ /* 0x000fe2000f8e020b */
[----:B------:R-:W-:-:S04]  /*23c0*/  SEL R10, RZ, 0xffffffff, P0 ;  /* 0xffffffffff0a7807 */ /* 0x000fc80000000000 */
[----:B------:R-:W-:-:S04]  /*23d0*/  IADD3 R13, P0, R22, R10, RZ ;  /* 0x0000000a160d7210 */ /* 0x000fc80007f1e0ff */
[----:B------:R-:W-:Y:S01]  /*23e0*/  IADD3.X R10, R9, R10, RZ, P0, !PT ;  /* 0x0000000a090a7210 */ /* 0x000fe200007fe4ff */
[----:B0-----:R-:W-:-:S04]  /*23f0*/  IMAD R12, R13, UR8, R12 ;  /* 0x000000080d0c7c24 */ /* 0x001fc8000f8e020c */
[----:B------:R-:W-:Y:S01]  /*2400*/  IMAD R14, R10, UR8, RZ ;  /* 0x000000080a0e7c24 */ /* 0x000fe2000f8e02ff */
[----:B------:R-:W-:-:S04]  /*2410*/  LOP3.LUT R12, R12, 0x3, RZ, 0xc0, !PT ;  /* 0x000000030c0c7812 */ /* 0x000fc800078ec0ff */
[----:B------:R-:W-:Y:S01]  /*2420*/  IADD3 R8, P1, RZ, -R12, RZ ;  /* 0x8000000cff087210 */ /* 0x000fe20007f3e0ff */
[----:B-1----:R-:W-:Y:S01]  /*2430*/  IMAD.WIDE.U32 R10, R2, UR12, R6 ;  /* 0x0000000c020a7c25 */ /* 0x002fe2000f8e0006 */
[----:B------:R-:W-:-:S03]  /*2440*/  ULDC.64 UR12, c[0x0][0x210] ;  /* 0x00008400000c7ab9 */ /* 0x000fc60000000a00 */
[----:B------:R-:W-:Y:S01]  /*2450*/  IMAD.X R9, RZ, RZ, -0x1, P1 ;  /* 0xffffffffff097424 */ /* 0x000fe200008e06ff */
[----:B------:R-:W-:Y:S01]  /*2460*/  IADD3 R11, R11, R15, RZ ;  /* 0x0000000f0b0b7210 */ /* 0x000fe20007ffe0ff */
[----:B------:R-:W-:-:S04]  /*2470*/  IMAD.WIDE.U32 R8, R13, UR8, R8 ;  /* 0x000000080d087c25 */ /* 0x000fc8000f8e0008 */
[----:B------:R0:W5:Y:S01]  /*2480*/  LDG.E.U8 R10, desc[UR10][R10.64] ;  /* 0x0000000a0a0a7981 */ /* 0x000162000c1e1100 */
[----:B------:R-:W-:Y:S01]  /*2490*/  IMAD R13, R13, UR9, R14 ;  /* 0x000000090d0d7c24 */ /* 0x000fe2000f8e020e */
[----:B------:R-:W-:-:S04]  /*24a0*/  IADD3 R6, P0, R8, UR12, RZ ;  /* 0x0000000c08067c10 */ /* 0x000fc8000ff1e0ff */
[----:B------:R-:W-:-:S05]  /*24b0*/  IADD3.X R7, R9, UR13, R13, P0, !PT ;  /* 0x0000000d09077c10 */ /* 0x000fca00087fe40d */
[----:B------:R0:W5:Y:S01]  /*24c0*/  LDG.E R8, desc[UR10][R6.64] ;  /* 0x0000000a06087981 */ /* 0x000162000c1e1900 */
[----:B------:R-:W-:Y:S01]  /*24d0*/  IMAD.MOV.U32 R13, RZ, RZ, 0xff ;  /* 0x000000ffff0d7424 */ /* 0x000fe200078e00ff */
[----:B------:R-:W-:-:S04]  /*24e0*/  SHF.L.U32 R12, R12, 0x3, RZ ;  /* 0x000000030c0c7819 */ /* 0x000fc800000006ff */
[----:B------:R-:W-:-:S07]  /*24f0*/  SHF.L.U32 R13, R13, R12, RZ ;  /* 0x0000000c0d0d7219 */ /* 0x000fce00000006ff */
.L_x_786:
        /* <DEDUP_REMOVED lines=10> */
.L_x_782:
[----:B------:R-:W-:Y:S05]  /*25a0*/  BSYNC B0 ;  /* 0x0000000000007941 */ /* 0x000fea0003800000 */
.L_x_781:
        /* <DEDUP_REMOVED lines=9> */
        .weak           $__internal_22_$__cuda_sm20_div_s64
        .type           $__internal_22_$__cuda_sm20_div_s64,@function
        .size           $__internal_22_$__cuda_sm20_div_s64,(.L_x_3552 - $__internal_22_$__cuda_sm20_div_s64)
$__internal_22_$__cuda_sm20_div_s64:
        /* <DEDUP_REMOVED lines=82> */
[----:B------:R-:W-:Y:S06]  /*2b60*/  RET.REL.NODEC R10 `(_ZN2at4cuda17kernelHistogram1DIaalLi1ELi2ELin1ELNS0_23CUDAHistogramMemoryTypeE1EZNS0_21CUDA_tensor_histogramIaaLb0EEEbNS_6TensorES4_S4_lNS_14AccumulateTypeIT0_Lb1EE4typeES8_NS0_13TensorArgTypeES9_S9_EUllE_EEvNS0_6detail10TensorInfoIT_T1_EESF_NSC_IKS6_SE_EElS8_S8_SE_T6_) ;  /* 0xffffffd40a247950 */ /* 0x000fec0003c3ffff */
.L_x_788:
        /* <DEDUP_REMOVED lines=9> */
.L_x_3552:


//--------------------- .text._ZN2at4cuda17kernelHistogram1DIaalLi1ELi2ELin1ELNS0_23CUDAHistogramMemoryTypeE0EZNS0_21CUDA_tensor_histogramIaaLb0EEEbNS_6TensorES4_S4_lNS_14AccumulateTypeIT0_Lb1EE4typeES8_NS0_13TensorArgTypeES9_S9_EUllE_EEvNS0_6detail10TensorInfoIT_T1_EESF_NSC_IKS6_SE_EElS8_S8_SE_T6_ --------------------------
	.section	.text._ZN2at4cuda17kernelHistogram1DIaalLi1ELi2ELin1ELNS0_23CUDAHistogramMemoryTypeE0EZNS0_21CUDA_tensor_histogramIaaLb0EEEbNS_6TensorES4_S4_lNS_14AccumulateTypeIT0_Lb1EE4typeES8_NS0_13TensorArgTypeES9_S9_EUllE_EEvNS0_6detail10TensorInfoIT_T1_EESF_NSC_IKS6_SE_EElS8_S8_SE_T6_,"ax",@progbits
	.align	128
        .global         _ZN2at4cuda17kernelHistogram1DIaalLi1ELi2ELin1ELNS0_23CUDAHistogramMemoryTypeE0EZNS0_21CUDA_tensor_histogramIaaLb0EEEbNS_6TensorES4_S4_lNS_14AccumulateTypeIT0_Lb1EE4typeES8_NS0_13TensorArgTypeES9_S9_EUllE_EEvNS0_6detail10TensorInfoIT_T1_EESF_NSC_IKS6_SE_EElS8_S8_SE_T6_
        .type           _ZN2at4cuda17kernelHistogram1DIaalLi1ELi2ELin1ELNS0_23CUDAHistogramMemoryTypeE0EZNS0_21CUDA_tensor_histogramIaaLb0EEEbNS_6TensorES4_S4_lNS_14AccumulateTypeIT0_Lb1EE4typeES8_NS0_13TensorArgTypeES9_S9_EUllE_EEvNS0_6detail10TensorInfoIT_T1_EESF_NSC_IKS6_SE_EElS8_S8_SE_T6_,@function
        .size           _ZN2at4cuda17kernelHistogram1DIaalLi1ELi2ELin1ELNS0_23CUDAHistogramMemoryTypeE0EZNS0_21CUDA_tensor_histogramIaaLb0EEEbNS_6TensorES4_S4_lNS_14AccumulateTypeIT0_Lb1EE4typeES8_NS0_13TensorArgTypeES9_S9_EUllE_EEvNS0_6detail10TensorInfoIT_T1_EESF_NSC_IKS6_SE_EElS8_S8_SE_T6_,(.L_x_3553 - _ZN2at4cuda17kernelHistogram1DIaalLi1ELi2ELin1ELNS0_23CUDAHistogramMemoryTypeE0EZNS0_21CUDA_tensor_histogramIaaLb0EEEbNS_6TensorES4_S4_lNS_14AccumulateTypeIT0_Lb1EE4typeES8_NS0_13TensorArgTypeES9_S9_EUllE_EEvNS0_6detail10TensorInfoIT_T1_EESF_NSC_IKS6_SE_EElS8_S8_SE_T6_)
        .other          _ZN2at4cuda17kernelHistogram1DIaalLi1ELi2ELin1ELNS0_23CUDAHistogramMemoryTypeE0EZNS0_21CUDA_tensor_histogramIaaLb0EEEbNS_6TensorES4_S4_lNS_14AccumulateTypeIT0_Lb1EE4typeES8_NS0_13TensorArgTypeES9_S9_EUllE_EEvNS0_6detail10TensorInfoIT_T1_EESF_NSC_IKS6_SE_EElS8_S8_SE_T6_,@"STO_CUDA_ENTRY STV_DEFAULT"
_ZN2at4cuda17kernelHistogram1DIaalLi1ELi2ELin1ELNS0_23CUDAHistogramMemoryTypeE0EZNS0_21CUDA_tensor_histogramIaaLb0EEEbNS_6TensorES4_S4_lNS_14AccumulateTypeIT0_Lb1EE4typeES8_NS0_13TensorArgTypeES9_S9_EUllE_EEvNS0_6detail10TensorInfoIT_T1_EESF_NSC_IKS6_SE_EElS8_S8_SE_T6_:
.text._ZN2at4cuda17kernelHistogram1DIaalLi1ELi2ELin1ELNS0_23CUDAHistogramMemoryTypeE0EZNS0_21CUDA_tensor_histogramIaaLb0EEEbNS_6TensorES4_S4_lNS_14AccumulateTypeIT0_Lb1EE4typeES8_NS0_13TensorArgTypeES9_S9_EUllE_EEvNS0_6detail10TensorInfoIT_T1_EESF_NSC_IKS6_SE_EElS8_S8_SE_T6_:
        /* <DEDUP_REMOVED lines=13> */
.L_x_791:
[-C--:B------:R-:W-:Y:S02]  /*00d0*/  IADD3 R2, R0, R5.reuse, RZ ;  /* 0x0000000500027210 */ /* 0x080fe40007ffe0ff */
[----:B-1----:R-:W-:-:S03]  /*00e0*/  IADD3 R5, P0, R4, R5, RZ ;  /* 0x0000000504057210 */ /* 0x002fc60007f1e0ff */
[----:B------:R0:W-:Y:S02]  /*00f0*/  STS.U8 [R2], RZ ;  /* 0x000000ff02007388 */ /* 0x0001e40000000000 */
[----:B------:R-:W-:Y:S01]  /*0100*/  IMAD.X R3, RZ, RZ, R3, P0 ;  /* 0x000000ffff037224 */ /* 0x000fe200000e0603 */
[----:B------:R-:W-:-:S04]  /*0110*/  ISETP.GE.U32.AND P0, PT, R5, UR4, PT ;  /* 0x0000000405007c0c */ /* 0x000fc8000bf06070 */
[----:B------:R-:W-:-:S13]  /*0120*/  ISETP.GE.AND.EX P0, PT, R3, UR5, PT, P0 ;  /* 0x0000000503007c0c */ /* 0x000fda000bf06300 */
[----:B0-----:R-:W-:Y:S05]  /*0130*/  @!P0 BRA `(.L_x_791) ;  /* 0xfffffffc00e48947 */ /* 0x001fea000383ffff */
.L_x_790:
[----:B------:R-:W-:Y:S05]  /*0140*/  BSYNC B0 ;  /* 0x0000000000007941 */ /* 0x000fea0003800000 */
.L_x_789:
        /* <DEDUP_REMOVED lines=22> */
.L_x_800:
[----:B------:R-:W0:Y:S01]  /*02b0*/  LDC.64 R6, c[0x0][0x550] ;  /* 0x00015400ff067b82 */ /* 0x000e220000000a00 */
[----:B------:R-:W-:Y:S02]  /*02c0*/  ULDC.64 UR4, c[0x0][0x620] ;  /* 0x0001880000047ab9 */ /* 0x000fe40000000a00 */
[----:B------:R-:W-:-:S04]  /*02d0*/  IMAD R8, R2, UR4, RZ ;  /* 0x0000000402087c24 */ /* 0x000fc8000f8e02ff */
[C---:B------:R-:W-:Y:S01]  /*02e0*/  IMAD R5, R3.reuse, UR5, R8 ;  /* 0x0000000503057c24 */ /* 0x040fe2000f8e0208 */
[----:B-1----:R-:W1:Y:S01]  /*02f0*/  LDC.64 R16, c[0x0][0x6f8] ;  /* 0x0001be00ff107b82 */ /* 0x002e620000000a00 */
[----:B0-----:R-:W-:Y:S01]  /*0300*/  IMAD.WIDE.U32 R6, R3, UR4, R6 ;  /* 0x0000000403067c25 */ /* 0x001fe2000f8e0006 */
[----:B------:R-:W-:-:S04]  /*0310*/  ULDC.64 UR4, c[0x0][0x700] ;  /* 0x0001c00000047ab9 */ /* 0x000fc80000000a00 */
[----:B------:R-:W-:-:S05]  /*0320*/  IADD3 R7, R7, R5, RZ ;  /* 0x0000000507077210 */ /* 0x000fca0007ffe0ff */
        /* <DEDUP_REMOVED lines=23> */
[----:B------:R-:W-:Y:S05]  /*04a0*/  CALL.REL.NOINC `($__internal_23_$__cuda_sm20_div_s64) ;  /* 0x0000002400407944 */ /* 0x000fea0003c00000 */
[----:B------:R-:W-:Y:S05]  /*04b0*/  BRA `(.L_x_798) ;  /* 0x0000000000487947 */ /* 0x000fea0003800000 */
.L_x_797:
        /* <DEDUP_REMOVED lines=18> */
.L_x_798:
[----:B------:R-:W-:Y:S05]  /*05e0*/  BSYNC B1 ;  /* 0x0000000000017941 */ /* 0x000fea0003800000 */
.L_x_796:
[----:B------:R-:W0:Y:S01]  /*05f0*/  LDC.64 R6, c[0x0][0x710] ;  /* 0x0001c400ff067b82 */ /* 0x000e220000000a00 */
[----:B------:R-:W1:Y:S01]  /*0600*/  S2R R5, SR_SWINHI ;  /* 0x0000000000057919 */ /* 0x000e620000002f00 */
[----:B------:R-:W-:Y:S02]  /*0610*/  ULDC.64 UR4, c[0x0][0x7e0] ;  /* 0x0001f80000047ab9 */ /* 0x000fe40000000a00 */
[----:B------:R-:W-:-:S04]  /*0620*/  IMAD R8, R2, UR4, RZ ;  /* 0x0000000402087c24 */ /* 0x000fc8000f8e02ff */
[C---:B------:R-:W-:Y:S02]  /*0630*/  IMAD R9, R3.reuse, UR5, R8 ;  /* 0x0000000503097c24 */ /* 0x040fe4000f8e0208 */
[----:B0-----:R-:W-:Y:S01]  /*0640*/  IMAD.WIDE.U32 R6, R3, UR4, R6 ;  /* 0x0000000403067c25 */ /* 0x001fe2000f8e0006 */
[----:B------:R-:W-:Y:S02]  /*0650*/  ULDC.64 UR4, c[0x0][0x6f0] ;  /* 0x0001bc0000047ab9 */ /* 0x000fe40000000a00 */
[----:B------:R-:W-:Y:S01]  /*0660*/  ISETP.NE.U32.AND P0, PT, R21, UR4, PT ;  /* 0x0000000415007c0c */ /* 0x000fe2000bf05070 */
[----:B------:R-:W-:Y:S01]  /*0670*/  IMAD.MOV.U32 R8, RZ, RZ, R6 ;  /* 0x000000ffff087224 */ /* 0x000fe200078e0006 */
[----:B------:R-:W-:Y:S01]  /*0680*/  SHF.R.S32.HI R6, RZ, 0x1f, R21 ;  /* 0x0000001fff067819 */ /* 0x000fe20000011415 */
[----:B------:R-:W-:-:S03]  /*0690*/  IMAD.IADD R9, R7, 0x1, R9 ;  /* 0x0000000107097824 */ /* 0x000fc600078e0209 */
[----:B------:R-:W-:Y:S02]  /*06a0*/  ISETP.NE.AND.EX P0, PT, R6, UR5, PT, P0 ;  /* 0x0000000506007c0c */ /* 0x000fe4000bf05300 */
[----:B------:R0:W5:Y:S01]  /*06b0*/  LDG.E.U8 R16, desc[UR8][R8.64] ;  /* 0x0000000808107981 */ /* 0x000162000c1e1100 */
[----:B------:R-:W-:Y:S02]  /*06c0*/  MOV R6, R0 ;  /* 0x0000000000067202 */ /* 0x000fe40000000f00 */
[----:B-1----:R-:W-:Y:S02]  /*06d0*/  MOV R7, R5 ;  /* 0x0000000500077202 */ /* 0x002fe40000000f00 */
[----:B------:R-:W-:-:S04]  /*06e0*/  SEL R10, RZ, 0xffffffff, P0 ;  /* 0xffffffffff0a7807 */ /* 0x000fc80000000000 */
[----:B------:R-:W-:-:S05]  /*06f0*/  IADD3 R21, R21, R10, RZ ;  /* 0x0000000a15157210 */ /* 0x000fca0007ffe0ff */
[----:B------:R-:W-:-:S05]  /*0700*/  IMAD.IADD R7, R6, 0x1, R21 ;  /* 0x0000000106077824 */ /* 0x000fca00078e0215 */
[----:B------:R-:W-:-:S04]  /*0710*/  LOP3.LUT R5, R7, 0x3, RZ, 0xc0, !PT ;  /* 0x0000000307057812 */ /* 0x000fc800078ec0ff */
[----:B------:R-:W-:Y:S01]  /*0720*/  IADD3 R21, R0, R21, -R5 ;  /* 0x0000001500157210 */ /* 0x000fe20007ffe805 */
[----:B------:R-:W-:Y:S01]  /*0730*/  IMAD.SHL.U32 R5, R7, 0x8, RZ ;  /* 0x0000000807057824 */ /* 0x000fe200078e00ff */
[----:B------:R-:W-:-:S03]  /*0740*/  HFMA2.MMA R7, -RZ, RZ, 0, 1.5199184417724609375e-05 ;  /* 0x000000ffff077435 */ /* 0x000fc600000001ff */
[----:B------:R1:W2:Y:S01]  /*0750*/  LDS R6, [R21] ;  /* 0x0000000015067984 */ /* 0x0002a20000000800 */
[----:B0-----:R-:W-:-:S06]  /*0760*/  LOP3.LUT R8, R5, 0x18, RZ, 0xc0, !PT ;  /* 0x0000001805087812 */ /* 0x001fcc00078ec0ff */
[----:B------:R-:W-:-:S07]  /*0770*/  SHF.L.U32 R9, R7, R8, RZ ;  /* 0x0000000807097219 */ /* 0x000fce00000006ff */
.L_x_799:
[----:B--2---:R-:W-:Y:S01]  /*0780*/  SHF.R.U32.HI R5, RZ, R8, R6 ;  /* 0x00000008ff057219 */ /* 0x004fe20000011606 */
[----:B------:R-:W-:Y:S05]  /*0790*/  YIELD ;  /* 0x0000000000007946 */ /* 0x000fea0003800000 */
[----:B-----5:R-:W-:-:S05]  /*07a0*/  IMAD.IADD R5, R16, 0x1, R5 ;  /* 0x0000000110057824 */ /* 0x020fca00078e0205 */
[----:B------:R-:W-:-:S04]  /*07b0*/  LOP3.LUT R5, R5, 0xff, RZ, 0xc0, !PT ;  /* 0x000000ff05057812 */ /* 0x000fc800078ec0ff */
[----:B------:R-:W-:-:S04]  /*07c0*/  SHF.L.U32 R5, R5, R8, RZ ;  /* 0x0000000805057219 */ /* 0x000fc800000006ff */
[----:B------:R-:W-:-:S06]  /*07d0*/  LOP3.LUT R7, R5, R6, R9, 0xf4, !PT ;  /* 0x0000000605077212 */ /* 0x000fcc00078ef409 */
[----:B------:R-:W0:Y:S02]  /*07e0*/  ATOMS.CAS R7, [R21], R6, R7 ;  /* 0x000000061507738d */ /* 0x000e240000000007 */
[----:B0-----:R-:W-:Y:S01]  /*07f0*/  ISETP.NE.AND P0, PT, R6, R7, PT ;  /* 0x000000070600720c */ /* 0x001fe20003f05270 */
[----:B------:R-:W-:-:S12]  /*0800*/  IMAD.MOV.U32 R6, RZ, RZ, R7 ;  /* 0x000000ffff067224 */ /* 0x000fd800078e0007 */
[----:B------:R-:W-:Y:S05]  /*0810*/  @P0 BRA `(.L_x_799) ;  /* 0xfffffffc00d80947 */ /* 0x000fea000383ffff */
.L_x_795:
[----:B------:R-:W-:Y:S05]  /*0820*/  BSYNC B0 ;  /* 0x0000000000007941 */ /* 0x000fea0003800000 */
.L_x_794:
[----:B------:R-:W-:Y:S01]  /*0830*/  IADD3 R3, P0, R4, R3, RZ ;  /* 0x0000000304037210 */ /* 0x000fe20007f1e0ff */
[----:B------:R-:W-:-:S03]  /*0840*/  ULDC.64 UR4, c[0x0][0x708] ;  /* 0x0001c20000047ab9 */ /* 0x000fc60000000a00 */
[----:B------:R-:W-:Y:S02]  /*0850*/  IADD3.X R2, RZ, R2, RZ, P0, !PT ;  /* 0x00000002ff027210 */ /* 0x000fe400007fe4ff */
[----:B------:R-:W-:-:S04]  /*0860*/  ISETP.GE.U32.AND P0, PT, R3, UR4, PT ;  /* 0x0000000403007c0c */ /* 0x000fc8000bf06070 */
[----:B------:R-:W-:-:S13]  /*0870*/  ISETP.GE.AND.EX P0, PT, R2, UR5, PT, P0 ;  /* 0x0000000502007c0c */ /* 0x000fda000bf06300 */
[----:B------:R-:W-:Y:S05]  /*0880*/  @!P0 BRA `(.L_x_800) ;  /* 0xfffffff800888947 */ /* 0x000fea000383ffff */
[----:B------:R-:W-:Y:S05]  /*0890*/  BRA `(.L_x_792) ;  /* 0x0000001c008c7947 */ /* 0x000fea0003800000 */
.L_x_793:
[----:B------:R-:W-:Y:S01]  /*08a0*/  LOP3.LUT R0, RZ, R5, RZ, 0x33, !PT ;  /* 0x00000005ff007212 */ /* 0x000fe200078e33ff */
[----:B------:R-:W-:Y:S01]  /*08b0*/  IMAD.MOV.U32 R8, RZ, RZ, R3 ;  /* 0x000000ffff087224 */ /* 0x000fe200078e0003 */
[----:B------:R-:W-:Y:S02]  /*08c0*/  MOV R7, RZ ;  /* 0x000000ff00077202 */ /* 0x000fe40000000f00 */
[----:B------:R-:W-:-:S05]  /*08d0*/  VIMNMX R0, R0, -0x3, !PT ;  /* 0xfffffffd00007848 */ /* 0x000fca0007fe0100 */
[----:B------:R-:W-:-:S04]  /*08e0*/  IMAD.IADD R0, R0, 0x1, R5 ;  /* 0x0000000100007824 */ /* 0x000fc800078e0205 */
[C---:B------:R-:W-:Y:S02]  /*08f0*/  VIADD R6, R0.reuse, 0x1 ;  /* 0x0000000100067836 */ /* 0x040fe40000000000 */
[----:B------:R-:W-:-:S07]  /*0900*/  VIADD R5, R0, 0x2 ;  /* 0x0000000200057836 */ /* 0x000fce0000000000 */
.L_x_831:
[----:B------:R-:W-:Y:S01]  /*0910*/  ISETP.GE.U32.AND P0, PT, R6, 0x3, PT ;  /* 0x000000030600780c */ /* 0x000fe20003f06070 */
[----:B------:R-:W-:Y:S01]  /*0920*/  ULDC UR4, c[0x0][0x6e8] ;  /* 0x0001ba0000047ab9 */ /* 0x000fe20000000800 */
[----:B------:R-:W-:Y:S01]  /*0930*/  LOP3.LUT R4, R5, 0x3, RZ, 0xc0, !PT ;  /* 0x0000000305047812 */ /* 0x000fe200078ec0ff */
[----:B------:R-:W-:Y:S01]  /*0940*/  IMAD.U32 R3, RZ, RZ, UR4 ;  /* 0x00000004ff037e24 */ /* 0x000fe2000f8e00ff */
[----:B------:R-:W-:Y:S02]  /*0950*/  CS2R R18, SRZ ;  /* 0x0000000000127805 */ /* 0x000fe4000001ff00 */
[----:B------:R-:W-:Y:S01]  /*0960*/  MOV R16, R8 ;  /* 0x0000000800107202 */ /* 0x000fe20000000f00 */
[----:B------:R-:W-:-:S06]  /*0970*/  IMAD.MOV.U32 R17, RZ, RZ, R7 ;  /* 0x000000ffff117224 */ /* 0x000fcc00078e0007 */
[----:B0-----:R-:W-:Y:S05]  /*0980*/  @!P0 BRA `(.L_x_801) ;  /* 0x0000000c00588947 */ /* 0x001fea0003800000 */
[----:B------:R-:W-:Y:S01]  /*0990*/  BSSY B0, `(.L_x_801) ;  /* 0x00000d5000007945 */ /* 0x000fe20003800000 */
[----:B------:R-:W-:-:S07]  /*09a0*/  IADD3 R2, R5, -R4, RZ ;  /* 0x8000000405027210 */ /* 0x000fce0007ffe0ff */
.L_x_814:
        /* <DEDUP_REMOVED lines=14> */
[----:B------:R-:W-:Y:S05]  /*0a90*/  CALL.REL.NOINC `($__internal_23_$__cuda_sm20_div_s64) ;  /* 0x0000001c00c47944 */ /* 0x000fea0003c00000 */
        /* <DEDUP_REMOVED lines=10> */
.L_x_803:
        /* <DEDUP_REMOVED lines=22> */
.L_x_804:
[----:B------:R-:W-:Y:S05]  /*0ca0*/  BSYNC B1 ;  /* 0x0000000000017941 */ /* 0x000fea0003800000 */
.L_x_802:
        /* <DEDUP_REMOVED lines=27> */
.L_x_806:
        /* <DEDUP_REMOVED lines=22> */
.L_x_807:
[----:B------:R-:W-:Y:S05]  /*0fc0*/  BSYNC B1 ;  /* 0x0000000000017941 */ /* 0x000fea0003800000 */
.L_x_805:
        /* <DEDUP_REMOVED lines=16> */
[----:B------:R-:W-:Y:S05]  /*10d0*/  CALL.REL.NOINC `($__internal_23_$__cuda_sm20_div_s64) ;  /* 0x0000001800347944 */ /* 0x000fea0003c00000 */
        /* <DEDUP_REMOVED lines=12> */
.L_x_809:
        /* <DEDUP_REMOVED lines=22> */
.L_x_810:
[----:B------:R-:W-:Y:S05]  /*1300*/  BSYNC B1 ;  /* 0x0000000000017941 */ /* 0x000fea0003800000 */
.L_x_808:
        /* <DEDUP_REMOVED lines=28> */
.L_x_812:
        /* <DEDUP_REMOVED lines=23> */
.L_x_813:
[----:B------:R-:W-:Y:S05]  /*1640*/  BSYNC B1 ;  /* 0x0000000000017941 */ /* 0x000fea0003800000 */
.L_x_811:
        /* <DEDUP_REMOVED lines=9> */
[----:B------:R-:W-:Y:S05]  /*16e0*/  BSYNC B0 ;  /* 0x0000000000007941 */ /* 0x000fea0003800000 */
.L_x_801:
        /* <DEDUP_REMOVED lines=24> */
.L_x_817:
        /* <DEDUP_REMOVED lines=23> */
.L_x_818:
[----:B------:R-:W-:Y:S05]  /*19e0*/  BSYNC B0 ;  /* 0x0000000000007941 */ /* 0x000fea0003800000 */
.L_x_816:
        /* <DEDUP_REMOVED lines=27> */
.L_x_820:
        /* <DEDUP_REMOVED lines=23> */
.L_x_821:
[----:B------:R-:W-:Y:S05]  /*1d10*/  BSYNC B0 ;  /* 0x0000000000007941 */ /* 0x000fea0003800000 */
.L_x_819:
        /* <DEDUP_REMOVED lines=17> */
[----:B------:R-:W-:Y:S05]  /*1e30*/  CALL.REL.NOINC `($__internal_23_$__cuda_sm20_div_s64) ;  /* 0x0000000800dc7944 */ /* 0x000fea0003c00000 */
        /* <DEDUP_REMOVED lines=9> */
.L_x_823:
        /* <DEDUP_REMOVED lines=23> */
.L_x_824:
[----:B------:R-:W-:Y:S05]  /*2040*/  BSYNC B0 ;  /* 0x0000000000007941 */ /* 0x000fea0003800000 */
.L_x_822:
[----:B------:R-:W0:Y:S02]  /*2050*/  LDC.64 R2, c[0x0][R3+0x2c8] ;  /* 0x0000b20003027b82 */ /* 0x000e240000000a00 */
[-C--:B0-----:R-:W-:Y:S02]  /*2060*/  IMAD R0, R3, R24.reuse, RZ ;  /* 0x0000001803007224 */ /* 0x081fe400078e02ff */
[----:B------:R-:W-:-:S04]  /*2070*/  IMAD.WIDE.U32 R18, R2, R24, R18 ;  /* 0x0000001802127225 */ /* 0x000fc800078e0012 */
[----:B------:R-:W-:-:S04]  /*2080*/  IMAD R9, R2, R9, R0 ;  /* 0x0000000902097224 */ /* 0x000fc800078e0200 */
[----:B------:R-:W-:-:S07]  /*2090*/  IMAD.IADD R19, R19, 0x1, R9 ;  /* 0x0000000113137824 */ /* 0x000fce00078e0209 */
.L_x_815:
        /* <DEDUP_REMOVED lines=32> */
[----:B------:R-:W-:Y:S05]  /*22a0*/  CALL.REL.NOINC `($__internal_23_$__cuda_sm20_div_s64) ;  /* 0x0000000400c07944 */ /* 0x000fea0003c00000 */
[----:B------:R-:W-:Y:S05]  /*22b0*/  BRA `(.L_x_829) ;  /* 0x0000000000487947 */ /* 0x000fea0003800000 */
.L_x_828:
        /* <DEDUP_REMOVED lines=18> */
.L_x_829:
[----:B------:R-:W-:Y:S05]  /*23e0*/  BSYNC B1 ;  /* 0x0000000000017941 */ /* 0x000fea0003800000 */
.L_x_827:
[----:B------:R-:W-:Y:S01]  /*23f0*/  ULDC.64 UR4, c[0x0][0x7e0] ;  /* 0x0001f80000047ab9 */ /* 0x000fe20000000a00 */
[----:B------:R-:W0:Y:S01]  /*2400*/  LDC.64 R2, c[0x0][0x710] ;  /* 0x0001c400ff027b82 */ /* 0x000e220000000a00 */
[----:B------:R-:W-:Y:S01]  /*2410*/  IMAD R9, R7, UR4, RZ ;  /* 0x0000000407097c24 */ /* 0x000fe2000f8e02ff */
[----:B------:R-:W-:-:S03]  /*2420*/  ULDC.64 UR10, c[0x0][0x6f0] ;  /* 0x0001bc00000a7ab9 */ /* 0x000fc60000000a00 */
[----:B------:R-:W-:-:S03]  /*2430*/  IMAD R9, R8, UR5, R9 ;  /* 0x0000000508097c24 */ /* 0x000fc6000f8e0209 */
[----:B------:R-:W1:Y:S08]  /*2440*/  S2UR UR5, SR_CgaCtaId ;  /* 0x00000000000579c3 */ /* 0x000e700000008800 */
[----:B------:R-:W2:Y:S01]  /*2450*/  S2UR UR7, SR_SWINHI ;  /* 0x00000000000779c3 */ /* 0x000ea20000002f00 */
[----:B------:R-:W-:Y:S02]  /*2460*/  SHF.R.S32.HI R0, RZ, 0x1f, R21 ;  /* 0x0000001fff007819 */ /* 0x000fe40000011415 */
[----:B------:R-:W-:-:S04]  /*2470*/  ISETP.NE.U32.AND P0, PT, R21, UR10, PT ;  /* 0x0000000a15007c0c */ /* 0x000fc8000bf05070 */
[----:B------:R-:W-:Y:S01]  /*2480*/  ISETP.NE.AND.EX P0, PT, R0, UR11, PT, P0 ;  /* 0x0000000b00007c0c */ /* 0x000fe2000bf05300 */
[----:B0-----:R-:W-:Y:S01]  /*2490*/  IMAD.WIDE.U32 R2, R8, UR4, R2 ;  /* 0x0000000408027c25 */ /* 0x001fe2000f8e0002 */
[----:B------:R-:W-:Y:S02]  /*24a0*/  UMOV UR4, 0x400 ;  /* 0x0000040000047882 */ /* 0x000fe40000000000 */
[----:B------:R-:W-:Y:S02]  /*24b0*/  SEL R0, RZ, 0xffffffff, P0 ;  /* 0xffffffffff007807 */ /* 0x000fe40000000000 */
[----:B------:R-:W-:Y:S01]  /*24c0*/  IADD3 R3, R3, R9, RZ ;  /* 0x0000000903037210 */ /* 0x000fe20007ffe0ff */
[----:B-1----:R-:W-:Y:S02]  /*24d0*/  ULEA UR6, UR5, UR4, 0x18 ;  /* 0x0000000405067291 */ /* 0x002fe4000f8ec03f */
[----:B------:R-:W-:Y:S02]  /*24e0*/  IMAD.IADD R21, R21, 0x1, R0 ;  /* 0x0000000115157824 */ /* 0x000fe400078e0200 */
[----:B------:R0:W5:Y:S01]  /*24f0*/  LDG.E.U8 R15, desc[UR8][R2.64] ;  /* 0x00000008020f7981 */ /* 0x000162000c1e1100 */
[----:B------:R-:W-:-:S02]  /*2500*/  HFMA2.MMA R4, -RZ, RZ, 0, 1.5199184417724609375e-05 ;  /* 0x000000ffff047435 */ /* 0x000fc400000001ff */
[----:B------:R-:W-:Y:S01]  /*2510*/  UMOV UR4, UR6 ;  /* 0x0000000600047c82 */ /* 0x000fe20008000000 */
[----:B--2---:R-:W-:Y:S01]  /*2520*/  UMOV UR5, UR7 ;  /* 0x0000000700057c82 */ /* 0x004fe20008000000 */
[----:B0-----:R-:W-:-:S04]  /*2530*/  IADD3 R3, R21, UR4, RZ ;  /* 0x0000000415037c10 */ /* 0x001fc8000fffe0ff */
[----:B------:R-:W-:-:S04]  /*2540*/  LOP3.LUT R0, R3, 0x3, RZ, 0xc0, !PT ;  /* 0x0000000303007812 */ /* 0x000fc800078ec0ff */
[----:B------:R-:W-:Y:S01]  /*2550*/  IADD3 R21, R21, UR6, -R0 ;  /* 0x0000000615157c10 */ /* 0x000fe2000fffe800 */
[----:B------:R-:W-:-:S04]  /*2560*/  IMAD.SHL.U32 R0, R3, 0x8, RZ ;  /* 0x0000000803007824 */ /* 0x000fc800078e00ff */
[----:B------:R0:W1:Y:S01]  /*2570*/  LDS R2, [R21] ;  /* 0x0000000015027984 */ /* 0x0000620000000800 */
[----:B------:R-:W-:-:S04]  /*2580*/  LOP3.LUT R9, R0, 0x18, RZ, 0xc0, !PT ;  /* 0x0000001800097812 */ /* 0x000fc800078ec0ff */
[----:B------:R-:W-:-:S07]  /*2590*/  SHF.L.U32 R4, R4, R9, RZ ;  /* 0x0000000904047219 */ /* 0x000fce00000006ff */
.L_x_830:
[----:B-1----:R-:W-:Y:S01]  /*25a0*/  SHF.R.U32.HI R0, RZ, R9, R2 ;  /* 0x00000009ff007219 */ /* 0x002fe20000011602 */
[----:B------:R-:W-:Y:S05]  /*25b0*/  YIELD ;  /* 0x0000000000007946 */ /* 0x000fea0003800000 */
[----:B-----5:R-:W-:-:S05]  /*25c0*/  IMAD.IADD R0, R15, 0x1, R0 ;  /* 0x000000010f007824 */ /* 0x020fca00078e0200 */
[----:B------:R-:W-:-:S04]  /*25d0*/  LOP3.LUT R0, R0, 0xff, RZ, 0xc0, !PT ;  /* 0x000000ff00007812 */ /* 0x000fc800078ec0ff */
[----:B------:R-:W-:-:S04]  /*25e0*/  SHF.L.U32 R3, R0, R9, RZ ;  /* 0x0000000900037219 */ /* 0x000fc800000006ff */
[----:B------:R-:W-:-:S06]  /*25f0*/  LOP3.LUT R3, R3, R2, R4, 0xf4, !PT ;  /* 0x0000000203037212 */ /* 0x000fcc00078ef404 */
[----:B------:R-:W1:Y:S02]  /*2600*/  ATOMS.CAS R3, [R21], R2, R3 ;  /* 0x000000021503738d */ /* 0x000e640000000003 */
[-C--:B-1----:R-:W-:Y:S02]  /*2610*/  ISETP.NE.AND P0, PT, R2, R3.reuse, PT ;  /* 0x000000030200720c */ /* 0x082fe40003f05270 */
[----:B------:R-:W-:-:S11]  /*2620*/  MOV R2, R3 ;  /* 0x0000000300027202 */ /* 0x000fd60000000f00 */
[----:B------:R-:W-:Y:S05]  /*2630*/  @P0 BRA `(.L_x_830) ;  /* 0xfffffffc00d80947 */ /* 0x000fea000383ffff */
.L_x_826:
[----:B------:R-:W-:Y:S05]  /*2640*/  BSYNC B0 ;  /* 0x0000000000007941 */ /* 0x000fea0003800000 */
.L_x_825:
        /* <DEDUP_REMOVED lines=8> */
.L_x_792:
[----:B------:R-:W-:Y:S05]  /*26d0*/  WARPSYNC.ALL ;  /* 0x0000000000007948 */ /* 0x000fea0003800000 */
[----:B------:R-:W-:Y:S06]  /*26e0*/  BAR.SYNC.DEFER_BLOCKING 0x0 ;  /* 0x0000000000007b1d */ /* 0x000fec0000010000 */
[----:B------:R-:W-:-:S02]  /*26f0*/  ULDC.64 UR4, c[0x0][0x218] ;  /* 0x0000860000047ab9 */ /* 0x000fc40000000a00 */
[----:B------:R-:W-:-:S04]  /*2700*/  ISETP.GE.U32.AND P0, PT, R14, UR4, PT ;  /* 0x000000040e007c0c */ /* 0x000fc8000bf06070 */
[----:B------:R-:W-:-:S13]  /*2710*/  ISETP.GE.AND.EX P0, PT, RZ, UR5, PT, P0 ;  /* 0x00000005ff007c0c */ /* 0x000fda000bf06300 */
[----:B------:R-:W-:Y:S05]  /*2720*/  @P0 EXIT ;  /* 0x000000000000094d */ /* 0x000fea0003800000 */
[----:B------:R-:W2:Y:S01]  /*2730*/  S2UR UR5, SR_CgaCtaId ;  /* 0x00000000000579c3 */ /* 0x000ea20000008800 */
[----:B------:R-:W-:Y:S01]  /*2740*/  MOV R6, RZ ;  /* 0x000000ff00067202 */ /* 0x000fe20000000f00 */
[----:B------:R-:W-:Y:S02]  /*2750*/  UMOV UR4, 0x400 ;  /* 0x0000040000047882 */ /* 0x000fe40000000000 */
[----:B--2---:R-:W-:-:S12]  /*2760*/  ULEA UR4, UR5, UR4, 0x18 ;  /* 0x0000000405047291 */ /* 0x004fd8000f8ec03f */
.L_x_834:
[----:B------:R-:W2:Y:S01]  /*2770*/  LDC R3, c[0x0][0x210] ;  /* 0x00008400ff037b82 */ /* 0x000ea20000000800 */
[----:B------:R-:W-:Y:S01]  /*2780*/  ULDC.64 UR6, c[0x0][0x2e0] ;  /* 0x0000b80000067ab9 */ /* 0x000fe20000000a00 */
[----:B------:R-:W-:Y:S01]  /*2790*/  ULDC.64 UR10, c[0x0][0x210] ;  /* 0x00008400000a7ab9 */ /* 0x000fe20000000a00 */
[----:B------:R-:W-:Y:S01]  /*27a0*/  IMAD R5, R6, UR6, RZ ;  /* 0x0000000606057c24 */ /* 0x000fe2000f8e02ff */
[----:B------:R3:W4:Y:S03]  /*27b0*/  LDS.U8 R9, [R14+UR4] ;  /* 0x000000040e097984 */ /* 0x0007260008000000 */
[C---:B------:R-:W-:Y:S02]  /*27c0*/  IMAD R5, R14.reuse, UR7, R5 ;  /* 0x000000070e057c24 */ /* 0x040fe4000f8e0205 */
[----:B--2---:R-:W-:-:S05]  /*27d0*/  IMAD R0, R14, UR6, R3 ;  /* 0x000000060e007c24 */ /* 0x004fca000f8e0203 */
        /* <DEDUP_REMOVED lines=8> */
[----:B---3--:R-:W-:Y:S01]  /*2860*/  IADD3 R14, P0, R13, R14, RZ ;  /* 0x0000000e0d0e7210 */ /* 0x008fe20007f1e0ff */
[----:B------:R-:W-:Y:S01]  /*2870*/  IMAD.MOV.U32 R8, RZ, RZ, 0xff ;  /* 0x000000ffff087424 */ /* 0x000fe200078e00ff */
[----:B------:R-:W-:Y:S01]  /*2880*/  SHF.L.U32 R7, R0, 0x3, RZ ;  /* 0x0000000300077819 */ /* 0x000fe200000006ff */
[----:B------:R-:W-:Y:S01]  /*2890*/  BSSY B0, `(.L_x_832) ;  /* 0x000000f000007945 */ /* 0x000fe20003800000 */
[----:B------:R-:W-:Y:S02]  /*28a0*/  IADD3.X R6, RZ, R6, RZ, P0, !PT ;  /* 0x00000006ff067210 */ /* 0x000fe400007fe4ff */
[----:B------:R-:W-:Y:S02]  /*28b0*/  ISETP.GE.U32.AND P0, PT, R14, UR6, PT ;  /* 0x000000060e007c0c */ /* 0x000fe4000bf06070 */
[----:B------:R-:W-:Y:S02]  /*28c0*/  SHF.L.U32 R8, R8, R7, RZ ;  /* 0x0000000708087219 */ /* 0x000fe400000006ff */
[----:B--2-4-:R-:W-:-:S13]  /*28d0*/  ISETP.GE.AND.EX P0, PT, R6, UR7, PT, P0 ;  /* 0x0000000706007c0c */ /* 0x014fda000bf06300 */
.L_x_833:
        /* <DEDUP_REMOVED lines=11> */
.L_x_832:
[----:B------:R-:W-:Y:S05]  /*2990*/  @!P0 BRA `(.L_x_834) ;  /* 0xfffffffc00748947 */ /* 0x000fea000383ffff */
[----:B------:R-:W-:Y:S05]  /*29a0*/  EXIT ;  /* 0x000000000000794d */ /* 0x000fea0003800000 */
        .weak           $__internal_23_$__cuda_sm20_div_s64
        .type           $__internal_23_$__cuda_sm20_div_s64,@function
        .size           $__internal_23_$__cuda_sm20_div_s64,(.L_x_3553 - $__internal_23_$__cuda_sm20_div_s64)
$__internal_23_$__cuda_sm20_div_s64:
        /* <DEDUP_REMOVED lines=83> */
[----:B------:R-:W-:Y:S06]  /*2ee0*/  RET.REL.NODEC R24 `(_ZN2at4cuda17kernelHistogram1DIaalLi1ELi2ELin1ELNS0_23CUDAHistogramMemoryTypeE0EZNS0_21CUDA_tensor_histogramIaaLb0EEEbNS_6TensorES4_S4_lNS_14AccumulateTypeIT0_Lb1EE4typeES8_NS0_13TensorArgTypeES9_S9_EUllE_EEvNS0_6detail10TensorInfoIT_T1_EESF_NSC_IKS6_SE_EElS8_S8_SE_T6_) ;  /* 0xffffffd018447950 */ /* 0x000fec0003c3ffff */
.L_x_835:
        /* <DEDUP_REMOVED lines=9> */
.L_x_3553:


//--------------------- .text._ZN2at4cuda17kernelHistogram1DIhhlLi1ELi2ELin1ELNS0_23CUDAHistogramMemoryTypeE1EZNS0_21CUDA_tensor_histogramIhhLb0EEEbNS_6TensorES4_S4_lNS_14AccumulateTypeIT0_Lb1EE4typeES8_NS0_13TensorArgTypeES9_S9_EUllE0_EEvNS0_6detail10TensorInfoIT_T1_EESF_NSC_IKS6_SE_EElS8_S8_SE_T6_ --------------------------
	.section	.text._ZN2at4cuda17kernelHistogram1DIhhlLi1ELi2ELin1ELNS0_23CUDAHistogramMemoryTypeE1EZNS0_21CUDA_tensor_histogramIhhLb0EEEbNS_6TensorES4_S4_lNS_14AccumulateTypeIT0_Lb1EE4typeES8_NS0_13TensorArgTypeES9_S9_EUllE0_EEvNS0_6detail10TensorInfoIT_T1_EESF_NSC_IKS6_SE_EElS8_S8_SE_T6_,"ax",@progbits
	.align	128
        .global         _ZN2at4cuda17kernelHistogram1DIhhlLi1ELi2ELin1ELNS0_23CUDAHistogramMemoryTypeE1EZNS0_21CUDA_tensor_histogramIhhLb0EEEbNS_6TensorES4_S4_lNS_14AccumulateTypeIT0_Lb1EE4typeES8_NS0_13TensorArgTypeES9_S9_EUllE0_EEvNS0_6detail10TensorInfoIT_T1_EESF_NSC_IKS6_SE_EElS8_S8_SE_T6_
        .type           _ZN2at4cuda17kernelHistogram1DIhhlLi1ELi2ELin1ELNS0_23CUDAHistogramMemoryTypeE1EZNS0_21CUDA_tensor_histogramIhhLb0EEEbNS_6TensorES4_S4_lNS_14AccumulateTypeIT0_Lb1EE4typeES8_NS0_13TensorArgTypeES9_S9_EUllE0_EEvNS0_6detail10TensorInfoIT_T1_EESF_NSC_IKS6_SE_EElS8_S8_SE_T6_,@function
        .size           _ZN2at4cuda17kernelHistogram1DIhhlLi1ELi2ELin1ELNS0_23CUDAHistogramMemoryTypeE1EZNS0_21CUDA_tensor_histogramIhhLb0EEEbNS_6TensorES4_S4_lNS_14AccumulateTypeIT0_Lb1EE4typeES8_NS0_13TensorArgTypeES9_S9_EUllE0_EEvNS0_6detail10TensorInfoIT_T1_EESF_NSC_IKS6_SE_EElS8_S8_SE_T6_,(.L_x_3554 - _ZN2at4cuda17kernelHistogram1DIhhlLi1ELi2ELin1ELNS0_23CUDAHistogramMemoryTypeE1EZNS0_21CUDA_tensor_histogramIhhLb0EEEbNS_6TensorES4_S4_lNS_14AccumulateTypeIT0_Lb1EE4typeES8_NS0_13TensorArgTypeES9_S9_EUllE0_EEvNS0_6detail10TensorInfoIT_T1_EESF_NSC_IKS6_SE_EElS8_S8_SE_T6_)
        .other          _ZN2at4cuda17kernelHistogram1DIhhlLi1ELi2ELin1ELNS0_23CUDAHistogramMemoryTypeE1EZNS0_21CUDA_tensor_histogramIhhLb0EEEbNS_6TensorES4_S4_lNS_14AccumulateTypeIT0_Lb1EE4typeES8_NS0_13TensorArgTypeES9_S9_EUllE0_EEvNS0_6detail10TensorInfoIT_T1_EESF_NSC_IKS6_SE_EElS8_S8_SE_T6_,@"STO_CUDA_ENTRY STV_DEFAULT"
_ZN2at4cuda17kernelHistogram1DIhhlLi1ELi2ELin1ELNS0_23CUDAHistogramMemoryTypeE1EZNS0_21CUDA_tensor_histogramIhhLb0EEEbNS_6TensorES4_S4_lNS_14AccumulateTypeIT0_Lb1EE4typeES8_NS0_13TensorArgTypeES9_S9_EUllE0_EEvNS0_6detail10TensorInfoIT_T1_EESF_NSC_IKS6_SE_EElS8_S8_SE_T6_:
.text._ZN2at4cuda17kernelHistogram1DIhhlLi1ELi2ELin1ELNS0_23CUDAHistogramMemoryTypeE1EZNS0_21CUDA_tensor_histogramIhhLb0EEEbNS_6TensorES4_S4_lNS_14AccumulateTypeIT0_Lb1EE4typeES8_NS0_13TensorArgTypeES9_S9_EUllE0_EEvNS0_6detail10TensorInfoIT_T1_EESF_NSC_IKS6_SE_EElS8_S8_SE_T6_:
        /* <DEDUP_REMOVED lines=20> */
.L_x_843:
        /* <DEDUP_REMOVED lines=9> */
[----:B------:R-:W1:Y:S01]  /*01d0*/  LDG.E.U8 R3, desc[UR10][R4.64] ;  /* 0x0000000a04037981 */ /* 0x000e62000c1e1100 */
[----:B------:R-:W-:Y:S01]  /*01e0*/  IADD3 R0, P0, R0, UR4, RZ ;  /* 0x0000000400007c10 */ /* 0x000fe2000ff1e0ff */
[----:B------:R-:W-:Y:S03]  /*01f0*/  BSSY B0, `(.L_x_837) ;  /* 0x000004e000007945 */ /* 0x000fe60003800000 */
[----:B------:R-:W-:Y:S02]  /*0200*/  IADD3.X R2, RZ, R2, RZ, P0, !PT ;  /* 0x00000002ff027210 */ /* 0x000fe400007fe4ff */
[----:B------:R-:W-:-:S04]  /*0210*/  ISETP.GE.U32.AND P0, PT, R0, UR12, PT ;  /* 0x0000000c00007c0c */ /* 0x000fc8000bf06070 */
[----:B------:R-:W-:Y:S02]  /*0220*/  ISETP.GE.AND.EX P0, PT, R2, UR13, PT, P0 ;  /* 0x0000000d02007c0c */ /* 0x000fe4000bf06300 */
[C---:B-1----:R-:W-:Y:S02]  /*0230*/  ISETP.GE.U32.AND P1, PT, R3.reuse, R6, PT ;  /* 0x000000060300720c */ /* 0x042fe40003f26070 */
[----:B------:R-:W-:Y:S02]  /*0240*/  ISETP.GT.U32.AND P2, PT, R3, UR8, PT ;  /* 0x0000000803007c0c */ /* 0x000fe4000bf44070 */
[----:B------:R-:W-:-:S04]  /*0250*/  ISETP.GE.AND.EX P1, PT, RZ, R7, PT, P1 ;  /* 0x00000007ff00720c */ /* 0x000fc80003f26310 */
[----:B------:R-:W-:-:S13]  /*0260*/  ISETP.GT.OR.EX P1, PT, RZ, UR9, !P1, P2 ;  /* 0x00000009ff007c0c */ /* 0x000fda000cf24720 */
[----:B------:R-:W-:Y:S05]  /*0270*/  @P1 BRA `(.L_x_838) ;  /* 0x0000000400141947 */ /* 0x000fea0003800000 */
[----:B------:R-:W-:Y:S01]  /*0280*/  IADD3 R3, P1, R3, -R6, RZ ;  /* 0x8000000603037210 */ /* 0x000fe20007f3e0ff */
[----:B------:R-:W-:Y:S01]  /*0290*/  ULDC.64 UR8, c[0x0][0x6f0] ;  /* 0x0001bc0000087ab9 */ /* 0x000fe20000000a00 */
[----:B------:R-:W-:Y:S03]  /*02a0*/  BSSY B1, `(.L_x_839) ;  /* 0x0000021000017945 */ /* 0x000fe60003800000 */
[----:B------:R-:W-:Y:S02]  /*02b0*/  IMAD.X R4, RZ, RZ, ~R7, P1 ;  /* 0x000000ffff047224 */ /* 0x000fe400008e0e07 */
        /* <DEDUP_REMOVED lines=11> */
[----:B------:R-:W-:Y:S05]  /*0370*/  CALL.REL.NOINC `($__internal_24_$__cuda_sm20_div_s64) ;  /* 0x00000020006c7944 */ /* 0x000fea0003c00000 */
[----:B------:R-:W-:Y:S05]  /*0380*/  BRA `(.L_x_841) ;  /* 0x0000000000487947 */ /* 0x000fea0003800000 */
.L_x_840:
        /* <DEDUP_REMOVED lines=18> */
.L_x_841:
[----:B------:R-:W-:Y:S05]  /*04b0*/  BSYNC B1 ;  /* 0x0000000000017941 */ /* 0x000fea0003800000 */
.L_x_839:
        /* <DEDUP_REMOVED lines=23> */
.L_x_842:
        /* <DEDUP_REMOVED lines=10> */
.L_x_838:
[----:B------:R-:W-:Y:S05]  /*06d0*/  BSYNC B0 ;  /* 0x0000000000007941 */ /* 0x000fea0003800000 */
.L_x_837:
[----:B------:R-:W-:Y:S05]  /*06e0*/  @!P0 BRA `(.L_x_843) ;  /* 0xfffffff800948947 */ /* 0x000fea000383ffff */
[----:B------:R-:W-:Y:S05]  /*06f0*/  EXIT ;  /* 0x000000000000794d */ /* 0x000fea0003800000 */
.L_x_836:
[----:B------:R-:W-:-:S04]  /*0700*/  LOP3.LUT R3, RZ, R6, RZ, 0x33, !PT ;  /* 0x00000006ff037212 */ /* 0x000fc800078e33ff */
[----:B------:R-:W-:-:S05]  /*0710*/  VIMNMX R3, R3, -0x3, !PT ;  /* 0xfffffffd03037848 */ /* 0x000fca0007fe0100 */
[----:B------:R-:W-:-:S04]  /*0720*/  IMAD.IADD R6, R3, 0x1, R6 ;  /* 0x0000000103067824 */ /* 0x000fc800078e0206 */
[C---:B------:R-:W-:Y:S01]  /*0730*/  VIADD R3, R6.reuse, 0x2 ;  /* 0x0000000206037836 */ /* 0x040fe20000000000 */
[----:B------:R-:W-:-:S04]  /*0740*/  IADD3 R4, R6, 0x1, RZ ;  /* 0x0000000106047810 */ /* 0x000fc80007ffe0ff */
[----:B------:R-:W-:-:S05]  /*0750*/  LOP3.LUT R3, R3, 0x3, RZ, 0xc0, !PT ;  /* 0x0000000303037812 */ /* 0x000fca00078ec0ff */
[----:B------:R-:W-:-:S07]  /*0760*/  IMAD.IADD R5, R6, 0x1, -R3 ;  /* 0x0000000106057824 */ /* 0x000fce00078e0a03 */
.L_x_874:
        /* <DEDUP_REMOVED lines=14> */
.L_x_857:
        /* <DEDUP_REMOVED lines=8> */
[----:B------:R-:W-:Y:S05]  /*08d0*/  CALL.REL.NOINC `($__internal_24_$__cuda_sm20_div_s64) ;  /* 0x0000001c00147944 */ /* 0x000fea0003c00000 */
        /* <DEDUP_REMOVED lines=10> */
.L_x_846:
        /* <DEDUP_REMOVED lines=22> */
.L_x_847:
[----:B------:R-:W-:Y:S05]  /*0ae0*/  BSYNC B1 ;  /* 0x0000000000017941 */ /* 0x000fea0003800000 */
.L_x_845:
        /* <DEDUP_REMOVED lines=16> */
[----:B------:R-:W-:Y:S05]  /*0bf0*/  CALL.REL.NOINC `($__internal_24_$__cuda_sm20_div_s64) ;  /* 0x00000018004c7944 */ /* 0x000fea0003c00000 */
        /* <DEDUP_REMOVED lines=12> */
.L_x_849:
        /* <DEDUP_REMOVED lines=23> */
.L_x_850:
[----:B------:R-:W-:Y:S05]  /*0e30*/  BSYNC B1 ;  /* 0x0000000000017941 */ /* 0x000fea0003800000 */
.L_x_848:
        /* <DEDUP_REMOVED lines=29> */
.L_x_852:
        /* <DEDUP_REMOVED lines=23> */
.L_x_853:
[----:B------:R-:W-:Y:S05]  /*1180*/  BSYNC B1 ;  /* 0x0000000000017941 */ /* 0x000fea0003800000 */
.L_x_851:
        /* <DEDUP_REMOVED lines=20> */
[----:B------:R-:W-:Y:S01]  /*12d0*/  MOV R11, R13 ;  /* 0x0000000d000b7202 */ /* 0x000fe20000000f00 */
[----:B------:R-:W-:Y:S01]  /*12e0*/  IMAD.MOV.U32 R24, RZ, RZ, R22 ;  /* 0x000000ffff187224 */ /* 0x000fe200078e0016 */
[-C--:B------:R-:W-:Y:S02]  /*12f0*/  IADD3.X R19, RZ, ~R23.reuse, RZ, P0, !PT ;  /* 0x80000017ff137210 */ /* 0x080fe400007fe4ff */
[----:B------:R-:W-:Y:S01]  /*1300*/  MOV R25, R23 ;  /* 0x0000001700197202 */ /* 0x000fe20000000f00 */
[----:B------:R-:W-:-:S04]  /*1310*/  IMAD.WIDE.U32 R10, R14, R21, R10 ;  /* 0x000000150e0a7225 */ /* 0x000fc800078e000a */
[----:B------:R-:W-:Y:S01]  /*1320*/  IMAD R19, R19, R14, RZ ;  /* 0x0000000e13137224 */ /* 0x000fe200078e02ff */
[----:B------:R-:W-:-:S03]  /*1330*/  MOV R13, R10 ;  /* 0x0000000a000d7202 */ /* 0x000fc60000000f00 */
[----:B------:R-:W-:-:S04]  /*1340*/  IMAD R15, R15, R21, R19 ;  /* 0x000000150f0f7224 */ /* 0x000fc800078e0213 */
[----:B------:R-:W-:Y:S01]  /*1350*/  IMAD.IADD R15, R11, 0x1, R15 ;  /* 0x000000010b0f7824 */ /* 0x000fe200078e020f */
[----:B------:R-:W-:Y:S06]  /*1360*/  BRA `(.L_x_856) ;  /* 0x0000000000587947 */ /* 0x000fec0003800000 */
.L_x_855:
        /* <DEDUP_REMOVED lines=22> */
.L_x_856:
[----:B------:R-:W-:Y:S05]  /*14d0*/  BSYNC B1 ;  /* 0x0000000000017941 */ /* 0x000fea0003800000 */
.L_x_854:
        /* <DEDUP_REMOVED lines=11> */
.L_x_844:
        /* <DEDUP_REMOVED lines=12> */
[----:B------:R-:W-:Y:S05]  /*1650*/  CALL.REL.NOINC `($__internal_24_$__cuda_sm20_div_s64) ;  /* 0x0000000c00b47944 */ /* 0x000fea0003c00000 */
        /* <DEDUP_REMOVED lines=10> */
.L_x_860:
        /* <DEDUP_REMOVED lines=23> */
.L_x_861:
[----:B------:R-:W-:Y:S05]  /*1870*/  BSYNC B0 ;  /* 0x0000000000007941 */ /* 0x000fea0003800000 */
.L_x_859:
        /* <DEDUP_REMOVED lines=27> */
.L_x_863:
        /* <DEDUP_REMOVED lines=23> */
.L_x_864:
[----:B------:R-:W-:Y:S05]  /*1ba0*/  BSYNC B0 ;  /* 0x0000000000007941 */ /* 0x000fea0003800000 */
.L_x_862:
        /* <DEDUP_REMOVED lines=26> */
.L_x_866:
        /* <DEDUP_REMOVED lines=23> */
.L_x_867:
[----:B------:R-:W-:Y:S05]  /*1ec0*/  BSYNC B0 ;  /* 0x0000000000007941 */ /* 0x000fea0003800000 */
.L_x_865:
[----:B------:R-:W0:Y:S01]  /*1ed0*/  LDC.64 R6, c[0x0][R6+0x2c8] ;  /* 0x0000b20006067b82 */ /* 0x000e220000000a00 */
[----:B------:R-:W-:Y:S01]  /*1ee0*/  MOV R13, R9 ;  /* 0x00000009000d7202 */ /* 0x000fe20000000f00 */
[-C--:B0-----:R-:W-:Y:S02]  /*1ef0*/  IMAD R7, R7, R10.reuse, RZ ;  /* 0x0000000a07077224 */ /* 0x081fe400078e02ff */
[----:B------:R-:W-:-:S04]  /*1f00*/  IMAD.WIDE.U32 R12, R6, R10, R12 ;  /* 0x0000000a060c7225 */ /* 0x000fc800078e000c */
[----:B------:R-:W-:-:S04]  /*1f10*/  IMAD R7, R6, R15, R7 ;  /* 0x0000000f06077224 */ /* 0x000fc800078e0207 */
[----:B------:R-:W-:-:S07]  /*1f20*/  IMAD.IADD R9, R13, 0x1, R7 ;  /* 0x000000010d097824 */ /* 0x000fce00078e0207 */
.L_x_858:
[----:B------:R-:W-:Y:S01]  /*1f30*/  MOV R13, R9 ;  /* 0x00000009000d7202 */ /* 0x000fe20000000f00 */
[----:B------:R-:W-:Y:S01]  /*1f40*/  ULDC.64 UR12, c[0x0][0x620] ;  /* 0x00018800000c7ab9 */ /* 0x000fe20000000a00 */
[----:B------:R-:W-:Y:S01]  /*1f50*/  ULDC.64 UR8, c[0x0][0x550] ;  /* 0x0001540000087ab9 */ /* 0x000fe20000000a00 */
[----:B------:R-:W-:Y:S02]  /*1f60*/  IMAD R9, R25, UR12, RZ ;  /* 0x0000000c19097c24 */ /* 0x000fe4000f8e02ff */
[----:B------:R-:W-:-:S04]  /*1f70*/  IMAD.WIDE.U32 R6, R24, UR12, R12 ;  /* 0x0000000c18067c25 */ /* 0x000fc8000f8e000c */
[----:B------:R-:W-:Y:S01]  /*1f80*/  IMAD R9, R24, UR13, R9 ;  /* 0x0000000d18097c24 */ /* 0x000fe2000f8e0209 */
[----:B------:R-:W-:-:S04]  /*1f90*/  IADD3 R6, P0, R6, UR8, RZ ;  /* 0x0000000806067c10 */ /* 0x000fc8000ff1e0ff */
[----:B------:R-:W-:Y:S01]  /*1fa0*/  IADD3.X R7, R7, UR9, R9, P0, !PT ;  /* 0x0000000907077c10 */ /* 0x000fe200087fe409 */
[----:B------:R-:W-:Y:S01]  /*1fb0*/  ULDC.64 UR8, c[0x0][0x700] ;  /* 0x0001c00000087ab9 */ /* 0x000fe20000000a00 */
[----:B------:R-:W0:Y:S04]  /*1fc0*/  LDC.64 R8, c[0x0][0x6f8] ;  /* 0x0001be00ff087b82 */ /* 0x000e280000000a00 */
[----:B------:R-:W0:Y:S01]  /*1fd0*/  LDG.E.U8 R7, desc[UR10][R6.64] ;  /* 0x0000000a06077981 */ /* 0x000e22000c1e1100 */
[----:B------:R-:W-:Y:S01]  /*1fe0*/  BSSY B0, `(.L_x_868) ;  /* 0x000004b000007945 */ /* 0x000fe20003800000 */
[C---:B0-----:R-:W-:Y:S02]  /*1ff0*/  ISETP.GE.U32.AND P0, PT, R7.reuse, R8, PT ;  /* 0x000000080700720c */ /* 0x041fe40003f06070 */
[----:B------:R-:W-:-:S02]  /*2000*/  ISETP.GT.U32.AND P1, PT, R7, UR8, PT ;  /* 0x0000000807007c0c */ /* 0x000fc4000bf24070 */
        /* <DEDUP_REMOVED lines=18> */
[----:B------:R-:W-:Y:S05]  /*2130*/  CALL.REL.NOINC `($__internal_24_$__cuda_sm20_div_s64) ;  /* 0x0000000000fc7944 */ /* 0x000fea0003c00000 */
[----:B------:R-:W-:Y:S05]  /*2140*/  BRA `(.L_x_872) ;  /* 0x0000000000487947 */ /* 0x000fea0003800000 */
.L_x_871:
        /* <DEDUP_REMOVED lines=18> */
.L_x_872:
[----:B------:R-:W-:Y:S05]  /*2270*/  BSYNC B1 ;  /* 0x0000000000017941 */ /* 0x000fea0003800000 */
.L_x_870:
        /* <DEDUP_REMOVED lines=23> */
.L_x_873:
        /* <DEDUP_REMOVED lines=10> */
.L_x_869:
[----:B------:R-:W-:Y:S05]  /*2490*/  BSYNC B0 ;  /* 0x0000000000007941 */ /* 0x000fea0003800000 */
.L_x_868:
        /* <DEDUP_REMOVED lines=9> */
        .weak           $__internal_24_$__cuda_sm20_div_s64
        .type           $__internal_24_$__cuda_sm20_div_s64,@function
        .size           $__internal_24_$__cuda_sm20_div_s64,(.L_x_3554 - $__internal_24_$__cuda_sm20_div_s64)
$__internal_24_$__cuda_sm20_div_s64:
        /* <DEDUP_REMOVED lines=82> */
[----:B------:R-:W-:Y:S06]  /*2a50*/  RET.REL.NODEC R10 `(_ZN2at4cuda17kernelHistogram1DIhhlLi1ELi2ELin1ELNS0_23CUDAHistogramMemoryTypeE1EZNS0_21CUDA_tensor_histogramIhhLb0EEEbNS_6TensorES4_S4_lNS_14AccumulateTypeIT0_Lb1EE4typeES8_NS0_13TensorArgTypeES9_S9_EUllE0_EEvNS0_6detail10TensorInfoIT_T1_EESF_NSC_IKS6_SE_EElS8_S8_SE_T6_) ;  /* 0xffffffd40a687950 */ /* 0x000fec0003c3ffff */
.L_x_875:
        /* <DEDUP_REMOVED lines=10> */
.L_x_3554:


//--------------------- .text._ZN2at4cuda17kernelHistogram1DIhhlLi1ELi2ELin1ELNS0_23CUDAHistogramMemoryTypeE0EZNS0_21CUDA_tensor_histogramIhhLb0EEEbNS_6TensorES4_S4_lNS_14AccumulateTypeIT0_Lb1EE4typeES8_NS0_13TensorArgTypeES9_S9_EUllE0_EEvNS0_6detail10TensorInfoIT_T1_EESF_NSC_IKS6_SE_EElS8_S8_SE_T6_ --------------------------
	.section	.text._ZN2at4cuda17kernelHistogram1DIhhlLi1ELi2ELin1ELNS0_23CUDAHistogramMemoryTypeE0EZNS0_21CUDA_tensor_histogramIhhLb0EEEbNS_6TensorES4_S4_lNS_14AccumulateTypeIT0_Lb1EE4typeES8_NS0_13TensorArgTypeES9_S9_EUllE0_EEvNS0_6detail10TensorInfoIT_T1_EESF_NSC_IKS6_SE_EElS8_S8_SE_T6_,"ax",@progbits
	.align	128
        .global         _ZN2at4cuda17kernelHistogram1DIhhlLi1ELi2ELin1ELNS0_23CUDAHistogramMemoryTypeE0EZNS0_21CUDA_tensor_histogramIhhLb0EEEbNS_6TensorES4_S4_lNS_14AccumulateTypeIT0_Lb1EE4typeES8_NS0_13TensorArgTypeES9_S9_EUllE0_EEvNS0_6detail10TensorInfoIT_T1_EESF_NSC_IKS6_SE_EElS8_S8_SE_T6_
        .type           _ZN2at4cuda17kernelHistogram1DIhhlLi1ELi2ELin1ELNS0_23CUDAHistogramMemoryTypeE0EZNS0_21CUDA_tensor_histogramIhhLb0EEEbNS_6TensorES4_S4_lNS_14AccumulateTypeIT0_Lb1EE4typeES8_NS0_13TensorArgTypeES9_S9_EUllE0_EEvNS0_6detail10TensorInfoIT_T1_EESF_NSC_IKS6_SE_EElS8_S8_SE_T6_,@function
        .size           _ZN2at4cuda17kernelHistogram1DIhhlLi1ELi2ELin1ELNS0_23CUDAHistogramMemoryTypeE0EZNS0_21CUDA_tensor_histogramIhhLb0EEEbNS_6TensorES4_S4_lNS_14AccumulateTypeIT0_Lb1EE4typeES8_NS0_13TensorArgTypeES9_S9_EUllE0_EEvNS0_6detail10TensorInfoIT_T1_EESF_NSC_IKS6_SE_EElS8_S8_SE_T6_,(.L_x_3555 - _ZN2at4cuda17kernelHistogram1DIhhlLi1ELi2ELin1ELNS0_23CUDAHistogramMemoryTypeE0EZNS0_21CUDA_tensor_histogramIhhLb0EEEbNS_6TensorES4_S4_lNS_14AccumulateTypeIT0_Lb1EE4typeES8_NS0_13TensorArgTypeES9_S9_EUllE0_EEvNS0_6detail10TensorInfoIT_T1_EESF_NSC_IKS6_SE_EElS8_S8_SE_T6_)
        .other          _ZN2at4cuda17kernelHistogram1DIhhlLi1ELi2ELin1ELNS0_23CUDAHistogramMemoryTypeE0EZNS0_21CUDA_tensor_histogramIhhLb0EEEbNS_6TensorES4_S4_lNS_14AccumulateTypeIT0_Lb1EE4typeES8_NS0_13TensorArgTypeES9_S9_EUllE0_EEvNS0_6detail10TensorInfoIT_T1_EESF_NSC_IKS6_SE_EElS8_S8_SE_T6_,@"STO_CUDA_ENTRY STV_DEFAULT"
_ZN2at4cuda17kernelHistogram1DIhhlLi1ELi2ELin1ELNS0_23CUDAHistogramMemoryTypeE0EZNS0_21CUDA_tensor_histogramIhhLb0EEEbNS_6TensorES4_S4_lNS_14AccumulateTypeIT0_Lb1EE4typeES8_NS0_13TensorArgTypeES9_S9_EUllE0_EEvNS0_6detail10TensorInfoIT_T1_EESF_NSC_IKS6_SE_EElS8_S8_SE_T6_:
.text._ZN2at4cuda17kernelHistogram1DIhhlLi1ELi2ELin1ELNS0_23CUDAHistogramMemoryTypeE0EZNS0_21CUDA_tensor_histogramIhhLb0EEEbNS_6TensorES4_S4_lNS_14AccumulateTypeIT0_Lb1EE4typeES8_NS0_13TensorArgTypeES9_S9_EUllE0_EEvNS0_6detail10TensorInfoIT_T1_EESF_NSC_IKS6_SE_EElS8_S8_SE_T6_:
        /* <DEDUP_REMOVED lines=13> */
.L_x_878:
[-C--:B------:R-:W-:Y:S02]  /*00d0*/  IADD3 R2, R0, R5.reuse, RZ ;  /* 0x0000000500027210 */ /* 0x080fe40007ffe0ff */
[----:B-1----:R-:W-:-:S03]  /*00e0*/  IADD3 R5, P0, R4, R5, RZ ;  /* 0x0000000504057210 */ /* 0x002fc60007f1e0ff */
[----:B------:R0:W-:Y:S02]  /*00f0*/  STS.U8 [R2], RZ ;  /* 0x000000ff02007388 */ /* 0x0001e40000000000 */
[----:B------:R-:W-:Y:S01]  /*0100*/  IMAD.X R3, RZ, RZ, R3, P0 ;  /* 0x000000ffff037224 */ /* 0x000fe200000e0603 */
[----:B------:R-:W-:-:S04]  /*0110*/  ISETP.GE.U32.AND P0, PT, R5, UR4, PT ;  /* 0x0000000405007c0c */ /* 0x000fc8000bf06070 */
[----:B------:R-:W-:-:S13]  /*0120*/  ISETP.GE.AND.EX P0, PT, R3, UR5, PT, P0 ;  /* 0x0000000503007c0c */ /* 0x000fda000bf06300 */
[----:B0-----:R-:W-:Y:S05]  /*0130*/  @!P0 BRA `(.L_x_878) ;  /* 0xfffffffc00e48947 */ /* 0x001fea000383ffff */
.L_x_877:
[----:B------:R-:W-:Y:S05]  /*0140*/  BSYNC B0 ;  /* 0x0000000000007941 */ /* 0x000fea0003800000 */
.L_x_876:
        /* <DEDUP_REMOVED lines=22> */
.L_x_887:
[----:B0-----:R-:W0:Y:S01]  /*02b0*/  LDC.64 R6, c[0x0][0x550] ;  /* 0x00015400ff067b82 */ /* 0x001e220000000a00 */
[----:B------:R-:W-:Y:S01]  /*02c0*/  ULDC.64 UR4, c[0x0][0x620] ;  /* 0x0001880000047ab9 */ /* 0x000fe20000000a00 */
[----:B------:R-:W-:Y:S01]  /*02d0*/  ULDC.64 UR6, c[0x0][0x708] ;  /* 0x0001c20000067ab9 */ /* 0x000fe20000000a00 */
[----:B------:R-:W-:-:S04]  /*02e0*/  IMAD R8, R2, UR4, RZ ;  /* 0x0000000402087c24 */ /* 0x000fc8000f8e02ff */
[C---:B------:R-:W-:Y:S02]  /*02f0*/  IMAD R5, R3.reuse, UR5, R8 ;  /* 0x0000000503057c24 */ /* 0x040fe4000f8e0208 */
[----:B------:R-:W1:Y:S01]  /*0300*/  LDC.64 R8, c[0x0][0x6f8] ;  /* 0x0001be00ff087b82 */ /* 0x000e620000000a00 */
[----:B0-----:R-:W-:Y:S01]  /*0310*/  IMAD.WIDE.U32 R6, R3, UR4, R6 ;  /* 0x0000000403067c25 */ /* 0x001fe2000f8e0006 */
[----:B------:R-:W-:-:S04]  /*0320*/  ULDC.64 UR4, c[0x0][0x700] ;  /* 0x0001c00000047ab9 */ /* 0x000fc80000000a00 */
[----:B------:R-:W-:-:S05]  /*0330*/  IADD3 R7, R7, R5, RZ ;  /* 0x0000000507077210 */ /* 0x000fca0007ffe0ff */
[----:B------:R-:W1:Y:S01]  /*0340*/  LDG.E.U8 R5, desc[UR8][R6.64] ;  /* 0x0000000806057981 */ /* 0x000e62000c1e1100 */
[----:B------:R-:W-:Y:S01]  /*0350*/  IADD3 R3, P0, R4, R3, RZ ;  /* 0x0000000304037210 */ /* 0x000fe20007f1e0ff */
[----:B------:R-:W-:Y:S04]  /*0360*/  BSSY B0, `(.L_x_881) ;  /* 0x0000048000007945 */ /* 0x000fe80003800000 */
[----:B------:R-:W-:Y:S01]  /*0370*/  IMAD.X R2, RZ, RZ, R2, P0 ;  /* 0x000000ffff027224 */ /* 0x000fe200000e0602 */
        /* <DEDUP_REMOVED lines=22> */
[----:B------:R-:W-:Y:S05]  /*04e0*/  CALL.REL.NOINC `($__internal_25_$__cuda_sm20_div_s64) ;  /* 0x0000002000fc7944 */ /* 0x000fea0003c00000 */
[----:B------:R-:W-:Y:S05]  /*04f0*/  BRA `(.L_x_885) ;  /* 0x0000000000487947 */ /* 0x000fea0003800000 */
.L_x_884:
        /* <DEDUP_REMOVED lines=18> */
.L_x_885:
[----:B------:R-:W-:Y:S05]  /*0620*/  BSYNC B1 ;  /* 0x0000000000017941 */ /* 0x000fea0003800000 */
.L_x_883:
        /* <DEDUP_REMOVED lines=17> */
.L_x_886:
        /* <DEDUP_REMOVED lines=10> */
.L_x_882:
[----:B------:R-:W-:Y:S05]  /*07e0*/  BSYNC B0 ;  /* 0x0000000000007941 */ /* 0x000fea0003800000 */
.L_x_881:
[----:B------:R-:W-:Y:S05]  /*07f0*/  @!P0 BRA `(.L_x_887) ;  /* 0xfffffff800ac8947 */ /* 0x000fea000383ffff */
[----:B------:R-:W-:Y:S05]  /*0800*/  BRA `(.L_x_879) ;  /* 0x0000001c007c7947 */ /* 0x000fea0003800000 */
.L_x_880:
        /* <DEDUP_REMOVED lines=9> */
.L_x_918:
        /* <DEDUP_REMOVED lines=13> */
.L_x_901:
        /* <DEDUP_REMOVED lines=10> */
[----:B------:R-:W-:Y:S05]  /*0a10*/  CALL.REL.NOINC `($__internal_25_$__cuda_sm20_div_s64) ;  /* 0x0000001c00b07944 */ /* 0x000fea0003c00000 */
        /* <DEDUP_REMOVED lines=10> */
.L_x_890:
        /* <DEDUP_REMOVED lines=22> */
.L_x_891:
[----:B------:R-:W-:Y:S05]  /*0c20*/  BSYNC B1 ;  /* 0x0000000000017941 */ /* 0x000fea0003800000 */
.L_x_889:
        /* <DEDUP_REMOVED lines=15> */
[----:B------:R-:W-:Y:S05]  /*0d20*/  CALL.REL.NOINC `($__internal_25_$__cuda_sm20_div_s64) ;  /* 0x0000001800ec7944 */ /* 0x000fea0003c00000 */
        /* <DEDUP_REMOVED lines=11> */
.L_x_893:
        /* <DEDUP_REMOVED lines=22> */
.L_x_894:
[----:B------:R-:W-:Y:S05]  /*0f40*/  BSYNC B1 ;  /* 0x0000000000017941 */ /* 0x000fea0003800000 */
.L_x_892:
        /* <DEDUP_REMOVED lines=29> */
.L_x_896:
        /* <DEDUP_REMOVED lines=22> */
.L_x_897:
[----:B------:R-:W-:Y:S05]  /*1280*/  BSYNC B1 ;  /* 0x0000000000017941 */ /* 0x000fea0003800000 */
.L_x_895:
        /* <DEDUP_REMOVED lines=28> */
.L_x_899:
        /* <DEDUP_REMOVED lines=23> */
.L_x_900:
[----:B------:R-:W-:Y:S05]  /*15c0*/  BSYNC B1 ;  /* 0x0000000000017941 */ /* 0x000fea0003800000 */
.L_x_898:
        /* <DEDUP_REMOVED lines=13> */
.L_x_888:
        /* <DEDUP_REMOVED lines=14> */
[----:B------:R-:W-:Y:S05]  /*1780*/  CALL.REL.NOINC `($__internal_25_$__cuda_sm20_div_s64) ;  /* 0x0000001000547944 */ /* 0x000fea0003c00000 */
        /* <DEDUP_REMOVED lines=9> */
.L_x_904:
        /* <DEDUP_REMOVED lines=23> */
.L_x_905:
[----:B------:R-:W-:Y:S05]  /*1990*/  BSYNC B0 ;  /* 0x0000000000007941 */ /* 0x000fea0003800000 */
.L_x_903:
        /* <DEDUP_REMOVED lines=27> */
.L_x_907:
        /* <DEDUP_REMOVED lines=23> */
.L_x_908:
[----:B------:R-:W-:Y:S05]  /*1cc0*/  BSYNC B0 ;  /* 0x0000000000007941 */ /* 0x000fea0003800000 */
.L_x_906:
        /* <DEDUP_REMOVED lines=27> */
.L_x_910:
        /* <DEDUP_REMOVED lines=23> */
.L_x_911:
[----:B------:R-:W-:Y:S05]  /*1ff0*/  BSYNC B0 ;  /* 0x0000000000007941 */ /* 0x000fea0003800000 */
.L_x_909:
[----:B------:R-:W0:Y:S02]  /*2000*/  LDC.64 R2, c[0x0][R3+0x2c8] ;  /* 0x0000b20003027b82 */ /* 0x000e240000000a00 */
[-C--:B0-----:R-:W-:Y:S02]  /*2010*/  IMAD R0, R3, R24.reuse, RZ ;  /* 0x0000001803007224 */ /* 0x081fe400078e02ff */
[----:B------:R-:W-:-:S04]  /*2020*/  IMAD.WIDE.U32 R18, R2, R24, R18 ;  /* 0x0000001802127225 */ /* 0x000fc800078e0012 */
[----:B------:R-:W-:-:S05]  /*2030*/  IMAD R9, R2, R9, R0 ;  /* 0x0000000902097224 */ /* 0x000fca00078e0200 */
[----:B------:R-:W-:-:S07]  /*2040*/  IADD3 R19, R19, R9, RZ ;  /* 0x0000000913137210 */ /* 0x000fce0007ffe0ff */
.L_x_902:
        /* <DEDUP_REMOVED lines=9> */
[----:B------:R-:W0:Y:S01]  /*20e0*/  LDG.E.U8 R3, desc[UR8][R2.64] ;  /* 0x0000000802037981 */ /* 0x000e22000c1e1100 */
[----:B------:R-:W-:Y:S01]  /*20f0*/  BSSY B0, `(.L_x_912) ;  /* 0x0000048000007945 */ /* 0x000fe20003800000 */
[C---:B0-----:R-:W-:Y:S02]  /*2100*/  ISETP.GE.U32.AND P0, PT, R3.reuse, R16, PT ;  /* 0x000000100300720c */ /* 0x041fe40003f06070 */
        /* <DEDUP_REMOVED lines=21> */
.L_x_915:
        /* <DEDUP_REMOVED lines=18> */
.L_x_916:
[----:B------:R-:W-:Y:S05]  /*2380*/  BSYNC B1 ;  /* 0x0000000000017941 */ /* 0x000fea0003800000 */
.L_x_914:
        /* <DEDUP_REMOVED lines=20> */
.L_x_917:
        /* <DEDUP_REMOVED lines=10> */
.L_x_913:
[----:B------:R-:W-:Y:S05]  /*2570*/  BSYNC B0 ;  /* 0x0000000000007941 */ /* 0x000fea0003800000 */
.L_x_912:
        /* <DEDUP_REMOVED lines=8> */
.L_x_879:
        /* <DEDUP_REMOVED lines=10> */
.L_x_921:
        /* <DEDUP_REMOVED lines=23> */
.L_x_920:
        /* <DEDUP_REMOVED lines=11> */
.L_x_919:
[----:B------:R-:W-:Y:S05]  /*28c0*/  @!P0 BRA `(.L_x_921) ;  /* 0xfffffffc00748947 */ /* 0x000fea000383ffff */
[----:B------:R-:W-:Y:S05]  /*28d0*/  EXIT ;  /* 0x000000000000794d */ /* 0x000fea0003800000 */
        .weak           $__internal_25_$__cuda_sm20_div_s64
        .type           $__internal_25_$__cuda_sm20_div_s64,@function
        .size           $__internal_25_$__cuda_sm20_div_s64,(.L_x_3555 - $__internal_25_$__cuda_sm20_div_s64)
$__internal_25_$__cuda_sm20_div_s64:
        /* <DEDUP_REMOVED lines=83> */
[----:B------:R-:W-:Y:S06]  /*2e10*/  RET.REL.NODEC R24 `(_ZN2at4cuda17kernelHistogram1DIhhlLi1ELi2ELin1ELNS0_23CUDAHistogramMemoryTypeE0EZNS0_21CUDA_tensor_histogramIhhLb0EEEbNS_6TensorES4_S4_lNS_14AccumulateTypeIT0_Lb1EE4typeES8_NS0_13TensorArgTypeES9_S9_EUllE0_EEvNS0_6detail10TensorInfoIT_T1_EESF_NSC_IKS6_SE_EElS8_S8_SE_T6_) ;  /* 0xffffffd018787950 */ /* 0x000fec0003c3ffff */
.L_x_922:
        /* <DEDUP_REMOVED lines=14> */
.L_x_3555:


//--------------------- .text._ZN2at4cuda17kernelHistogram1DIhhlLi1ELi2ELin1ELNS0_23CUDAHistogramMemoryTypeE1EZNS0_21CUDA_tensor_histogramIhhLb0EEEbNS_6TensorES4_S4_lNS_14AccumulateTypeIT0_Lb1EE4typeES8_NS0_13TensorArgTypeES9_S9_EUllE_EEvNS0_6detail10TensorInfoIT_T1_EESF_NSC_IKS6_SE_EElS8_S8_SE_T6_ --------------------------
	.section	.text._ZN2at4cuda17kernelHistogram1DIhhlLi1ELi2ELin1ELNS0_23CUDAHistogramMemoryTypeE1EZNS0_21CUDA_tensor_histogramIhhLb0EEEbNS_6TensorES4_S4_lNS_14AccumulateTypeIT0_Lb1EE4typeES8_NS0_13TensorArgTypeES9_S9_EUllE_EEvNS0_6detail10TensorInfoIT_T1_EESF_NSC_IKS6_SE_EElS8_S8_SE_T6_,"ax",@progbits
	.align	128
        .global         _ZN2at4cuda17kernelHistogram1DIhhlLi1ELi2ELin1ELNS0_23CUDAHistogramMemoryTypeE1EZNS0_21CUDA_tensor_histogramIhhLb0EEEbNS_6TensorES4_S4_lNS_14AccumulateTypeIT0_Lb1EE4typeES8_NS0_13TensorArgTypeES9_S9_EUllE_EEvNS0_6detail10TensorInfoIT_T1_EESF_NSC_IKS6_SE_EElS8_S8_SE_T6_
        .type           _ZN2at4cuda17kernelHistogram1DIhhlLi1ELi2ELin1ELNS0_23CUDAHistogramMemoryTypeE1EZNS0_21CUDA_tensor_histogramIhhLb0EEEbNS_6TensorES4_S4_lNS_14AccumulateTypeIT0_Lb1EE4typeES8_NS0_13TensorArgTypeES9_S9_EUllE_EEvNS0_6detail10TensorInfoIT_T1_EESF_NSC_IKS6_SE_EElS8_S8_SE_T6_,@function
        .size           _ZN2at4cuda17kernelHistogram1DIhhlLi1ELi2ELin1ELNS0_23CUDAHistogramMemoryTypeE1EZNS0_21CUDA_tensor_histogramIhhLb0EEEbNS_6TensorES4_S4_lNS_14AccumulateTypeIT0_Lb1EE4typeES8_NS0_13TensorArgTypeES9_S9_EUllE_EEvNS0_6detail10TensorInfoIT_T1_EESF_NSC_IKS6_SE_EElS8_S8_SE_T6_,(.L_x_3556 - _ZN2at4cuda17kernelHistogram1DIhhlLi1ELi2ELin1ELNS0_23CUDAHistogramMemoryTypeE1EZNS0_21CUDA_tensor_histogramIhhLb0EEEbNS_6TensorES4_S4_lNS_14AccumulateTypeIT0_Lb1EE4typeES8_NS0_13TensorArgTypeES9_S9_EUllE_EEvNS0_6detail10TensorInfoIT_T1_EESF_NSC_IKS6_SE_EElS8_S8_SE_T6_)
        .other          _ZN2at4cuda17kernelHistogram1DIhhlLi1ELi2ELin1ELNS0_23CUDAHistogramMemoryTypeE1EZNS0_21CUDA_tensor_histogramIhhLb0EEEbNS_6TensorES4_S4_lNS_14AccumulateTypeIT0_Lb1EE4typeES8_NS0_13TensorArgTypeES9_S9_EUllE_EEvNS0_6detail10TensorInfoIT_T1_EESF_NSC_IKS6_SE_EElS8_S8_SE_T6_,@"STO_CUDA_ENTRY STV_DEFAULT"
_ZN2at4cuda17kernelHistogram1DIhhlLi1ELi2ELin1ELNS0_23CUDAHistogramMemoryTypeE1EZNS0_21CUDA_tensor_histogramIhhLb0EEEbNS_6TensorES4_S4_lNS_14AccumulateTypeIT0_Lb1EE4typeES8_NS0_13TensorArgTypeES9_S9_EUllE_EEvNS0_6detail10TensorInfoIT_T1_EESF_NSC_IKS6_SE_EElS8_S8_SE_T6_:
.text._ZN2at4cuda17kernelHistogram1DIhhlLi1ELi2ELin1ELNS0_23CUDAHistogramMemoryTypeE1EZNS0_21CUDA_tensor_histogramIhhLb0EEEbNS_6TensorES4_S4_lNS_14AccumulateTypeIT0_Lb1EE4typeES8_NS0_13TensorArgTypeES9_S9_EUllE_EEvNS0_6detail10TensorInfoIT_T1_EESF_NSC_IKS6_SE_EElS8_S8_SE_T6_:
        /* <DEDUP_REMOVED lines=20> */
.L_x_930:
        /* <DEDUP_REMOVED lines=8> */
[----:B------:R-:W1:Y:S01]  /*01c0*/  LDG.E.U8 R3, desc[UR10][R4.64] ;  /* 0x0000000a04037981 */ /* 0x000e62000c1e1100 */
[----:B------:R-:W-:Y:S01]  /*01d0*/  BSSY B0, `(.L_x_924) ;  /* 0x0000052000007945 */ /* 0x000fe20003800000 */
[C---:B-1----:R-:W-:Y:S02]  /*01e0*/  ISETP.GE.U32.AND P0, PT, R3.reuse, R6, PT ;  /* 0x000000060300720c */ /* 0x042fe40003f06070 */
[----:B------:R-:W-:Y:S02]  /*01f0*/  ISETP.GT.U32.AND P1, PT, R3, UR8, PT ;  /* 0x0000000803007c0c */ /* 0x000fe4000bf24070 */
[----:B------:R-:W-:-:S04]  /*0200*/  ISETP.GE.AND.EX P0, PT, RZ, R7, PT, P0 ;  /* 0x00000007ff00720c */ /* 0x000fc80003f06300 */
[----:B------:R-:W-:-:S13]  /*0210*/  ISETP.GT.OR.EX P0, PT, RZ, UR9, !P0, P1 ;  /* 0x00000009ff007c0c */ /* 0x000fda000c704710 */
[----:B------:R-:W-:Y:S05]  /*0220*/  @P0 BRA `(.L_x_925) ;  /* 0x0000000400300947 */ /* 0x000fea0003800000 */
[----:B------:R-:W-:Y:S01]  /*0230*/  IADD3 R3, P0, R3, -R6, RZ ;  /* 0x8000000603037210 */ /* 0x000fe20007f1e0ff */
[----:B------:R-:W-:Y:S01]  /*0240*/  ULDC.64 UR8, c[0x0][0x6f0] ;  /* 0x0001bc0000087ab9 */ /* 0x000fe20000000a00 */
[----:B------:R-:W-:Y:S02]  /*0250*/  BSSY B1, `(.L_x_926) ;  /* 0x0000021000017945 */ /* 0x000fe40003800000 */
[----:B------:R-:W-:Y:S01]  /*0260*/  IADD3.X R4, RZ, ~R7, RZ, P0, !PT ;  /* 0x80000007ff047210 */ /* 0x000fe200007fe4ff */
        /* <DEDUP_REMOVED lines=11> */
[----:B------:R-:W-:Y:S05]  /*0320*/  CALL.REL.NOINC `($__internal_26_$__cuda_sm20_div_s64) ;  /* 0x0000002000bc7944 */ /* 0x000fea0003c00000 */
[----:B------:R-:W-:Y:S05]  /*0330*/  BRA `(.L_x_928) ;  /* 0x0000000000487947 */ /* 0x000fea0003800000 */
.L_x_927:
        /* <DEDUP_REMOVED lines=18> */
.L_x_928:
[----:B------:R-:W-:Y:S05]  /*0460*/  BSYNC B1 ;  /* 0x0000000000017941 */ /* 0x000fea0003800000 */
.L_x_926:
        /* <DEDUP_REMOVED lines=30> */
.L_x_929:
        /* <DEDUP_REMOVED lines=10> */
.L_x_925:
[----:B------:R-:W-:Y:S05]  /*06f0*/  BSYNC B0 ;  /* 0x0000000000007941 */ /* 0x000fea0003800000 */
.L_x_924:
[----:B------:R-:W-:Y:S01]  /*0700*/  IADD3 R2, P0, R2, UR4, RZ ;  /* 0x0000000402027c10 */ /* 0x000fe2000ff1e0ff */
[----:B------:R-:W-:-:S04]  /*0710*/  ULDC.64 UR8, c[0x0][0x708] ;  /* 0x0001c20000087ab9 */ /* 0x000fc80000000a00 */
[----:B------:R-:W-:Y:S01]  /*0720*/  IMAD.X R0, RZ, RZ, R0, P0 ;  /* 0x000000ffff007224 */ /* 0x000fe200000e0600 */
[----:B------:R-:W-:-:S04]  /*0730*/  ISETP.GE.U32.AND P0, PT, R2, UR8, PT ;  /* 0x0000000802007c0c */ /* 0x000fc8000bf06070 */
[----:B------:R-:W-:-:S13]  /*0740*/  ISETP.GE.AND.EX P0, PT, R0, UR9, PT, P0 ;  /* 0x0000000900007c0c */ /* 0x000fda000bf06300 */
[----:B------:R-:W-:Y:S05]  /*0750*/  @!P0 BRA `(.L_x_930) ;  /* 0xfffffff800788947 */ /* 0x000fea000383ffff */
[----:B------:R-:W-:Y:S05]  /*0760*/  EXIT ;  /* 0x000000000000794d */ /* 0x000fea0003800000 */
.L_x_923:
        /* <DEDUP_REMOVED lines=8> */
.L_x_961:
        /* <DEDUP_REMOVED lines=14> */
.L_x_944:
        /* <DEDUP_REMOVED lines=8> */
[----:B------:R-:W-:Y:S05]  /*0950*/  CALL.REL.NOINC `($__internal_26_$__cuda_sm20_div_s64) ;  /* 0x0000001c00307944 */ /* 0x000fea0003c00000 */
        /* <DEDUP_REMOVED lines=10> */
.L_x_933:
        /* <DEDUP_REMOVED lines=22> */
.L_x_934:
[----:B------:R-:W-:Y:S05]  /*0b60*/  BSYNC B1 ;  /* 0x0000000000017941 */ /* 0x000fea0003800000 */
.L_x_932:
        /* <DEDUP_REMOVED lines=16> */
[----:B------:R-:W-:Y:S05]  /*0c70*/  CALL.REL.NOINC `($__internal_26_$__cuda_sm20_div_s64) ;  /* 0x0000001800687944 */ /* 0x000fea0003c00000 */
        /* <DEDUP_REMOVED lines=12> */
.L_x_936:
        /* <DEDUP_REMOVED lines=23> */
.L_x_937:
[----:B------:R-:W-:Y:S05]  /*0eb0*/  BSYNC B1 ;  /* 0x0000000000017941 */ /* 0x000fea0003800000 */
.L_x_935:
        /* <DEDUP_REMOVED lines=25> */
[----:B------:R-:W-:Y:S01]  /*1050*/  MOV R13, R23 ;  /* 0x00000017000d7202 */ /* 0x000fe20000000f00 */
[----:B------:R-:W-:-:S03]  /*1060*/  IMAD.MOV.U32 R21, RZ, RZ, R10 ;  /* 0x000000ffff157224 */ /* 0x000fc600078e000a */
[----:B------:R-:W-:Y:S01]  /*1070*/  IADD3 R19, R11, R19, RZ ;  /* 0x000000130b137210 */ /* 0x000fe20007ffe0ff */
[----:B------:R-:W-:Y:S06]  /*1080*/  BRA `(.L_x_940) ;  /* 0x00000000005c7947 */ /* 0x000fec0003800000 */
.L_x_939:
        /* <DEDUP_REMOVED lines=23> */
.L_x_940:
[----:B------:R-:W-:Y:S05]  /*1200*/  BSYNC B1 ;  /* 0x0000000000017941 */ /* 0x000fea0003800000 */
.L_x_938:
        /* <DEDUP_REMOVED lines=17> */
[----:B------:R-:W-:Y:S05]  /*1320*/  CALL.REL.NOINC `($__internal_26_$__cuda_sm20_div_s64) ;  /* 0x0000001000bc7944 */ /* 0x000fea0003c00000 */
        /* <DEDUP_REMOVED lines=12> */
.L_x_942:
        /* <DEDUP_REMOVED lines=22> */
.L_x_943:
[----:B------:R-:W-:Y:S05]  /*1550*/  BSYNC B1 ;  /* 0x0000000000017941 */ /* 0x000fea0003800000 */
.L_x_941:
        /* <DEDUP_REMOVED lines=11> */
.L_x_931:
        /* <DEDUP_REMOVED lines=12> */
[----:B------:R-:W-:Y:S05]  /*16d0*/  CALL.REL.NOINC `($__internal_26_$__cuda_sm20_div_s64) ;  /* 0x0000000c00d07944 */ /* 0x000fea0003c00000 */
        /* <DEDUP_REMOVED lines=10> */
.L_x_947:
        /* <DEDUP_REMOVED lines=23> */
.L_x_948:
[----:B------:R-:W-:Y:S05]  /*18f0*/  BSYNC B0 ;  /* 0x0000000000007941 */ /* 0x000fea0003800000 */
.L_x_946:
        /* <DEDUP_REMOVED lines=27> */
.L_x_950:
        /* <DEDUP_REMOVED lines=23> */
.L_x_951:
[----:B------:R-:W-:Y:S05]  /*1c20*/  BSYNC B0 ;  /* 0x0000000000007941 */ /* 0x000fea0003800000 */
.L_x_949:
        /* <DEDUP_REMOVED lines=26> */
.L_x_953:
        /* <DEDUP_REMOVED lines=23> */
.L_x_954:
[----:B------:R-:W-:Y:S05]  /*1f40*/  BSYNC B0 ;  /* 0x0000000000007941 */ /* 0x000fea0003800000 */
.L_x_952:
[----:B------:R-:W0:Y:S01]  /*1f50*/  LDC.64 R6, c[0x0][R6+0x2c8] ;  /* 0x0000b20006067b82 */ /* 0x000e220000000a00 */
[----:B------:R-:W-:Y:S02]  /*1f60*/  IMAD.MOV.U32 R13, RZ, RZ, R9 ;  /* 0x000000ffff0d7224 */ /* 0x000fe400078e0009 */
[-C--:B0-----:R-:W-:Y:S02]  /*1f70*/  IMAD R7, R7, R10.reuse, RZ ;  /* 0x0000000a07077224 */ /* 0x081fe400078e02ff */
[----:B------:R-:W-:-:S04]  /*1f80*/  IMAD.WIDE.U32 R12, R6, R10, R12 ;  /* 0x0000000a060c7225 */ /* 0x000fc800078e000c */
[----:B------:R-:W-:-:S05]  /*1f90*/  IMAD R7, R6, R15, R7 ;  /* 0x0000000f06077224 */ /* 0x000fca00078e0207 */
[----:B------:R-:W-:-:S07]  /*1fa0*/  IADD3 R9, R13, R7, RZ ;  /* 0x000000070d097210 */ /* 0x000fce0007ffe0ff */
.L_x_945:
[----:B------:R-:W-:Y:S01]  /*1fb0*/  IMAD.MOV.U32 R13, RZ, RZ, R9 ;  /* 0x000000ffff0d7224 */ /* 0x000fe200078e0009 */
        /* <DEDUP_REMOVED lines=31> */
[----:B------:R-:W-:Y:S05]  /*21b0*/  CALL.REL.NOINC `($__internal_26_$__cuda_sm20_div_s64) ;  /* 0x0000000400187944 */ /* 0x000fea0003c00000 */
[----:B------:R-:W-:Y:S05]  /*21c0*/  BRA `(.L_x_959) ;  /* 0x0000000000487947 */ /* 0x000fea0003800000 */
.L_x_958:
        /* <DEDUP_REMOVED lines=18> */
.L_x_959:
[----:B------:R-:W-:Y:S05]  /*22f0*/  BSYNC B1 ;  /* 0x0000000000017941 */ /* 0x000fea0003800000 */
.L_x_957:
        /* <DEDUP_REMOVED lines=30> */
.L_x_960:
        /* <DEDUP_REMOVED lines=10> */
.L_x_956:
[----:B------:R-:W-:Y:S05]  /*2580*/  BSYNC B0 ;  /* 0x0000000000007941 */ /* 0x000fea0003800000 */
.L_x_955:
        /* <DEDUP_REMOVED lines=9> */
        .weak           $__internal_26_$__cuda_sm20_div_s64
        .type           $__internal_26_$__cuda_sm20_div_s64,@function
        .size           $__internal_26_$__cuda_sm20_div_s64,(.L_x_3556 - $__internal_26_$__cuda_sm20_div_s64)
$__internal_26_$__cuda_sm20_div_s64:
        /* <DEDUP_REMOVED lines=82> */
[----:B------:R-:W-:Y:S06]  /*2b40*/  RET.REL.NODEC R10 `(_ZN2at4cuda17kernelHistogram1DIhhlLi1ELi2ELin1ELNS0_23CUDAHistogramMemoryTypeE1EZNS0_21CUDA_tensor_histogramIhhLb0EEEbNS_6TensorES4_S4_lNS_14AccumulateTypeIT0_Lb1EE4typeES8_NS0_13TensorArgTypeES9_S9_EUllE_EEvNS0_6detail10TensorInfoIT_T1_EESF_NSC_IKS6_SE_EElS8_S8_SE_T6_) ;  /* 0xffffffd40a2c7950 */ /* 0x000fec0003c3ffff */
.L_x_962:
        /* <DEDUP_REMOVED lines=11> */
.L_x_3556:


//--------------------- .text._ZN2at4cuda17kernelHistogram1DIhhlLi1ELi2ELin1ELNS0_23CUDAHistogramMemoryTypeE0EZNS0_21CUDA_tensor_histogramIhhLb0EEEbNS_6TensorES4_S4_lNS_14AccumulateTypeIT0_Lb1EE4typeES8_NS0_13TensorArgTypeES9_S9_EUllE_EEvNS0_6detail10TensorInfoIT_T1_EESF_NSC_IKS6_SE_EElS8_S8_SE_T6_ --------------------------
	.section	.text._ZN2at4cuda17kernelHistogram1DIhhlLi1ELi2ELin1ELNS0_23CUDAHistogramMemoryTypeE0EZNS0_21CUDA_tensor_histogramIhhLb0EEEbNS_6TensorES4_S4_lNS_14AccumulateTypeIT0_Lb1EE4typeES8_NS0_13TensorArgTypeES9_S9_EUllE_EEvNS0_6detail10TensorInfoIT_T1_EESF_NSC_IKS6_SE_EElS8_S8_SE_T6_,"ax",@progbits
	.align	128
        .global         _ZN2at4cuda17kernelHistogram1DIhhlLi1ELi2ELin1ELNS0_23CUDAHistogramMemoryTypeE0EZNS0_21CUDA_tensor_histogramIhhLb0EEEbNS_6TensorES4_S4_lNS_14AccumulateTypeIT0_Lb1EE4typeES8_NS0_13TensorArgTypeES9_S9_EUllE_EEvNS0_6detail10TensorInfoIT_T1_EESF_NSC_IKS6_SE_EElS8_S8_SE_T6_
        .type           _ZN2at4cuda17kernelHistogram1DIhhlLi1ELi2ELin1ELNS0_23CUDAHistogramMemoryTypeE0EZNS0_21CUDA_tensor_histogramIhhLb0EEEbNS_6TensorES4_S4_lNS_14AccumulateTypeIT0_Lb1EE4typeES8_NS0_13TensorArgTypeES9_S9_EUllE_EEvNS0_6detail10TensorInfoIT_T1_EESF_NSC_IKS6_SE_EElS8_S8_SE_T6_,@function
        .size           _ZN2at4cuda17kernelHistogram1DIhhlLi1ELi2ELin1ELNS0_23CUDAHistogramMemoryTypeE0EZNS0_21CUDA_tensor_histogramIhhLb0EEEbNS_6TensorES4_S4_lNS_14AccumulateTypeIT0_Lb1EE4typeES8_NS0_13TensorArgTypeES9_S9_EUllE_EEvNS0_6detail10TensorInfoIT_T1_EESF_NSC_IKS6_SE_EElS8_S8_SE_T6_,(.L_x_3557 - _ZN2at4cuda17kernelHistogram1DIhhlLi1ELi2ELin1ELNS0_23CUDAHistogramMemoryTypeE0EZNS0_21CUDA_tensor_histogramIhhLb0EEEbNS_6TensorES4_S4_lNS_14AccumulateTypeIT0_Lb1EE4typeES8_NS0_13TensorArgTypeES9_S9_EUllE_EEvNS0_6detail10TensorInfoIT_T1_EESF_NSC_IKS6_SE_EElS8_S8_SE_T6_)
        .other          _ZN2at4cuda17kernelHistogram1DIhhlLi1ELi2ELin1ELNS0_23CUDAHistogramMemoryTypeE0EZNS0_21CUDA_tensor_histogramIhhLb0EEEbNS_6TensorES4_S4_lNS_14AccumulateTypeIT0_Lb1EE4typeES8_NS0_13TensorArgTypeES9_S9_EUllE_EEvNS0_6detail10TensorInfoIT_T1_EESF_NSC_IKS6_SE_EElS8_S8_SE_T6_,@"STO_CUDA_ENTRY STV_DEFAULT"
_ZN2at4cuda17kernelHistogram1DIhhlLi1ELi2ELin1ELNS0_23CUDAHistogramMemoryTypeE0EZNS0_21CUDA_tensor_histogramIhhLb0EEEbNS_6TensorES4_S4_lNS_14AccumulateTypeIT0_Lb1EE4typeES8_NS0_13TensorArgTypeES9_S9_EUllE_EEvNS0_6detail10TensorInfoIT_T1_EESF_NSC_IKS6_SE_EElS8_S8_SE_T6_:
.text._ZN2at4cuda17kernelHistogram1DIhhlLi1ELi2ELin1ELNS0_23CUDAHistogramMemoryTypeE0EZNS0_21CUDA_tensor_histogramIhhLb0EEEbNS_6TensorES4_S4_lNS_14AccumulateTypeIT0_Lb1EE4typeES8_NS0_13TensorArgTypeES9_S9_EUllE_EEvNS0_6detail10TensorInfoIT_T1_EESF_NSC_IKS6_SE_EElS8_S8_SE_T6_:
        /* <DEDUP_REMOVED lines=13> */
.L_x_965:
[-C--:B------:R-:W-:Y:S02]  /*00d0*/  IADD3 R2, R0, R5.reuse, RZ ;  /* 0x0000000500027210 */ /* 0x080fe40007ffe0ff */
[----:B-1----:R-:W-:-:S03]  /*00e0*/  IADD3 R5, P0, R4, R5, RZ ;  /* 0x0000000504057210 */ /* 0x002fc60007f1e0ff */
[----:B------:R0:W-:Y:S02]  /*00f0*/  STS.U8 [R2], RZ ;  /* 0x000000ff02007388 */ /* 0x0001e40000000000 */
[----:B------:R-:W-:Y:S01]  /*0100*/  IMAD.X R3, RZ, RZ, R3, P0 ;  /* 0x000000ffff037224 */ /* 0x000fe200000e0603 */
[----:B------:R-:W-:-:S04]  /*0110*/  ISETP.GE.U32.AND P0, PT, R5, UR4, PT ;  /* 0x0000000405007c0c */ /* 0x000fc8000bf06070 */
[----:B------:R-:W-:-:S13]  /*0120*/  ISETP.GE.AND.EX P0, PT, R3, UR5, PT, P0 ;  /* 0x0000000503007c0c */ /* 0x000fda000bf06300 */
[----:B0-----:R-:W-:Y:S05]  /*0130*/  @!P0 BRA `(.L_x_965) ;  /* 0xfffffffc00e48947 */ /* 0x001fea000383ffff */
.L_x_964:
[----:B------:R-:W-:Y:S05]  /*0140*/  BSYNC B0 ;  /* 0x0000000000007941 */ /* 0x000fea0003800000 */
.L_x_963:
        /* <DEDUP_REMOVED lines=22> */
.L_x_974:
[----:B------:R-:W0:Y:S01]  /*02b0*/  LDC.64 R6, c[0x0][0x550] ;  /* 0x00015400ff067b82 */ /* 0x000e220000000a00 */
[----:B------:R-:W-:Y:S02]  /*02c0*/  ULDC.64 UR4, c[0x0][0x620] ;  /* 0x0001880000047ab9 */ /* 0x000fe40000000a00 */
[----:B------:R-:W-:-:S04]  /*02d0*/  IMAD R8, R2, UR4, RZ ;  /* 0x0000000402087c24 */ /* 0x000fc8000f8e02ff */
[C---:B------:R-:W-:Y:S02]  /*02e0*/  IMAD R5, R3.reuse, UR5, R8 ;  /* 0x0000000503057c24 */ /* 0x040fe4000f8e0208 */
[----:B-1----:R-:W1:Y:S01]  /*02f0*/  LDC.64 R8, c[0x0][0x6f8] ;  /* 0x0001be00ff087b82 */ /* 0x002e620000000a00 */
[----:B0-----:R-:W-:Y:S01]  /*0300*/  IMAD.WIDE.U32 R6, R3, UR4, R6 ;  /* 0x0000000403067c25 */ /* 0x001fe2000f8e0006 */
[----:B------:R-:W-:-:S04]  /*0310*/  ULDC.64 UR4, c[0x0][0x700] ;  /* 0x0001c00000047ab9 */ /* 0x000fc80000000a00 */
[----:B------:R-:W-:-:S05]  /*0320*/  IADD3 R7, R7, R5, RZ ;  /* 0x0000000507077210 */ /* 0x000fca0007ffe0ff */
        /* <DEDUP_REMOVED lines=22> */
[----:B------:R-:W-:Y:S05]  /*0490*/  CALL.REL.NOINC `($__internal_27_$__cuda_sm20_div_s64) ;  /* 0x00000024003c7944 */ /* 0x000fea0003c00000 */
[----:B------:R-:W-:Y:S05]  /*04a0*/  BRA `(.L_x_972) ;  /* 0x0000000000487947 */ /* 0x000fea0003800000 */
.L_x_971:
        /* <DEDUP_REMOVED lines=18> */
.L_x_972:
[----:B------:R-:W-:Y:S05]  /*05d0*/  BSYNC B1 ;  /* 0x0000000000017941 */ /* 0x000fea0003800000 */
.L_x_970:
        /* <DEDUP_REMOVED lines=25> */
.L_x_973:
        /* <DEDUP_REMOVED lines=10> */
.L_x_969:
[----:B------:R-:W-:Y:S05]  /*0810*/  BSYNC B0 ;  /* 0x0000000000007941 */ /* 0x000fea0003800000 */
.L_x_968:
[----:B------:R-:W-:Y:S01]  /*0820*/  IADD3 R3, P0, R4, R3, RZ ;  /* 0x0000000304037210 */ /* 0x000fe20007f1e0ff */
[----:B------:R-:W-:-:S03]  /*0830*/  ULDC.64 UR4, c[0x0][0x708] ;  /* 0x0001c20000047ab9 */ /* 0x000fc60000000a00 */
[----:B------:R-:W-:Y:S02]  /*0840*/  IADD3.X R2, RZ, R2, RZ, P0, !PT ;  /* 0x00000002ff027210 */ /* 0x000fe400007fe4ff */
[----:B------:R-:W-:-:S04]  /*0850*/  ISETP.GE.U32.AND P0, PT, R3, UR4, PT ;  /* 0x0000000403007c0c */ /* 0x000fc8000bf06070 */
[----:B------:R-:W-:-:S13]  /*0860*/  ISETP.GE.AND.EX P0, PT, R2, UR5, PT, P0 ;  /* 0x0000000502007c0c */ /* 0x000fda000bf06300 */
[----:B------:R-:W-:Y:S05]  /*0870*/  @!P0 BRA `(.L_x_974) ;  /* 0xfffffff8008c8947 */ /* 0x000fea000383ffff */
[----:B------:R-:W-:Y:S05]  /*0880*/  BRA `(.L_x_966) ;  /* 0x0000001c00887947 */ /* 0x000fea0003800000 */
.L_x_967:
[----:B------:R-:W-:Y:S01]  /*0890*/  LOP3.LUT R0, RZ, R5, RZ, 0x33, !PT ;  /* 0x00000005ff007212 */ /* 0x000fe200078e33ff */
[----:B------:R-:W-:Y:S01]  /*08a0*/  IMAD.MOV.U32 R8, RZ, RZ, R3 ;  /* 0x000000ffff087224 */ /* 0x000fe200078e0003 */
[----:B------:R-:W-:Y:S02]  /*08b0*/  MOV R7, RZ ;  /* 0x000000ff00077202 */ /* 0x000fe40000000f00 */
[----:B------:R-:W-:-:S05]  /*08c0*/  VIMNMX R0, R0, -0x3, !PT ;  /* 0xfffffffd00007848 */ /* 0x000fca0007fe0100 */
[----:B------:R-:W-:-:S04]  /*08d0*/  IMAD.IADD R0, R0, 0x1, R5 ;  /* 0x0000000100007824 */ /* 0x000fc800078e0205 */
[C---:B------:R-:W-:Y:S02]  /*08e0*/  VIADD R6, R0.reuse, 0x1 ;  /* 0x0000000100067836 */ /* 0x040fe40000000000 */
[----:B------:R-:W-:-:S07]  /*08f0*/  VIADD R5, R0, 0x2 ;  /* 0x0000000200057836 */ /* 0x000fce0000000000 */
.L_x_1005:
        /* <DEDUP_REMOVED lines=10> */
.L_x_988:
        /* <DEDUP_REMOVED lines=14> */
[----:B------:R-:W-:Y:S05]  /*0a80*/  CALL.REL.NOINC `($__internal_27_$__cuda_sm20_div_s64) ;  /* 0x0000001c00c07944 */ /* 0x000fea0003c00000 */
        /* <DEDUP_REMOVED lines=10> */
.L_x_977:
        /* <DEDUP_REMOVED lines=22> */
.L_x_978:
[----:B------:R-:W-:Y:S05]  /*0c90*/  BSYNC B1 ;  /* 0x0000000000017941 */ /* 0x000fea0003800000 */
.L_x_976:
        /* <DEDUP_REMOVED lines=27> */
.L_x_980:
        /* <DEDUP_REMOVED lines=22> */
.L_x_981:
[----:B------:R-:W-:Y:S05]  /*0fb0*/  BSYNC B1 ;  /* 0x0000000000017941 */ /* 0x000fea0003800000 */
.L_x_979:
        /* <DEDUP_REMOVED lines=16> */
[----:B------:R-:W-:Y:S05]  /*10c0*/  CALL.REL.NOINC `($__internal_27_$__cuda_sm20_div_s64) ;  /* 0x0000001800307944 */ /* 0x000fea0003c00000 */
        /* <DEDUP_REMOVED lines=12> */
.L_x_983:
        /* <DEDUP_REMOVED lines=22> */
.L_x_984:
[----:B------:R-:W-:Y:S05]  /*12f0*/  BSYNC B1 ;  /* 0x0000000000017941 */ /* 0x000fea0003800000 */
.L_x_982:
        /* <DEDUP_REMOVED lines=28> */
.L_x_986:
        /* <DEDUP_REMOVED lines=23> */
.L_x_987:
[----:B------:R-:W-:Y:S05]  /*1630*/  BSYNC B1 ;  /* 0x0000000000017941 */ /* 0x000fea0003800000 */
.L_x_985:
        /* <DEDUP_REMOVED lines=10> */
.L_x_975:
        /* <DEDUP_REMOVED lines=24> */
.L_x_991:
        /* <DEDUP_REMOVED lines=23> */
.L_x_992:
[----:B------:R-:W-:Y:S05]  /*19d0*/  BSYNC B0 ;  /* 0x0000000000007941 */ /* 0x000fea0003800000 */
.L_x_990:
        /* <DEDUP_REMOVED lines=27> */
.L_x_994:
        /* <DEDUP_REMOVED lines=23> */
.L_x_995:
[----:B------:R-:W-:Y:S05]  /*1d00*/  BSYNC B0 ;  /* 0x0000000000007941 */ /* 0x000fea0003800000 */
.L_x_993:
        /* <DEDUP_REMOVED lines=17> */
[----:B------:R-:W-:Y:S05]  /*1e20*/  CALL.REL.NOINC `($__internal_27_$__cuda_sm20_div_s64) ;  /* 0x0000000800d87944 */ /* 0x000fea0003c00000 */
        /* <DEDUP_REMOVED lines=9> */
.L_x_997:
        /* <DEDUP_REMOVED lines=23> */
.L_x_998:
[----:B------:R-:W-:Y:S05]  /*2030*/  BSYNC B0 ;  /* 0x0000000000007941 */ /* 0x000fea0003800000 */
.L_x_996:
[----:B------:R-:W0:Y:S02]  /*2040*/  LDC.64 R2, c[0x0][R3+0x2c8] ;  /* 0x0000b20003027b82 */ /* 0x000e240000000a00 */
[-C--:B0-----:R-:W-:Y:S02]  /*2050*/  IMAD R0, R3, R24.reuse, RZ ;  /* 0x0000001803007224 */ /* 0x081fe400078e02ff */
[----:B------:R-:W-:-:S04]  /*2060*/  IMAD.WIDE.U32 R18, R2, R24, R18 ;  /* 0x0000001802127225 */ /* 0x000fc800078e0012 */
[----:B------:R-:W-:-:S04]  /*2070*/  IMAD R9, R2, R9, R0 ;  /* 0x0000000902097224 */ /* 0x000fc800078e0200 */
[----:B------:R-:W-:-:S07]  /*2080*/  IMAD.IADD R19, R19, 0x1, R9 ;  /* 0x0000000113137824 */ /* 0x000fce00078e0209 */
.L_x_989:
        /* <DEDUP_REMOVED lines=31> */
[----:B------:R-:W-:Y:S05]  /*2280*/  CALL.REL.NOINC `($__internal_27_$__cuda_sm20_div_s64) ;  /* 0x0000000400c07944 */ /* 0x000fea0003c00000 */
[----:B------:R-:W-:Y:S05]  /*2290*/  BRA `(.L_x_1003) ;  /* 0x0000000000487947 */ /* 0x000fea0003800000 */
.L_x_1002:
        /* <DEDUP_REMOVED lines=18> */
.L_x_1003:
[----:B------:R-:W-:Y:S05]  /*23c0*/  BSYNC B1 ;  /* 0x0000000000017941 */ /* 0x000fea0003800000 */
.L_x_1001:
        /* <DEDUP_REMOVED lines=27> */
.L_x_1004:
        /* <DEDUP_REMOVED lines=10> */
.L_x_1000:
[----:B------:R-:W-:Y:S05]  /*2620*/  BSYNC B0 ;  /* 0x0000000000007941 */ /* 0x000fea0003800000 */
.L_x_999:
        /* <DEDUP_REMOVED lines=8> */
.L_x_966:
        /* <DEDUP_REMOVED lines=10> */
.L_x_1008:
        /* <DEDUP_REMOVED lines=23> */
.L_x_1007:
        /* <DEDUP_REMOVED lines=11> */
.L_x_1006:
[----:B------:R-:W-:Y:S05]  /*2970*/  @!P0 BRA `(.L_x_1008) ;  /* 0xfffffffc00748947 */ /* 0x000fea000383ffff */
[----:B------:R-:W-:Y:S05]  /*2980*/  EXIT ;  /* 0x000000000000794d */ /* 0x000fea0003800000 */
        .weak           $__internal_27_$__cuda_sm20_div_s64
        .type           $__internal_27_$__cuda_sm20_div_s64,@function
        .size           $__internal_27_$__cuda_sm20_div_s64,(.L_x_3557 - $__internal_27_$__cuda_sm20_div_s64)
$__internal_27_$__cuda_sm20_div_s64:
        /* <DEDUP_REMOVED lines=83> */
[----:B------:R-:W-:Y:S06]  /*2ec0*/  RET.REL.NODEC R24 `(_ZN2at4cuda17kernelHistogram1DIhhlLi1ELi2ELin1ELNS0_23CUDAHistogramMemoryTypeE0EZNS0_21CUDA_tensor_histogramIhhLb0EEEbNS_6TensorES4_S4_lNS_14AccumulateTypeIT0_Lb1EE4typeES8_NS0_13TensorArgTypeES9_S9_EUllE_EEvNS0_6detail10TensorInfoIT_T1_EESF_NSC_IKS6_SE_EElS8_S8_SE_T6_) ;  /* 0xffffffd0184c7950 */ /* 0x000fec0003c3ffff */
.L_x_1009:
        /* <DEDUP_REMOVED lines=11> */
.L_x_3557:


//--------------------- .text._ZN2at4cuda17kernelHistogram1DIdslLi1ELi2ELin1ELNS0_23CUDAHistogramMemoryTypeE1EZNS0_21CUDA_tensor_histogramIdsLb1EEEbNS_6TensorES4_S4_lNS_14AccumulateTypeIT0_Lb1EE4typeES8_NS0_13TensorArgTypeES9_S9_EUllE0_EEvNS0_6detail10TensorInfoIT_T1_EESF_NSC_IKS6_SE_EElS8_S8_SE_T6_ --------------------------
	.section	.text._ZN2at4cuda17kernelHistogram1DIdslLi1ELi2ELin1ELNS0_23CUDAHistogramMemoryTypeE1EZNS0_21CUDA_tensor_histogramIdsLb1EEEbNS_6TensorES4_S4_lNS_14AccumulateTypeIT0_Lb1EE4typeES8_NS0_13TensorArgTypeES9_S9_EUllE0_EEvNS0_6detail10TensorInfoIT_T1_EESF_NSC_IKS6_SE_EElS8_S8_SE_T6_,"ax",@progbits
	.align	128
        .global         _ZN2at4cuda17kernelHistogram1DIdslLi1ELi2ELin1ELNS0_23CUDAHistogramMemoryTypeE1EZNS0_21CUDA_tensor_histogramIdsLb1EEEbNS_6TensorES4_S4_lNS_14AccumulateTypeIT0_Lb1EE4typeES8_NS0_13TensorArgTypeES9_S9_EUllE0_EEvNS0_6detail10TensorInfoIT_T1_EESF_NSC_IKS6_SE_EElS8_S8_SE_T6_
        .type           _ZN2at4cuda17kernelHistogram1DIdslLi1ELi2ELin1ELNS0_23CUDAHistogramMemoryTypeE1EZNS0_21CUDA_tensor_histogramIdsLb1EEEbNS_6TensorES4_S4_lNS_14AccumulateTypeIT0_Lb1EE4typeES8_NS0_13TensorArgTypeES9_S9_EUllE0_EEvNS0_6detail10TensorInfoIT_T1_EESF_NSC_IKS6_SE_EElS8_S8_SE_T6_,@function
        .size           _ZN2at4cuda17kernelHistogram1DIdslLi1ELi2ELin1ELNS0_23CUDAHistogramMemoryTypeE1EZNS0_21CUDA_tensor_histogramIdsLb1EEEbNS_6TensorES4_S4_lNS_14AccumulateTypeIT0_Lb1EE4typeES8_NS0_13TensorArgTypeES9_S9_EUllE0_EEvNS0_6detail10TensorInfoIT_T1_EESF_NSC_IKS6_SE_EElS8_S8_SE_T6_,(.L_x_3558 - _ZN2at4cuda17kernelHistogram1DIdslLi1ELi2ELin1ELNS0_23CUDAHistogramMemoryTypeE1EZNS0_21CUDA_tensor_histogramIdsLb1EEEbNS_6TensorES4_S4_lNS_14AccumulateTypeIT0_Lb1EE4typeES8_NS0_13TensorArgTypeES9_S9_EUllE0_EEvNS0_6detail10TensorInfoIT_T1_EESF_NSC_IKS6_SE_EElS8_S8_SE_T6_)
        .other          _ZN2at4cuda17kernelHistogram1DIdslLi1ELi2ELin1ELNS0_23CUDAHistogramMemoryTypeE1EZNS0_21CUDA_tensor_histogramIdsLb1EEEbNS_6TensorES4_S4_lNS_14AccumulateTypeIT0_Lb1EE4typeES8_NS0_13TensorArgTypeES9_S9_EUllE0_EEvNS0_6detail10TensorInfoIT_T1_EESF_NSC_IKS6_SE_EElS8_S8_SE_T6_,@"STO_CUDA_ENTRY STV_DEFAULT"
_ZN2at4cuda17kernelHistogram1DIdslLi1ELi2ELin1ELNS0_23CUDAHistogramMemoryTypeE1EZNS0_21CUDA_tensor_histogramIdsLb1EEEbNS_6TensorES4_S4_lNS_14AccumulateTypeIT0_Lb1EE4typeES8_NS0_13TensorArgTypeES9_S9_EUllE0_EEvNS0_6detail10TensorInfoIT_T1_EESF_NSC_IKS6_SE_EElS8_S8_SE_T6_:
.text._ZN2at4cuda17kernelHistogram1DIdslLi1ELi2ELin1ELNS0_23CUDAHistogramMemoryTypeE1EZNS0_21CUDA_tensor_histogramIdsLb1EEEbNS_6TensorES4_S4_lNS_14AccumulateTypeIT0_Lb1EE4typeES8_NS0_13TensorArgTypeES9_S9_EUllE0_EEvNS0_6detail10TensorInfoIT_T1_EESF_NSC_IKS6_SE_EElS8_S8_SE_T6_:
        /* <DEDUP_REMOVED lines=29> */
.L_x_1017:
[----:B------:R-:W-:Y:S02]  /*01d0*/  IMAD R3, R2, UR10, RZ ;  /* 0x0000000a02037c24 */ /* 0x000fe4000f8e02ff */
[----:B0-----:R-:W-:-:S04]  /*01e0*/  IMAD.WIDE.U32 R4, R0, UR10, RZ ;  /* 0x0000000a00047c25 */ /* 0x001fc8000f8e00ff */
[----:B------:R-:W-:Y:S01]  /*01f0*/  IMAD R3, R0, UR11, R3 ;  /* 0x0000000b00037c24 */ /* 0x000fe2000f8e0203 */
[----:B------:R-:W-:-:S03]  /*0200*/  LEA R6, P0, R4, UR12, 0x1 ;  /* 0x0000000c04067c11 */ /* 0x000fc6000f8008ff */
[----:B------:R-:W-:-:S05]  /*0210*/  IMAD.IADD R3, R5, 0x1, R3 ;  /* 0x0000000105037824 */ /* 0x000fca00078e0203 */
[----:B------:R-:W-:-:S06]  /*0220*/  LEA.HI.X R7, R4, UR13, R3, 0x1, P0 ;  /* 0x0000000d04077c11 */ /* 0x000fcc00080f0c03 */
[----:B------:R-:W0:Y:S01]  /*0230*/  LDG.E.S16 R7, desc[UR8][R6.64] ;  /* 0x0000000806077981 */ /* 0x000e22000c1e1700 */
        /* <DEDUP_REMOVED lines=25> */
[----:B------:R-:W-:Y:S05]  /*03d0*/  CALL.REL.NOINC `($__internal_28_$__cuda_sm20_div_s64) ;  /* 0x00000020000c7944 */ /* 0x000fea0003c00000 */
[----:B------:R-:W-:Y:S05]  /*03e0*/  BRA `(.L_x_1016) ;  /* 0x0000000000487947 */ /* 0x000fea0003800000 */
.L_x_1015:
        /* <DEDUP_REMOVED lines=18> */
.L_x_1016:
[----:B------:R-:W-:Y:S05]  /*0510*/  BSYNC B2 ;  /* 0x0000000000027941 */ /* 0x000fea0003800000 */
.L_x_1014:
        /* <DEDUP_REMOVED lines=10> */
[----:B------:R-:W-:Y:S01]  /*05c0*/  IMAD.IADD R3, R5, 0x1, R3 ;  /* 0x0000000105037824 */ /* 0x000fe200078e0203 */
[----:B------:R-:W-:-:S04]  /*05d0*/  HFMA2.MMA R5, -RZ, RZ, 1.984375, 0 ;  /* 0x3ff00000ff057435 */ /* 0x000fc800000001ff */
[----:B------:R-:W-:Y:S01]  /*05e0*/  LEA.HI.X R7, R4, UR19, R3, 0x3, P1 ;  /* 0x0000001304077c11 */ /* 0x000fe200088f1c03 */
[----:B------:R-:W-:-:S05]  /*05f0*/  IMAD.MOV.U32 R4, RZ, RZ, 0x0 ;  /* 0x00000000ff047424 */ /* 0x000fca00078e00ff */
[----:B------:R0:W-:Y:S02]  /*0600*/  REDG.E.ADD.F64.RN.STRONG.GPU desc[UR8][R6.64], R4 ;  /* 0x00000004060079a6 */ /* 0x0001e4000c10ff88 */
.L_x_1013:
[----:B------:R-:W-:Y:S05]  /*0610*/  BSYNC B1 ;  /* 0x0000000000017941 */ /* 0x000fea0003800000 */
.L_x_1012:
[----:B------:R-:W-:Y:S05]  /*0620*/  @!P0 BRA `(.L_x_1017) ;  /* 0xfffffff800e88947 */ /* 0x000fea000383ffff */
[----:B------:R-:W-:Y:S05]  /*0630*/  BSYNC B0 ;  /* 0x0000000000007941 */ /* 0x000fea0003800000 */
.L_x_1011:
[----:B------:R-:W-:Y:S05]  /*0640*/  EXIT ;  /* 0x000000000000794d */ /* 0x000fea0003800000 */
.L_x_1010:
[----:B------:R-:W-:-:S04]  /*0650*/  LOP3.LUT R3, RZ, R4, RZ, 0x33, !PT ;  /* 0x00000004ff037212 */ /* 0x000fc800078e33ff */
[----:B------:R-:W-:-:S05]  /*0660*/  VIMNMX R3, R3, -0x3, !PT ;  /* 0xfffffffd03037848 */ /* 0x000fca0007fe0100 */
[----:B------:R-:W-:-:S04]  /*0670*/  IMAD.IADD R4, R3, 0x1, R4 ;  /* 0x0000000103047824 */ /* 0x000fc800078e0204 */
[C---:B------:R-:W-:Y:S01]  /*0680*/  VIADD R9, R4.reuse, 0x2 ;  /* 0x0000000204097836 */ /* 0x040fe20000000000 */
[----:B------:R-:W-:-:S04]  /*0690*/  IADD3 R10, R4, 0x1, RZ ;  /* 0x00000001040a7810 */ /* 0x000fc80007ffe0ff */
[----:B------:R-:W-:-:S05]  /*06a0*/  LOP3.LUT R9, R9, 0x3, RZ, 0xc0, !PT ;  /* 0x0000000309097812 */ /* 0x000fca00078ec0ff */
[----:B------:R-:W-:-:S07]  /*06b0*/  IMAD.IADD R11, R4, 0x1, -R9 ;  /* 0x00000001040b7824 */ /* 0x000fce00078e0a09 */
.L_x_1047:
[----:B0-----:R-:W0:Y:S01]  /*06c0*/  LDC R4, c[0x0][0x6e8] ;  /* 0x0001ba00ff047b82 */ /* 0x001e220000000800 */
[----:B------:R-:W-:Y:S01]  /*06d0*/  ISETP.GE.U32.AND P0, PT, R10, 0x3, PT ;  /* 0x000000030a00780c */ /* 0x000fe20003f06070 */
[----:B------:R-:W-:Y:S05]  /*06e0*/  YIELD ;  /* 0x0000000000007946 */ /* 0x000fea0003800000 */
[----:B------:R-:W-:Y:S01]  /*06f0*/  ULDC UR5, c[0x0][0x6e8] ;  /* 0x0001ba0000057ab9 */ /* 0x000fe20000000800 */
[----:B------:R-:W-:Y:S01]  /*0700*/  IMAD.MOV.U32 R19, RZ, RZ, 0x340 ;  /* 0x00000340ff137424 */ /* 0x000fe200078e00ff */
[----:B------:R-:W-:Y:S01]  /*0710*/  MOV R14, RZ ;  /* 0x000000ff000e7202 */ /* 0x000fe20000000f00 */
[----:B------:R-:W-:Y:S01]  /*0720*/  IMAD.U32 R18, RZ, RZ, UR5 ;  /* 0x00000005ff127e24 */ /* 0x000fe2000f8e00ff */
[----:B------:R-:W-:Y:S01]  /*0730*/  MOV R8, R2 ;  /* 0x0000000200087202 */ /* 0x000fe20000000f00 */
[----:B------:R-:W-:-:S02]  /*0740*/  IMAD.MOV.U32 R13, RZ, RZ, RZ ;  /* 0x000000ffff0d7224 */ /* 0x000fc400078e00ff */
[----:B------:R-:W-:Y:S02]  /*0750*/  IMAD.MOV.U32 R12, RZ, RZ, R0 ;  /* 0x000000ffff0c7224 */ /* 0x000fe400078e0000 */
[----:B0-----:R-:W-:Y:S01]  /*0760*/  IMAD R19, R4, 0x8, R19 ;  /* 0x0000000804137824 */ /* 0x001fe200078e0213 */
[----:B------:R-:W-:Y:S06]  /*0770*/  @!P0 BRA `(.L_x_1018) ;  /* 0x0000000c00588947 */ /* 0x000fec0003800000 */
[----:B------:R-:W-:-:S07]  /*0780*/  IMAD.MOV.U32 R20, RZ, RZ, R11 ;  /* 0x000000ffff147224 */ /* 0x000fce00078e000b */
.L_x_1031:
        /* <DEDUP_REMOVED lines=9> */
[----:B------:R-:W-:Y:S05]  /*0820*/  CALL.REL.NOINC `($__internal_28_$__cuda_sm20_div_s64) ;  /* 0x0000001800f87944 */ /* 0x000fea0003c00000 */
        /* <DEDUP_REMOVED lines=11> */
.L_x_1020:
        /* <DEDUP_REMOVED lines=22> */
.L_x_1021:
[----:B------:R-:W-:Y:S05]  /*0a40*/  BSYNC B0 ;  /* 0x0000000000007941 */ /* 0x000fea0003800000 */
.L_x_1019:
        /* <DEDUP_REMOVED lines=16> */
[----:B------:R-:W-:Y:S05]  /*0b50*/  CALL.REL.NOINC `($__internal_28_$__cuda_sm20_div_s64) ;  /* 0x00000018002c7944 */ /* 0x000fea0003c00000 */
        /* <DEDUP_REMOVED lines=12> */
.L_x_1023:
        /* <DEDUP_REMOVED lines=23> */
.L_x_1024:
[----:B------:R-:W-:Y:S05]  /*0d90*/  BSYNC B0 ;  /* 0x0000000000007941 */ /* 0x000fea0003800000 */
.L_x_1022:
        /* <DEDUP_REMOVED lines=16> */
[----:B------:R-:W-:Y:S05]  /*0ea0*/  CALL.REL.NOINC `($__internal_28_$__cuda_sm20_div_s64) ;  /* 0x0000001400587944 */ /* 0x000fea0003c00000 */
        /* <DEDUP_REMOVED lines=11> */
.L_x_1026:
        /* <DEDUP_REMOVED lines=23> */
.L_x_1027:
[----:B------:R-:W-:Y:S05]  /*10d0*/  BSYNC B0 ;  /* 0x0000000000007941 */ /* 0x000fea0003800000 */
.L_x_1025:
        /* <DEDUP_REMOVED lines=30> */
.L_x_1029:
        /* <DEDUP_REMOVED lines=23> */
.L_x_1030:
[----:B------:R-:W-:Y:S05]  /*1430*/  BSYNC B0 ;  /* 0x0000000000007941 */ /* 0x000fea0003800000 */
.L_x_1028:
        /* <DEDUP_REMOVED lines=10> */
.L_x_1018:
        /* <DEDUP_REMOVED lines=25> */
.L_x_1034:
        /* <DEDUP_REMOVED lines=23> */
.L_x_1035:
[----:B------:R-:W-:Y:S05]  /*17e0*/  BSYNC B0 ;  /* 0x0000000000007941 */ /* 0x000fea0003800000 */
.L_x_1033:
        /* <DEDUP_REMOVED lines=29> */
.L_x_1037:
        /* <DEDUP_REMOVED lines=23> */
.L_x_1038:
[----:B------:R-:W-:Y:S05]  /*1b30*/  BSYNC B0 ;  /* 0x0000000000007941 */ /* 0x000fea0003800000 */
.L_x_1036:
        /* <DEDUP_REMOVED lines=29> */
.L_x_1040:
        /* <DEDUP_REMOVED lines=23> */
.L_x_1041:
[----:B------:R-:W-:Y:S05]  /*1e80*/  BSYNC B0 ;  /* 0x0000000000007941 */ /* 0x000fea0003800000 */
.L_x_1039:
[----:B------:R-:W0:Y:S01]  /*1e90*/  LDC.64 R18, c[0x0][R18+0x2c8] ;  /* 0x0000b20012127b82 */ /* 0x000e220000000a00 */
[----:B------:R-:W-:Y:S02]  /*1ea0*/  IMAD.MOV.U32 R15, RZ, RZ, R13 ;  /* 0x000000ffff0f7224 */ /* 0x000fe400078e000d */
[-C--:B0-----:R-:W-:Y:S02]  /*1eb0*/  IMAD R4, R19, R16.reuse, RZ ;  /* 0x0000001013047224 */ /* 0x081fe400078e02ff */
[----:B------:R-:W-:-:S04]  /*1ec0*/  IMAD.WIDE.U32 R14, R18, R16, R14 ;  /* 0x00000010120e7225 */ /* 0x000fc800078e000e */
[----:B------:R-:W-:-:S05]  /*1ed0*/  IMAD R3, R18, R3, R4 ;  /* 0x0000000312037224 */ /* 0x000fca00078e0204 */
[----:B------:R-:W-:-:S07]  /*1ee0*/  IADD3 R13, R15, R3, RZ ;  /* 0x000000030f0d7210 */ /* 0x000fce0007ffe0ff */
.L_x_1032:
        /* <DEDUP_REMOVED lines=33> */
[----:B------:R-:W-:Y:S05]  /*2100*/  CALL.REL.NOINC `($__internal_28_$__cuda_sm20_div_s64) ;  /* 0x0000000000c07944 */ /* 0x000fea0003c00000 */
[----:B------:R-:W-:Y:S05]  /*2110*/  BRA `(.L_x_1046) ;  /* 0x0000000000487947 */ /* 0x000fea0003800000 */
.L_x_1045:
        /* <DEDUP_REMOVED lines=18> */
.L_x_1046:
[----:B------:R-:W-:Y:S05]  /*2240*/  BSYNC B1 ;  /* 0x0000000000017941 */ /* 0x000fea0003800000 */
.L_x_1044:
[----:B------:R-:W-:Y:S01]  /*2250*/  ULDC.64 UR10, c[0x0][0x6f0] ;  /* 0x0001bc00000a7ab9 */ /* 0x000fe20000000a00 */
[----:B------:R-:W-:Y:S02]  /*2260*/  SHF.R.S32.HI R3, RZ, 0x1f, R6 ;  /* 0x0000001fff037819 */ /* 0x000fe40000011406 */
[----:B------:R-:W-:-:S04]  /*2270*/  ISETP.NE.U32.AND P0, PT, R6, UR10, PT ;  /* 0x0000000a06007c0c */ /* 0x000fc8000bf05070 */
        /* <DEDUP_REMOVED lines=12> */
[----:B------:R-:W-:Y:S01]  /*2340*/  LEA.HI.X R7, R4, UR11, R3, 0x3, P0 ;  /* 0x0000000b04077c11 */ /* 0x000fe200080f1c03 */
[----:B------:R-:W-:-:S07]  /*2350*/  HFMA2.MMA R4, -RZ, RZ, 0, 0 ;  /* 0x00000000ff047435 */ /* 0x000fce00000001ff */
[----:B------:R0:W-:Y:S04]  /*2360*/  REDG.E.ADD.F64.RN.STRONG.GPU desc[UR8][R6.64], R4 ;  /* 0x00000004060079a6 */ /* 0x0001e8000c10ff88 */
.L_x_1043:
[----:B------:R-:W-:Y:S05]  /*2370*/  BSYNC B0 ;  /* 0x0000000000007941 */ /* 0x000fea0003800000 */
.L_x_1042:
        /* <DEDUP_REMOVED lines=9> */
        .weak           $__internal_28_$__cuda_sm20_div_s64
        .type           $__internal_28_$__cuda_sm20_div_s64,@function
        .size           $__internal_28_$__cuda_sm20_div_s64,(.L_x_3558 - $__internal_28_$__cuda_sm20_div_s64)
$__internal_28_$__cuda_sm20_div_s64:
        /* <DEDUP_REMOVED lines=83> */
[----:B------:R-:W-:Y:S06]  /*2940*/  RET.REL.NODEC R16 `(_ZN2at4cuda17kernelHistogram1DIdslLi1ELi2ELin1ELNS0_23CUDAHistogramMemoryTypeE1EZNS0_21CUDA_tensor_histogramIdsLb1EEEbNS_6TensorES4_S4_lNS_14AccumulateTypeIT0_Lb1EE4typeES8_NS0_13TensorArgTypeES9_S9_EUllE0_EEvNS0_6detail10TensorInfoIT_T1_EESF_NSC_IKS6_SE_EElS8_S8_SE_T6_) ;  /* 0xffffffd410ac7950 */ /* 0x000fec0003c3ffff */
.L_x_1048:
        /* <DEDUP_REMOVED lines=11> */
.L_x_3558:


//--------------------- .text._ZN2at4cuda17kernelHistogram1DIdslLi1ELi2ELin1ELNS0_23CUDAHistogramMemoryTypeE0EZNS0_21CUDA_tensor_histogramIdsLb1EEEbNS_6TensorES4_S4_lNS_14AccumulateTypeIT0_Lb1EE4typeES8_NS0_13TensorArgTypeES9_S9_EUllE0_EEvNS0_6detail10TensorInfoIT_T1_EESF_NSC_IKS6_SE_EElS8_S8_SE_T6_ --------------------------
	.section	.text._ZN2at4cuda17kernelHistogram1DIdslLi1ELi2ELin1ELNS0_23CUDAHistogramMemoryTypeE0EZNS0_21CUDA_tensor_histogramIdsLb1EEEbNS_6TensorES4_S4_lNS_14AccumulateTypeIT0_Lb1EE4typeES8_NS0_13TensorArgTypeES9_S9_EUllE0_EEvNS0_6detail10TensorInfoIT_T1_EESF_NSC_IKS6_SE_EElS8_S8_SE_T6_,"ax",@progbits
	.align	128
        .global         _ZN2at4cuda17kernelHistogram1DIdslLi1ELi2ELin1ELNS0_23CUDAHistogramMemoryTypeE0EZNS0_21CUDA_tensor_histogramIdsLb1EEEbNS_6TensorES4_S4_lNS_14AccumulateTypeIT0_Lb1EE4typeES8_NS0_13TensorArgTypeES9_S9_EUllE0_EEvNS0_6detail10TensorInfoIT_T1_EESF_NSC_IKS6_SE_EElS8_S8_SE_T6_
        .type           _ZN2at4cuda17kernelHistogram1DIdslLi1ELi2ELin1ELNS0_23CUDAHistogramMemoryTypeE0EZNS0_21CUDA_tensor_histogramIdsLb1EEEbNS_6TensorES4_S4_lNS_14AccumulateTypeIT0_Lb1EE4typeES8_NS0_13TensorArgTypeES9_S9_EUllE0_EEvNS0_6detail10TensorInfoIT_T1_EESF_NSC_IKS6_SE_EElS8_S8_SE_T6_,@function
        .size           _ZN2at4cuda17kernelHistogram1DIdslLi1ELi2ELin1ELNS0_23CUDAHistogramMemoryTypeE0EZNS0_21CUDA_tensor_histogramIdsLb1EEEbNS_6TensorES4_S4_lNS_14AccumulateTypeIT0_Lb1EE4typeES8_NS0_13TensorArgTypeES9_S9_EUllE0_EEvNS0_6detail10TensorInfoIT_T1_EESF_NSC_IKS6_SE_EElS8_S8_SE_T6_,(.L_x_3559 - _ZN2at4cuda17kernelHistogram1DIdslLi1ELi2ELin1ELNS0_23CUDAHistogramMemoryTypeE0EZNS0_21CUDA_tensor_histogramIdsLb1EEEbNS_6TensorES4_S4_lNS_14AccumulateTypeIT0_Lb1EE4typeES8_NS0_13TensorArgTypeES9_S9_EUllE0_EEvNS0_6detail10TensorInfoIT_T1_EESF_NSC_IKS6_SE_EElS8_S8_SE_T6_)
        .other          _ZN2at4cuda17kernelHistogram1DIdslLi1ELi2ELin1ELNS0_23CUDAHistogramMemoryTypeE0EZNS0_21CUDA_tensor_histogramIdsLb1EEEbNS_6TensorES4_S4_lNS_14AccumulateTypeIT0_Lb1EE4typeES8_NS0_13TensorArgTypeES9_S9_EUllE0_EEvNS0_6detail10TensorInfoIT_T1_EESF_NSC_IKS6_SE_EElS8_S8_SE_T6_,@"STO_CUDA_ENTRY STV_DEFAULT"
_ZN2at4cuda17kernelHistogram1DIdslLi1ELi2ELin1ELNS0_23CUDAHistogramMemoryTypeE0EZNS0_21CUDA_tensor_histogramIdsLb1EEEbNS_6TensorES4_S4_lNS_14AccumulateTypeIT0_Lb1EE4typeES8_NS0_13TensorArgTypeES9_S9_EUllE0_EEvNS0_6detail10TensorInfoIT_T1_EESF_NSC_IKS6_SE_EElS8_S8_SE_T6_:
.text._ZN2at4cuda17kernelHistogram1DIdslLi1ELi2ELin1ELNS0_23CUDAHistogramMemoryTypeE0EZNS0_21CUDA_tensor_histogramIdsLb1EEEbNS_6TensorES4_S4_lNS_14AccumulateTypeIT0_Lb1EE4typeES8_NS0_13TensorArgTypeES9_S9_EUllE0_EEvNS0_6detail10TensorInfoIT_T1_EESF_NSC_IKS6_SE_EElS8_S8_SE_T6_:
        /* <DEDUP_REMOVED lines=13> */
.L_x_1051:
[----:B------:R-:W-:Y:S02]  /*00d0*/  LEA R2, R5, R0, 0x3 ;  /* 0x0000000005027211 */ /* 0x000fe400078e18ff */
[----:B-1----:R-:W-:-:S03]  /*00e0*/  IADD3 R5, P0, R4, R5, RZ ;  /* 0x0000000504057210 */ /* 0x002fc60007f1e0ff */
[----:B------:R0:W-:Y:S02]  /*00f0*/  STS.64 [R2], RZ ;  /* 0x000000ff02007388 */ /* 0x0001e40000000a00 */
[----:B------:R-:W-:Y:S01]  /*0100*/  IMAD.X R3, RZ, RZ, R3, P0 ;  /* 0x000000ffff037224 */ /* 0x000fe200000e0603 */
[----:B------:R-:W-:-:S04]  /*0110*/  ISETP.GE.U32.AND P0, PT, R5, UR4, PT ;  /* 0x0000000405007c0c */ /* 0x000fc8000bf06070 */
[----:B------:R-:W-:-:S13]  /*0120*/  ISETP.GE.AND.EX P0, PT, R3, UR5, PT, P0 ;  /* 0x0000000503007c0c */ /* 0x000fda000bf06300 */
[----:B0-----:R-:W-:Y:S05]  /*0130*/  @!P0 BRA `(.L_x_1051) ;  /* 0xfffffffc00e48947 */ /* 0x001fea000383ffff */
.L_x_1050:
[----:B------:R-:W-:Y:S05]  /*0140*/  BSYNC B0 ;  /* 0x0000000000007941 */ /* 0x000fea0003800000 */
.L_x_1049:
        /* <DEDUP_REMOVED lines=22> */
.L_x_1060:
[----:B------:R-:W-:Y:S05]  /*02b0*/  YIELD ;  /* 0x0000000000007946 */ /* 0x000fea0003800000 */
[----:B------:R-:W-:Y:S01]  /*02c0*/  ULDC.64 UR4, c[0x0][0x620] ;  /* 0x0001880000047ab9 */ /* 0x000fe20000000a00 */
[----:B------:R-:W0:Y:S01]  /*02d0*/  LDC.64 R14, c[0x0][0x6f8] ;  /* 0x0001be00ff0e7b82 */ /* 0x000e220000000a00 */
        /* <DEDUP_REMOVED lines=36> */
[----:B------:R-:W-:Y:S05]  /*0520*/  CALL.REL.NOINC `($__internal_29_$__cuda_sm20_div_s64) ;  /* 0x0000002000347944 */ /* 0x000fea0003c00000 */
[----:B------:R-:W-:Y:S05]  /*0530*/  BRA `(.L_x_1058) ;  /* 0x0000000000487947 */ /* 0x000fea0003800000 */
.L_x_1057:
        /* <DEDUP_REMOVED lines=18> */
.L_x_1058:
[----:B------:R-:W-:Y:S05]  /*0660*/  BSYNC B1 ;  /* 0x0000000000017941 */ /* 0x000fea0003800000 */
.L_x_1056:
[----:B------:R-:W-:Y:S01]  /*0670*/  ULDC.64 UR4, c[0x0][0x6f0] ;  /* 0x0001bc0000047ab9 */ /* 0x000fe20000000a00 */
[----:B------:R-:W-:Y:S02]  /*0680*/  SHF.R.S32.HI R5, RZ, 0x1f, R21 ;  /* 0x0000001fff057819 */ /* 0x000fe40000011415 */
[----:B------:R-:W-:-:S04]  /*0690*/  ISETP.NE.U32.AND P1, PT, R21, UR4, PT ;  /* 0x0000000415007c0c */ /* 0x000fc8000bf25070 */
[----:B------:R-:W-:-:S04]  /*06a0*/  ISETP.NE.AND.EX P1, PT, R5, UR5, PT, P1 ;  /* 0x0000000505007c0c */ /* 0x000fc8000bf25310 */
[----:B------:R-:W-:-:S05]  /*06b0*/  SEL R8, RZ, 0xffffffff, P1 ;  /* 0xffffffffff087807 */ /* 0x000fca0000800000 */
[----:B------:R-:W-:-:S05]  /*06c0*/  IMAD.IADD R21, R21, 0x1, R8 ;  /* 0x0000000115157824 */ /* 0x000fca00078e0208 */
[----:B------:R-:W-:-:S07]  /*06d0*/  LEA R21, R21, R0, 0x3 ;  /* 0x0000000015157211 */ /* 0x000fce00078e18ff */
.L_x_1059:
[----:B------:R-:W0:Y:S02]  /*06e0*/  LDS.64 R8, [R21] ;  /* 0x0000000015087984 */ /* 0x000e240000000a00 */
[----:B0-----:R-:W-:-:S10]  /*06f0*/  DADD R10, R8, 1 ;  /* 0x3ff00000080a7429 */ /* 0x001fd40000000000 */
[----:B------:R-:W0:Y:S02]  /*0700*/  ATOMS.CAST.SPIN.64 R10, [R21], R8, R10 ;  /* 0x00000008150a738d */ /* 0x000e24000180040a */
[----:B0-----:R-:W-:-:S04]  /*0710*/  ISETP.EQ.U32.AND P1, PT, R10, 0x1, PT ;  /* 0x000000010a00780c */ /* 0x001fc80003f22070 */
[----:B------:R-:W-:-:S13]  /*0720*/  ISETP.EQ.U32.AND.EX P1, PT, R11, RZ, PT, P1 ;  /* 0x000000ff0b00720c */ /* 0x000fda0003f22110 */
[----:B------:R-:W-:Y:S05]  /*0730*/  @!P1 BRA `(.L_x_1059) ;  /* 0xfffffffc00e89947 */ /* 0x000fea000383ffff */
.L_x_1055:
[----:B------:R-:W-:Y:S05]  /*0740*/  BSYNC B0 ;  /* 0x0000000000007941 */ /* 0x000fea0003800000 */
.L_x_1054:
[----:B------:R-:W-:Y:S05]  /*0750*/  @!P0 BRA `(.L_x_1060) ;  /* 0xfffffff800d48947 */ /* 0x000fea000383ffff */
[----:B------:R-:W-:Y:S05]  /*0760*/  BRA `(.L_x_1052) ;  /* 0x0000001c00387947 */ /* 0x000fea0003800000 */
.L_x_1053:
[----:B------:R-:W-:Y:S02]  /*0770*/  LOP3.LUT R0, RZ, R5, RZ, 0x33, !PT ;  /* 0x00000005ff007212 */ /* 0x000fe400078e33ff */
[----:B------:R-:W-:Y:S01]  /*0780*/  MOV R4, R3 ;  /* 0x0000000300047202 */ /* 0x000fe20000000f00 */
[----:B------:R-:W-:Y:S01]  /*0790*/  IMAD.MOV.U32 R3, RZ, RZ, RZ ;  /* 0x000000ffff037224 */ /* 0x000fe200078e00ff */
[----:B------:R-:W-:-:S05]  /*07a0*/  VIMNMX R0, R0, -0x3, !PT ;  /* 0xfffffffd00007848 */ /* 0x000fca0007fe0100 */
[----:B------:R-:W-:-:S04]  /*07b0*/  IMAD.IADD R5, R0, 0x1, R5 ;  /* 0x0000000100057824 */ /* 0x000fc800078e0205 */
[C---:B------:R-:W-:Y:S02]  /*07c0*/  VIADD R0, R5.reuse, 0x2 ;  /* 0x0000000205007836 */ /* 0x040fe40000000000 */
[----:B------:R-:W-:-:S03]  /*07d0*/  VIADD R2, R5, 0x1 ;  /* 0x0000000105027836 */ /* 0x000fc60000000000 */
[----:B------:R-:W-:-:S07]  /*07e0*/  LOP3.LUT R0, R0, 0x3, RZ, 0xc0, !PT ;  /* 0x0000000300007812 */ /* 0x000fce00078ec0ff */
.L_x_1091:
[----:B------:R-:W0:Y:S01]  /*07f0*/  LDC R8, c[0x0][0x6e8] ;  /* 0x0001ba00ff087b82 */ /* 0x000e220000000800 */
[----:B------:R-:W-:Y:S01]  /*0800*/  ISETP.GE.U32.AND P0, PT, R2, 0x3, PT ;  /* 0x000000030200780c */ /* 0x000fe20003f06070 */
[----:B------:R-:W-:Y:S01]  /*0810*/  HFMA2.MMA R9, -RZ, RZ, 0, 4.9591064453125e-05 ;  /* 0x00000340ff097435 */ /* 0x000fe200000001ff */
[----:B------:R-:W-:Y:S05]  /*0820*/  YIELD ;  /* 0x0000000000007946 */ /* 0x000fea0003800000 */
[----:B------:R-:W-:Y:S01]  /*0830*/  ULDC UR4, c[0x0][0x6e8] ;  /* 0x0001ba0000047ab9 */ /* 0x000fe20000000800 */
[----:B------:R-:W-:Y:S02]  /*0840*/  CS2R R18, SRZ ;  /* 0x0000000000127805 */ /* 0x000fe4000001ff00 */
[----:B------:R-:W-:Y:S01]  /*0850*/  MOV R10, UR4 ;  /* 0x00000004000a7c02 */ /* 0x000fe20008000f00 */
[----:B------:R-:W-:-:S02]  /*0860*/  IMAD.MOV.U32 R16, RZ, RZ, R4 ;  /* 0x000000ffff107224 */ /* 0x000fc400078e0004 */
[----:B------:R-:W-:Y:S02]  /*0870*/  IMAD.MOV.U32 R17, RZ, RZ, R3 ;  /* 0x000000ffff117224 */ /* 0x000fe400078e0003 */
[----:B0-----:R-:W-:Y:S01]  /*0880*/  IMAD R9, R8, 0x8, R9 ;  /* 0x0000000808097824 */ /* 0x001fe200078e0209 */
[----:B------:R-:W-:Y:S06]  /*0890*/  @!P0 BRA `(.L_x_1061) ;  /* 0x0000000c00448947 */ /* 0x000fec0003800000 */
[----:B------:R-:W-:-:S07]  /*08a0*/  IMAD.IADD R8, R5, 0x1, -R0 ;  /* 0x0000000105087824 */ /* 0x000fce00078e0a00 */
.L_x_1074:
        /* <DEDUP_REMOVED lines=10> */
[----:B------:R-:W-:Y:S05]  /*0950*/  CALL.REL.NOINC `($__internal_29_$__cuda_sm20_div_s64) ;  /* 0x0000001c00287944 */ /* 0x000fea0003c00000 */
        /* <DEDUP_REMOVED lines=10> */
.L_x_1063:
        /* <DEDUP_REMOVED lines=22> */
.L_x_1064:
[----:B------:R-:W-:Y:S05]  /*0b60*/  BSYNC B0 ;  /* 0x0000000000007941 */ /* 0x000fea0003800000 */
.L_x_1062:
        /* <DEDUP_REMOVED lines=27> */
.L_x_1066:
        /* <DEDUP_REMOVED lines=22> */
.L_x_1067:
[----:B------:R-:W-:Y:S05]  /*0e80*/  BSYNC B0 ;  /* 0x0000000000007941 */ /* 0x000fea0003800000 */
.L_x_1065:
        /* <DEDUP_REMOVED lines=16> */
[----:B------:R-:W-:Y:S05]  /*0f90*/  CALL.REL.NOINC `($__internal_29_$__cuda_sm20_div_s64) ;  /* 0x0000001400987944 */ /* 0x000fea0003c00000 */
        /* <DEDUP_REMOVED lines=12> */
.L_x_1069:
        /* <DEDUP_REMOVED lines=22> */
.L_x_1070:
[----:B------:R-:W-:Y:S05]  /*11c0*/  BSYNC B0 ;  /* 0x0000000000007941 */ /* 0x000fea0003800000 */
.L_x_1068:
        /* <DEDUP_REMOVED lines=26> */
[----:B------:R-:W-:Y:S06]  /*1370*/  BRA `(.L_x_1073) ;  /* 0x00000000005c7947 */ /* 0x000fec0003800000 */
.L_x_1072:
[----:B------:R-:W0:Y:S01]  /*1380*/  I2F.U32.RP R11, R16 ;  /* 0x00000010000b7306 */ /* 0x000e220000209000 */
[----:B------:R-:W-:Y:S01]  /*1390*/  IMAD.MOV R17, RZ, RZ, -R16 ;  /* 0x000000ffff117224 */ /* 0x000fe200078e0a10 */
[----:B------:R-:W-:-:S06]  /*13a0*/  ISETP.NE.U32.AND P2, PT, R16, RZ, PT ;  /* 0x000000ff1000720c */ /* 0x000fcc0003f45070 */
        /* <DEDUP_REMOVED lines=20> */
.L_x_1073:
[----:B------:R-:W-:Y:S05]  /*14f0*/  BSYNC B0 ;  /* 0x0000000000007941 */ /* 0x000fea0003800000 */
.L_x_1071:
        /* <DEDUP_REMOVED lines=11> */
.L_x_1061:
        /* <DEDUP_REMOVED lines=24> */
.L_x_1077:
        /* <DEDUP_REMOVED lines=19> */
[----:B------:R-:W-:-:S04]  /*1860*/  @!P2 LOP3.LUT R15, RZ, R8, RZ, 0x33, !PT ;  /* 0x00000008ff0fa212 */ /* 0x000fc800078e33ff */
[----:B------:R-:W-:-:S05]  /*1870*/  IADD3 R9, -R15, RZ, RZ ;  /* 0x000000ff0f097210 */ /* 0x000fca0007ffe1ff */
[----:B------:R-:W-:Y:S02]  /*1880*/  IMAD R22, R8, R9, R16 ;  /* 0x0000000908167224 */ /* 0x000fe400078e0210 */
[----:B------:R-:W-:-:S07]  /*1890*/  IMAD.MOV.U32 R16, RZ, RZ, R15 ;  /* 0x000000ffff107224 */ /* 0x000fce00078e000f */
.L_x_1078:
[----:B------:R-:W-:Y:S05]  /*18a0*/  BSYNC B0 ;  /* 0x0000000000007941 */ /* 0x000fea0003800000 */
.L_x_1076:
        /* <DEDUP_REMOVED lines=17> */
[----:B------:R-:W-:Y:S05]  /*19c0*/  CALL.REL.NOINC `($__internal_29_$__cuda_sm20_div_s64) ;  /* 0x0000000c000c7944 */ /* 0x000fea0003c00000 */
        /* <DEDUP_REMOVED lines=9> */
.L_x_1080:
        /* <DEDUP_REMOVED lines=23> */
.L_x_1081:
[----:B------:R-:W-:Y:S05]  /*1bd0*/  BSYNC B0 ;  /* 0x0000000000007941 */ /* 0x000fea0003800000 */
.L_x_1079:
        /* <DEDUP_REMOVED lines=27> */
.L_x_1083:
        /* <DEDUP_REMOVED lines=23> */
.L_x_1084:
[----:B------:R-:W-:Y:S05]  /*1f00*/  BSYNC B0 ;  /* 0x0000000000007941 */ /* 0x000fea0003800000 */
.L_x_1082:
[----:B------:R-:W0:Y:S02]  /*1f10*/  LDC.64 R10, c[0x0][R10+0x2c8] ;  /* 0x0000b2000a0a7b82 */ /* 0x000e240000000a00 */
[-C--:B0-----:R-:W-:Y:S02]  /*1f20*/  IMAD R8, R11, R22.reuse, RZ ;  /* 0x000000160b087224 */ /* 0x081fe400078e02ff */
[----:B------:R-:W-:-:S04]  /*1f30*/  IMAD.WIDE.U32 R18, R10, R22, R18 ;  /* 0x000000160a127225 */ /* 0x000fc800078e0012 */
[----:B------:R-:W-:-:S05]  /*1f40*/  IMAD R9, R10, R9, R8 ;  /* 0x000000090a097224 */ /* 0x000fca00078e0208 */
[----:B------:R-:W-:-:S07]  /*1f50*/  IADD3 R19, R19, R9, RZ ;  /* 0x0000000913137210 */ /* 0x000fce0007ffe0ff */
.L_x_1075:
[----:B------:R-:W-:Y:S02]  /*1f60*/  ULDC.64 UR4, c[0x0][0x620] ;  /* 0x0001880000047ab9 */ /* 0x000fe40000000a00 */
        /* <DEDUP_REMOVED lines=32> */
[----:B------:R-:W-:Y:S05]  /*2170*/  CALL.REL.NOINC `($__internal_29_$__cuda_sm20_div_s64) ;  /* 0x0000000400207944 */ /* 0x000fea0003c00000 */
[----:B------:R-:W-:Y:S05]  /*2180*/  BRA `(.L_x_1089) ;  /* 0x0000000000487947 */ /* 0x000fea0003800000 */
.L_x_1088:
[----:B------:R-:W0:Y:S01]  /*2190*/  I2F.U32.RP R10, R7 ;  /* 0x00000007000a7306 */ /* 0x000e220000209000 */
[----:B------:R-:W-:-:S07]  /*21a0*/  ISETP.NE.U32.AND P2, PT, R7, RZ, PT ;  /* 0x000000ff0700720c */ /* 0x000fce0003f45070 */
[----:B0-----:R-:W0:Y:S02]  /*21b0*/  MUFU.RCP R10, R10 ;  /* 0x0000000a000a7308 */ /* 0x001e240000001000 */
[----:B0-----:R-:W-:-:S06]  /*21c0*/  VIADD R9, R10, 0xffffffe ;  /* 0x0ffffffe0a097836 */ /* 0x001fcc0000000000 */
[----:B------:R-:W0:Y:S02]  /*21d0*/  F2I.FTZ.U32.TRUNC.NTZ R9, R9 ;  /* 0x0000000900097305 */ /* 0x000e24000021f000 */
[----:B0-----:R-:W-:-:S05]  /*21e0*/  IADD3 R8, RZ, -R9, RZ ;  /* 0x80000009ff087210 */ /* 0x001fca0007ffe0ff */
[----:B------:R-:W-:Y:S02]  /*21f0*/  IMAD R11, R8, R7, RZ ;  /* 0x00000007080b7224 */ /* 0x000fe400078e02ff */
[----:B------:R-:W-:-:S04]  /*2200*/  IMAD.MOV.U32 R8, RZ, RZ, RZ ;  /* 0x000000ffff087224 */ /* 0x000fc800078e00ff */
        /* <DEDUP_REMOVED lines=10> */
.L_x_1089:
[----:B------:R-:W-:Y:S05]  /*22b0*/  BSYNC B1 ;  /* 0x0000000000017941 */ /* 0x000fea0003800000 */
.L_x_1087:
[----:B------:R-:W0:Y:S01]  /*22c0*/  S2UR UR5, SR_CgaCtaId ;  /* 0x00000000000579c3 */ /* 0x000e220000008800 */
[----:B------:R-:W-:Y:S01]  /*22d0*/  ULDC.64 UR8, c[0x0][0x6f0] ;  /* 0x0001bc0000087ab9 */ /* 0x000fe20000000a00 */
[----:B------:R-:W-:Y:S01]  /*22e0*/  SHF.R.S32.HI R8, RZ, 0x1f, R21 ;  /* 0x0000001fff087819 */ /* 0x000fe20000011415 */
[----:B------:R-:W-:Y:S01]  /*22f0*/  UMOV UR4, 0x400 ;  /* 0x0000040000047882 */ /* 0x000fe20000000000 */
[----:B------:R-:W-:-:S04]  /*2300*/  ISETP.NE.U32.AND P0, PT, R21, UR8, PT ;  /* 0x0000000815007c0c */ /* 0x000fc8000bf05070 */
[----:B------:R-:W-:-:S04]  /*2310*/  ISETP.NE.AND.EX P0, PT, R8, UR9, PT, P0 ;  /* 0x0000000908007c0c */ /* 0x000fc8000bf05300 */
[----:B------:R-:W-:-:S04]  /*2320*/  SEL R8, RZ, 0xffffffff, P0 ;  /* 0xffffffffff087807 */ /* 0x000fc80000000000 */
[----:B------:R-:W-:Y:S01]  /*2330*/  IADD3 R21, R21, R8, RZ ;  /* 0x0000000815157210 */ /* 0x000fe20007ffe0ff */
[----:B0-----:R-:W-:-:S06]  /*2340*/  ULEA UR4, UR5, UR4, 0x18 ;  /* 0x0000000405047291 */ /* 0x001fcc000f8ec03f */
[----:B------:R-:W-:-:S07]  /*2350*/  LEA R21, R21, UR4, 0x3 ;  /* 0x0000000415157c11 */ /* 0x000fce000f8e18ff */
.L_x_1090:
[----:B------:R-:W0:Y:S02]  /*2360*/  LDS.64 R8, [R21] ;  /* 0x0000000015087984 */ /* 0x000e240000000a00 */
[----:B0-----:R-:W-:-:S10]  /*2370*/  DADD R10, R8, 1 ;  /* 0x3ff00000080a7429 */ /* 0x001fd40000000000 */
[----:B------:R-:W0:Y:S02]  /*2380*/  ATOMS.CAST.SPIN.64 R10, [R21], R8, R10 ;  /* 0x00000008150a738d */ /* 0x000e24000180040a */
[----:B0-----:R-:W-:-:S04]  /*2390*/  ISETP.EQ.U32.AND P0, PT, R10, 0x1, PT ;  /* 0x000000010a00780c */ /* 0x001fc80003f02070 */
[----:B------:R-:W-:-:S13]  /*23a0*/  ISETP.EQ.U32.AND.EX P0, PT, R11, RZ, PT, P0 ;  /* 0x000000ff0b00720c */ /* 0x000fda0003f02100 */
[----:B------:R-:W-:Y:S05]  /*23b0*/  @!P0 BRA `(.L_x_1090) ;  /* 0xfffffffc00e88947 */ /* 0x000fea000383ffff */
.L_x_1086:
[----:B------:R-:W-:Y:S05]  /*23c0*/  BSYNC B0 ;  /* 0x0000000000007941 */ /* 0x000fea0003800000 */
.L_x_1085:
        /* <DEDUP_REMOVED lines=8> */
.L_x_1052:
        /* <DEDUP_REMOVED lines=12> */
.L_x_1092:
[C---:B0-----:R-:W-:Y:S01]  /*2510*/  LEA R2, R13.reuse, UR4, 0x3 ;  /* 0x000000040d027c11 */ /* 0x041fe2000f8e18ff */
        /* <DEDUP_REMOVED lines=14> */
        .weak           $__internal_29_$__cuda_sm20_div_s64
        .type           $__internal_29_$__cuda_sm20_div_s64,@function
        .size           $__internal_29_$__cuda_sm20_div_s64,(.L_x_3559 - $__internal_29_$__cuda_sm20_div_s64)
$__internal_29_$__cuda_sm20_div_s64:
        /* <DEDUP_REMOVED lines=83> */
[----:B------:R-:W-:Y:S06]  /*2b30*/  RET.REL.NODEC R24 `(_ZN2at4cuda17kernelHistogram1DIdslLi1ELi2ELin1ELNS0_23CUDAHistogramMemoryTypeE0EZNS0_21CUDA_tensor_histogramIdsLb1EEEbNS_6TensorES4_S4_lNS_14AccumulateTypeIT0_Lb1EE4typeES8_NS0_13TensorArgTypeES9_S9_EUllE0_EEvNS0_6detail10TensorInfoIT_T1_EESF_NSC_IKS6_SE_EElS8_S8_SE_T6_) ;  /* 0xffffffd418307950 */ /* 0x000fec0003c3ffff */
.L_x_1093:
        /* <DEDUP_REMOVED lines=12> */
.L_x_3559:


//--------------------- .text._ZN2at4cuda17kernelHistogram1DIdslLi1ELi2ELin1ELNS0_23CUDAHistogramMemoryTypeE1EZNS0_21CUDA_tensor_histogramIdsLb1EEEbNS_6TensorES4_S4_lNS_14AccumulateTypeIT0_Lb1EE4typeES8_NS0_13TensorArgTypeES9_S9_EUllE_EEvNS0_6detail10TensorInfoIT_T1_EESF_NSC_IKS6_SE_EElS8_S8_SE_T6_ --------------------------
	.section	.text._ZN2at4cuda17kernelHistogram1DIdslLi1ELi2ELin1ELNS0_23CUDAHistogramMemoryTypeE1EZNS0_21CUDA_tensor_histogramIdsLb1EEEbNS_6TensorES4_S4_lNS_14AccumulateTypeIT0_Lb1EE4typeES8_NS0_13TensorArgTypeES9_S9_EUllE_EEvNS0_6detail10TensorInfoIT_T1_EESF_NSC_IKS6_SE_EElS8_S8_SE_T6_,"ax",@progbits
	.align	128
        .global         _ZN2at4cuda17kernelHistogram1DIdslLi1ELi2ELin1ELNS0_23CUDAHistogramMemoryTypeE1EZNS0_21CUDA_tensor_histogramIdsLb1EEEbNS_6TensorES4_S4_lNS_14AccumulateTypeIT0_Lb1EE4typeES8_NS0_13TensorArgTypeES9_S9_EUllE_EEvNS0_6detail10TensorInfoIT_T1_EESF_NSC_IKS6_SE_EElS8_S8_SE_T6_
        .type           _ZN2at4cuda17kernelHistogram1DIdslLi1ELi2ELin1ELNS0_23CUDAHistogramMemoryTypeE1EZNS0_21CUDA_tensor_histogramIdsLb1EEEbNS_6TensorES4_S4_lNS_14AccumulateTypeIT0_Lb1EE4typeES8_NS0_13TensorArgTypeES9_S9_EUllE_EEvNS0_6detail10TensorInfoIT_T1_EESF_NSC_IKS6_SE_EElS8_S8_SE_T6_,@function
        .size           _ZN2at4cuda17kernelHistogram1DIdslLi1ELi2ELin1ELNS0_23CUDAHistogramMemoryTypeE1EZNS0_21CUDA_tensor_histogramIdsLb1EEEbNS_6TensorES4_S4_lNS_14AccumulateTypeIT0_Lb1EE4typeES8_NS0_13TensorArgTypeES9_S9_EUllE_EEvNS0_6detail10TensorInfoIT_T1_EESF_NSC_IKS6_SE_EElS8_S8_SE_T6_,(.L_x_3560 - _ZN2at4cuda17kernelHistogram1DIdslLi1ELi2ELin1ELNS0_23CUDAHistogramMemoryTypeE1EZNS0_21CUDA_tensor_histogramIdsLb1EEEbNS_6TensorES4_S4_lNS_14AccumulateTypeIT0_Lb1EE4typeES8_NS0_13TensorArgTypeES9_S9_EUllE_EEvNS0_6detail10TensorInfoIT_T1_EESF_NSC_IKS6_SE_EElS8_S8_SE_T6_)
        .other          _ZN2at4cuda17kernelHistogram1DIdslLi1ELi2ELin1ELNS0_23CUDAHistogramMemoryTypeE1EZNS0_21CUDA_tensor_histogramIdsLb1EEEbNS_6TensorES4_S4_lNS_14AccumulateTypeIT0_Lb1EE4typeES8_NS0_13TensorArgTypeES9_S9_EUllE_EEvNS0_6detail10TensorInfoIT_T1_EESF_NSC_IKS6_SE_EElS8_S8_SE_T6_,@"STO_CUDA_ENTRY STV_DEFAULT"
_ZN2at4cuda17kernelHistogram1DIdslLi1ELi2ELin1ELNS0_23CUDAHistogramMemoryTypeE1EZNS0_21CUDA_tensor_histogramIdsLb1EEEbNS_6TensorES4_S4_lNS_14AccumulateTypeIT0_Lb1EE4typeES8_NS0_13TensorArgTypeES9_S9_EUllE_EEvNS0_6detail10TensorInfoIT_T1_EESF_NSC_IKS6_SE_EElS8_S8_SE_T6_:
.text._ZN2at4cuda17kernelHistogram1DIdslLi1ELi2ELin1ELNS0_23CUDAHistogramMemoryTypeE1EZNS0_21CUDA_tensor_histogramIdsLb1EEEbNS_6TensorES4_S4_lNS_14AccumulateTypeIT0_Lb1EE4typeES8_NS0_13TensorArgTypeES9_S9_EUllE_EEvNS0_6detail10TensorInfoIT_T1_EESF_NSC_IKS6_SE_EElS8_S8_SE_T6_:
        /* <DEDUP_REMOVED lines=31> */
.L_x_1101:
[----:B------:R-:W-:Y:S02]  /*01f0*/  IMAD R3, R2, UR10, RZ ;  /* 0x0000000a02037c24 */ /* 0x000fe4000f8e02ff */
[----:B0-----:R-:W-:-:S04]  /*0200*/  IMAD.WIDE.U32 R4, R0, UR10, RZ ;  /* 0x0000000a00047c25 */ /* 0x001fc8000f8e00ff */
[----:B------:R-:W-:Y:S01]  /*0210*/  IMAD R3, R0, UR11, R3 ;  /* 0x0000000b00037c24 */ /* 0x000fe2000f8e0203 */
[----:B------:R-:W-:-:S03]  /*0220*/  LEA R6, P0, R4, UR12, 0x1 ;  /* 0x0000000c04067c11 */ /* 0x000fc6000f8008ff */
[----:B------:R-:W-:-:S05]  /*0230*/  IMAD.IADD R3, R5, 0x1, R3 ;  /* 0x0000000105037824 */ /* 0x000fca00078e0203 */
[----:B------:R-:W-:-:S06]  /*0240*/  LEA.HI.X R7, R4, UR13, R3, 0x1, P0 ;  /* 0x0000000d04077c11 */ /* 0x000fcc00080f0c03 */
[----:B------:R-:W0:Y:S01]  /*0250*/  LDG.E.S16 R7, desc[UR8][R6.64] ;  /* 0x0000000806077981 */ /* 0x000e22000c1e1700 */
        /* <DEDUP_REMOVED lines=21> */
[----:B------:R-:W-:Y:S05]  /*03b0*/  CALL.REL.NOINC `($__internal_30_$__cuda_sm20_div_s64) ;  /* 0x00000020004c7944 */ /* 0x000fea0003c00000 */
[----:B------:R-:W-:Y:S05]  /*03c0*/  BRA `(.L_x_1100) ;  /* 0x0000000000487947 */ /* 0x000fea0003800000 */
.L_x_1099:
[----:B------:R-:W0:Y:S01]  /*03d0*/  I2F.U32.RP R3, UR6 ;  /* 0x0000000600037d06 */ /* 0x000e220008209000 */
[----:B------:R-:W-:-:S07]  /*03e0*/  ISETP.NE.U32.AND P2, PT, RZ, UR6, PT ;  /* 0x00000006ff007c0c */ /* 0x000fce000bf45070 */
[----:B0-----:R-:W0:Y:S02]  /*03f0*/  MUFU.RCP R3, R3 ;  /* 0x0000000300037308 */ /* 0x001e240000001000 */
[----:B0-----:R-:W-:-:S06]  /*0400*/  VIADD R4, R3, 0xffffffe ;  /* 0x0ffffffe03047836 */ /* 0x001fcc0000000000 */
        /* <DEDUP_REMOVED lines=9> */
[----:B------:R-:W-:Y:S01]  /*04a0*/  @P0 VIADD R22, R22, -UR6 ;  /* 0x8000000616160c36 */ /* 0x000fe20008000000 */
[----:B------:R-:W-:-:S04]  /*04b0*/  @P0 IADD3 R6, R6, 0x1, RZ ;  /* 0x0000000106060810 */ /* 0x000fc80007ffe0ff */
[----:B------:R-:W-:-:S13]  /*04c0*/  ISETP.GE.U32.AND P1, PT, R22, UR6, PT ;  /* 0x0000000616007c0c */ /* 0x000fda000bf26070 */
[----:B------:R-:W-:Y:S01]  /*04d0*/  @P1 VIADD R6, R6, 0x1 ;  /* 0x0000000106061836 */ /* 0x000fe20000000000 */
[----:B------:R-:W-:-:S07]  /*04e0*/  @!P2 LOP3.LUT R6, RZ, UR6, RZ, 0x33, !PT ;  /* 0x00000006ff06ac12 */ /* 0x000fce000f8e33ff */
.L_x_1100:
[----:B------:R-:W-:Y:S05]  /*04f0*/  BSYNC B2 ;  /* 0x0000000000027941 */ /* 0x000fea0003800000 */
.L_x_1098:
[----:B------:R-:W-:Y:S02]  /*0500*/  IMAD R3, R2, UR20, RZ ;  /* 0x0000001402037c24 */ /* 0x000fe4000f8e02ff */
[----:B------:R-:W-:-:S04]  /*0510*/  IMAD.WIDE.U32 R4, R0, UR20, RZ ;  /* 0x0000001400047c25 */ /* 0x000fc8000f8e00ff */
[----:B------:R-:W-:Y:S01]  /*0520*/  IMAD R3, R0, UR21, R3 ;  /* 0x0000001500037c24 */ /* 0x000fe2000f8e0203 */
[----:B------:R-:W-:-:S03]  /*0530*/  LEA R8, P0, R4, UR22, 0x3 ;  /* 0x0000001604087c11 */ /* 0x000fc6000f8018ff */
[----:B------:R-:W-:-:S05]  /*0540*/  IMAD.IADD R3, R5, 0x1, R3 ;  /* 0x0000000105037824 */ /* 0x000fca00078e0203 */
[----:B------:R-:W-:-:S05]  /*0550*/  LEA.HI.X R9, R4, UR23, R3, 0x3, P0 ;  /* 0x0000001704097c11 */ /* 0x000fca00080f1c03 */
[----:B------:R-:W2:Y:S01]  /*0560*/  LDG.E.64 R4, desc[UR8][R8.64] ;  /* 0x0000000808047981 */ /* 0x000ea2000c1e1b00 */
        /* <DEDUP_REMOVED lines=11> */
[----:B------:R-:W-:-:S05]  /*0620*/  LEA.HI.X R13, R6, UR19, R3, 0x3, P0 ;  /* 0x00000013060d7c11 */ /* 0x000fca00080f1c03 */
[----:B--2---:R0:W-:Y:S02]  /*0630*/  REDG.E.ADD.F64.RN.STRONG.GPU desc[UR8][R12.64], R4 ;  /* 0x000000040c0079a6 */ /* 0x0041e4000c10ff88 */
.L_x_1097:
[----:B------:R-:W-:Y:S05]  /*0640*/  BSYNC B1 ;  /* 0x0000000000017941 */ /* 0x000fea0003800000 */
.L_x_1096:
[----:B------:R-:W-:-:S05]  /*0650*/  IADD3 R0, P0, R0, UR4, RZ ;  /* 0x0000000400007c10 */ /* 0x000fca000ff1e0ff */
[----:B------:R-:W-:Y:S01]  /*0660*/  IMAD.X R2, RZ, RZ, R2, P0 ;  /* 0x000000ffff027224 */ /* 0x000fe200000e0602 */
[----:B------:R-:W-:-:S04]  /*0670*/  ISETP.GE.U32.AND P0, PT, R0, UR26, PT ;  /* 0x0000001a00007c0c */ /* 0x000fc8000bf06070 */
[----:B------:R-:W-:-:S13]  /*0680*/  ISETP.GE.AND.EX P0, PT, R2, UR27, PT, P0 ;  /* 0x0000001b02007c0c */ /* 0x000fda000bf06300 */
[----:B------:R-:W-:Y:S05]  /*0690*/  @!P0 BRA `(.L_x_1101) ;  /* 0xfffffff800d48947 */ /* 0x000fea000383ffff */
[----:B------:R-:W-:Y:S05]  /*06a0*/  BSYNC B0 ;  /* 0x0000000000007941 */ /* 0x000fea0003800000 */
.L_x_1095:
[----:B------:R-:W-:Y:S05]  /*06b0*/  EXIT ;  /* 0x000000000000794d */ /* 0x000fea0003800000 */
.L_x_1094:
[----:B------:R-:W-:-:S04]  /*06c0*/  LOP3.LUT R3, RZ, R4, RZ, 0x33, !PT ;  /* 0x00000004ff037212 */ /* 0x000fc800078e33ff */
[----:B------:R-:W-:-:S04]  /*06d0*/  VIMNMX R3, R3, -0x3, !PT ;  /* 0xfffffffd03037848 */ /* 0x000fc80007fe0100 */
[----:B------:R-:W-:-:S05]  /*06e0*/  IADD3 R4, R3, R4, RZ ;  /* 0x0000000403047210 */ /* 0x000fca0007ffe0ff */
[C---:B------:R-:W-:Y:S02]  /*06f0*/  VIADD R9, R4.reuse, 0x2 ;  /* 0x0000000204097836 */ /* 0x040fe40000000000 */
[----:B------:R-:W-:-:S03]  /*0700*/  VIADD R10, R4, 0x1 ;  /* 0x00000001040a7836 */ /* 0x000fc60000000000 */
[----:B------:R-:W-:-:S04]  /*0710*/  LOP3.LUT R9, R9, 0x3, RZ, 0xc0, !PT ;  /* 0x0000000309097812 */ /* 0x000fc800078ec0ff */
[----:B------:R-:W-:-:S07]  /*0720*/  IADD3 R11, R4, -R9, RZ ;  /* 0x80000009040b7210 */ /* 0x000fce0007ffe0ff */
.L_x_1131:
[----:B0-----:R-:W0:Y:S01]  /*0730*/  LDC R4, c[0x0][0x6e8] ;  /* 0x0001ba00ff047b82 */ /* 0x001e220000000800 */
[----:B------:R-:W-:Y:S01]  /*0740*/  ISETP.GE.U32.AND P0, PT, R10, 0x3, PT ;  /* 0x000000030a00780c */ /* 0x000fe20003f06070 */
[----:B------:R-:W-:Y:S05]  /*0750*/  YIELD ;  /* 0x0000000000007946 */ /* 0x000fea0003800000 */
[----:B------:R-:W-:Y:S01]  /*0760*/  ULDC UR5, c[0x0][0x6e8] ;  /* 0x0001ba0000057ab9 */ /* 0x000fe20000000800 */
[----:B------:R-:W-:Y:S01]  /*0770*/  IMAD.MOV.U32 R19, RZ, RZ, 0x340 ;  /* 0x00000340ff137424 */ /* 0x000fe200078e00ff */
[----:B------:R-:W-:Y:S01]  /*0780*/  MOV R18, UR5 ;  /* 0x0000000500127c02 */ /* 0x000fe20008000f00 */
[----:B------:R-:W-:Y:S01]  /*0790*/  IMAD.MOV.U32 R14, RZ, RZ, RZ ;  /* 0x000000ffff0e7224 */ /* 0x000fe200078e00ff */
[----:B------:R-:W-:Y:S01]  /*07a0*/  MOV R13, RZ ;  /* 0x000000ff000d7202 */ /* 0x000fe20000000f00 */
[----:B------:R-:W-:-:S02]  /*07b0*/  IMAD.MOV.U32 R12, RZ, RZ, R0 ;  /* 0x000000ffff0c7224 */ /* 0x000fc400078e0000 */
[----:B------:R-:W-:Y:S02]  /*07c0*/  IMAD.MOV.U32 R8, RZ, RZ, R2 ;  /* 0x000000ffff087224 */ /* 0x000fe400078e0002 */
[----:B0-----:R-:W-:Y:S01]  /*07d0*/  IMAD R19, R4, 0x8, R19 ;  /* 0x0000000804137824 */ /* 0x001fe200078e0213 */
[----:B------:R-:W-:Y:S06]  /*07e0*/  @!P0 BRA `(.L_x_1102) ;  /* 0x0000000c00588947 */ /* 0x000fec0003800000 */
[----:B------:R-:W-:-:S07]  /*07f0*/  IMAD.MOV.U32 R20, RZ, RZ, R11 ;  /* 0x000000ffff147224 */ /* 0x000fce00078e000b */
.L_x_1115:
        /* <DEDUP_REMOVED lines=9> */
[----:B------:R-:W-:Y:S05]  /*0890*/  CALL.REL.NOINC `($__internal_30_$__cuda_sm20_div_s64) ;  /* 0x0000001c00147944 */ /* 0x000fea0003c00000 */
        /* <DEDUP_REMOVED lines=11> */
.L_x_1104:
        /* <DEDUP_REMOVED lines=22> */
.L_x_1105:
[----:B------:R-:W-:Y:S05]  /*0ab0*/  BSYNC B0 ;  /* 0x0000000000007941 */ /* 0x000fea0003800000 */
.L_x_1103:
        /* <DEDUP_REMOVED lines=16> */
[----:B------:R-:W-:Y:S05]  /*0bc0*/  CALL.REL.NOINC `($__internal_30_$__cuda_sm20_div_s64) ;  /* 0x0000001800487944 */ /* 0x000fea0003c00000 */
        /* <DEDUP_REMOVED lines=12> */
.L_x_1107:
[----:B------:R-:W0:Y:S01]  /*0c90*/  I2F.U32.RP R3, R26 ;  /* 0x0000001a00037306 */ /* 0x000e220000209000 */
[----:B------:R-:W-:Y:S01]  /*0ca0*/  IMAD.MOV R7, RZ, RZ, -R26 ;  /* 0x000000ffff077224 */ /* 0x000fe200078e0a1a */
[----:B------:R-:W-:Y:S01]  /*0cb0*/  ISETP.NE.U32.AND P2, PT, R26, RZ, PT ;  /* 0x000000ff1a00720c */ /* 0x000fe20003f45070 */
[----:B------:R-:W-:-:S05]  /*0cc0*/  IMAD.MOV.U32 R27, RZ, RZ, RZ ;  /* 0x000000ffff1b7224 */ /* 0x000fca00078e00ff */
        /* <DEDUP_REMOVED lines=19> */
.L_x_1108:
[----:B------:R-:W-:Y:S05]  /*0e00*/  BSYNC B0 ;  /* 0x0000000000007941 */ /* 0x000fea0003800000 */
.L_x_1106:
        /* <DEDUP_REMOVED lines=16> */
[----:B------:R-:W-:Y:S05]  /*0f10*/  CALL.REL.NOINC `($__internal_30_$__cuda_sm20_div_s64) ;  /* 0x0000001400747944 */ /* 0x000fea0003c00000 */
        /* <DEDUP_REMOVED lines=11> */
.L_x_1110:
        /* <DEDUP_REMOVED lines=23> */
.L_x_1111:
[----:B------:R-:W-:Y:S05]  /*1140*/  BSYNC B0 ;  /* 0x0000000000007941 */ /* 0x000fea0003800000 */
.L_x_1109:
        /* <DEDUP_REMOVED lines=18> */
[----:B------:R-:W-:Y:S05]  /*1270*/  CALL.REL.NOINC `($__internal_30_$__cuda_sm20_div_s64) ;  /* 0x00000010009c7944 */ /* 0x000fea0003c00000 */
        /* <DEDUP_REMOVED lines=11> */
.L_x_1113:
        /* <DEDUP_REMOVED lines=23> */
.L_x_1114:
[----:B------:R-:W-:Y:S05]  /*14a0*/  BSYNC B0 ;  /* 0x0000000000007941 */ /* 0x000fea0003800000 */
.L_x_1112:
        /* <DEDUP_REMOVED lines=10> */
.L_x_1102:
        /* <DEDUP_REMOVED lines=25> */
.L_x_1118:
        /* <DEDUP_REMOVED lines=23> */
.L_x_1119:
[----:B------:R-:W-:Y:S05]  /*1850*/  BSYNC B0 ;  /* 0x0000000000007941 */ /* 0x000fea0003800000 */
.L_x_1117:
        /* <DEDUP_REMOVED lines=29> */
.L_x_1121:
        /* <DEDUP_REMOVED lines=23> */
.L_x_1122:
[----:B------:R-:W-:Y:S05]  /*1ba0*/  BSYNC B0 ;  /* 0x0000000000007941 */ /* 0x000fea0003800000 */
.L_x_1120:
        /* <DEDUP_REMOVED lines=29> */
.L_x_1124:
        /* <DEDUP_REMOVED lines=23> */
.L_x_1125:
[----:B------:R-:W-:Y:S05]  /*1ef0*/  BSYNC B0 ;  /* 0x0000000000007941 */ /* 0x000fea0003800000 */
.L_x_1123:
[----:B------:R-:W0:Y:S01]  /*1f00*/  LDC.64 R18, c[0x0][R18+0x2c8] ;  /* 0x0000b20012127b82 */ /* 0x000e220000000a00 */
[----:B------:R-:W-:Y:S01]  /*1f10*/  MOV R15, R13 ;  /* 0x0000000d000f7202 */ /* 0x000fe20000000f00 */
[-C--:B0-----:R-:W-:Y:S02]  /*1f20*/  IMAD R4, R19, R16.reuse, RZ ;  /* 0x0000001013047224 */ /* 0x081fe400078e02ff */
[----:B------:R-:W-:-:S04]  /*1f30*/  IMAD.WIDE.U32 R14, R18, R16, R14 ;  /* 0x00000010120e7225 */ /* 0x000fc800078e000e */
[----:B------:R-:W-:-:S04]  /*1f40*/  IMAD R3, R18, R3, R4 ;  /* 0x0000000312037224 */ /* 0x000fc800078e0204 */
[----:B------:R-:W-:-:S07]  /*1f50*/  IMAD.IADD R13, R15, 0x1, R3 ;  /* 0x000000010f0d7824 */ /* 0x000fce00078e0203 */
.L_x_1116:
        /* <DEDUP_REMOVED lines=33> */
[----:B------:R-:W-:Y:S05]  /*2170*/  CALL.REL.NOINC `($__internal_30_$__cuda_sm20_div_s64) ;  /* 0x0000000000dc7944 */ /* 0x000fea0003c00000 */
[----:B------:R-:W-:Y:S05]  /*2180*/  BRA `(.L_x_1130) ;  /* 0x0000000000487947 */ /* 0x000fea0003800000 */
.L_x_1129:
        /* <DEDUP_REMOVED lines=18> */
.L_x_1130:
[----:B------:R-:W-:Y:S05]  /*22b0*/  BSYNC B1 ;  /* 0x0000000000017941 */ /* 0x000fea0003800000 */
.L_x_1128:
        /* <DEDUP_REMOVED lines=9> */
[----:B------:R0:W2:Y:S01]  /*2350*/  LDG.E.64 R4, desc[UR8][R12.64] ;  /* 0x000000080c047981 */ /* 0x0000a2000c1e1b00 */
        /* <DEDUP_REMOVED lines=11> */
[----:B0-----:R-:W-:Y:S01]  /*2410*/  LEA R12, P0, R6, UR10, 0x3 ;  /* 0x0000000a060c7c11 */ /* 0x001fe2000f8018ff */
[----:B------:R-:W-:-:S05]  /*2420*/  IMAD.IADD R3, R7, 0x1, R3 ;  /* 0x0000000107037824 */ /* 0x000fca00078e0203 */
[----:B------:R-:W-:-:S05]  /*2430*/  LEA.HI.X R13, R6, UR11, R3, 0x3, P0 ;  /* 0x0000000b060d7c11 */ /* 0x000fca00080f1c03 */
[----:B--2---:R0:W-:Y:S02]  /*2440*/  REDG.E.ADD.F64.RN.STRONG.GPU desc[UR8][R12.64], R4 ;  /* 0x000000040c0079a6 */ /* 0x0041e4000c10ff88 */
.L_x_1127:
[----:B------:R-:W-:Y:S05]  /*2450*/  BSYNC B0 ;  /* 0x0000000000007941 */ /* 0x000fea0003800000 */
.L_x_1126:
        /* <DEDUP_REMOVED lines=9> */
        .weak           $__internal_30_$__cuda_sm20_div_s64
        .type           $__internal_30_$__cuda_sm20_div_s64,@function
        .size           $__internal_30_$__cuda_sm20_div_s64,(.L_x_3560 - $__internal_30_$__cuda_sm20_div_s64)
$__internal_30_$__cuda_sm20_div_s64:
        /* <DEDUP_REMOVED lines=83> */
[----:B------:R-:W-:Y:S06]  /*2a20*/  RET.REL.NODEC R16 `(_ZN2at4cuda17kernelHistogram1DIdslLi1ELi2ELin1ELNS0_23CUDAHistogramMemoryTypeE1EZNS0_21CUDA_tensor_histogramIdsLb1EEEbNS_6TensorES4_S4_lNS_14AccumulateTypeIT0_Lb1EE4typeES8_NS0_13TensorArgTypeES9_S9_EUllE_EEvNS0_6detail10TensorInfoIT_T1_EESF_NSC_IKS6_SE_EElS8_S8_SE_T6_) ;  /* 0xffffffd410747950 */ /* 0x000fec0003c3ffff */
.L_x_1132:
        /* <DEDUP_REMOVED lines=13> */
.L_x_3560:


//--------------------- .text._ZN2at4cuda17kernelHistogram1DIdslLi1ELi2ELin1ELNS0_23CUDAHistogramMemoryTypeE0EZNS0_21CUDA_tensor_histogramIdsLb1EEEbNS_6TensorES4_S4_lNS_14AccumulateTypeIT0_Lb1EE4typeES8_NS0_13TensorArgTypeES9_S9_EUllE_EEvNS0_6detail10TensorInfoIT_T1_EESF_NSC_IKS6_SE_EElS8_S8_SE_T6_ --------------------------
	.section	.text._ZN2at4cuda17kernelHistogram1DIdslLi1ELi2ELin1ELNS0_23CUDAHistogramMemoryTypeE0EZNS0_21CUDA_tensor_histogramIdsLb1EEEbNS_6TensorES4_S4_lNS_14AccumulateTypeIT0_Lb1EE4typeES8_NS0_13TensorArgTypeES9_S9_EUllE_EEvNS0_6detail10TensorInfoIT_T1_EESF_NSC_IKS6_SE_EElS8_S8_SE_T6_,"ax",@progbits
	.align	128
        .global         _ZN2at4cuda17kernelHistogram1DIdslLi1ELi2ELin1ELNS0_23CUDAHistogramMemoryTypeE0EZNS0_21CUDA_tensor_histogramIdsLb1EEEbNS_6TensorES4_S4_lNS_14AccumulateTypeIT0_Lb1EE4typeES8_NS0_13TensorArgTypeES9_S9_EUllE_EEvNS0_6detail10TensorInfoIT_T1_EESF_NSC_IKS6_SE_EElS8_S8_SE_T6_
        .type           _ZN2at4cuda17kernelHistogram1DIdslLi1ELi2ELin1ELNS0_23CUDAHistogramMemoryTypeE0EZNS0_21CUDA_tensor_histogramIdsLb1EEEbNS_6TensorES4_S4_lNS_14AccumulateTypeIT0_Lb1EE4typeES8_NS0_13TensorArgTypeES9_S9_EUllE_EEvNS0_6detail10TensorInfoIT_T1_EESF_NSC_IKS6_SE_EElS8_S8_SE_T6_,@function
        .size           _ZN2at4cuda17kernelHistogram1DIdslLi1ELi2ELin1ELNS0_23CUDAHistogramMemoryTypeE0EZNS0_21CUDA_tensor_histogramIdsLb1EEEbNS_6TensorES4_S4_lNS_14AccumulateTypeIT0_Lb1EE4typeES8_NS0_13TensorArgTypeES9_S9_EUllE_EEvNS0_6detail10TensorInfoIT_T1_EESF_NSC_IKS6_SE_EElS8_S8_SE_T6_,(.L_x_3561 - _ZN2at4cuda17kernelHistogram1DIdslLi1ELi2ELin1ELNS0_23CUDAHistogramMemoryTypeE0EZNS0_21CUDA_tensor_histogramIdsLb1EEEbNS_6TensorES4_S4_lNS_14AccumulateTypeIT0_Lb1EE4typeES8_NS0_13TensorArgTypeES9_S9_EUllE_EEvNS0_6detail10TensorInfoIT_T1_EESF_NSC_IKS6_SE_EElS8_S8_SE_T6_)
        .other          _ZN2at4cuda17kernelHistogram1DIdslLi1ELi2ELin1ELNS0_23CUDAHistogramMemoryTypeE0EZNS0_21CUDA_tensor_histogramIdsLb1EEEbNS_6TensorES4_S4_lNS_14AccumulateTypeIT0_Lb1EE4typeES8_NS0_13TensorArgTypeES9_S9_EUllE_EEvNS0_6detail10TensorInfoIT_T1_EESF_NSC_IKS6_SE_EElS8_S8_SE_T6_,@"STO_CUDA_ENTRY STV_DEFAULT"
_ZN2at4cuda17kernelHistogram1DIdslLi1ELi2ELin1ELNS0_23CUDAHistogramMemoryTypeE0EZNS0_21CUDA_tensor_histogramIdsLb1EEEbNS_6TensorES4_S4_lNS_14AccumulateTypeIT0_Lb1EE4typeES8_NS0_13TensorArgTypeES9_S9_EUllE_EEvNS0_6detail10TensorInfoIT_T1_EESF_NSC_IKS6_SE_EElS8_S8_SE_T6_:
.text._ZN2at4cuda17kernelHistogram1DIdslLi1ELi2ELin1ELNS0_23CUDAHistogramMemoryTypeE0EZNS0_21CUDA_tensor_histogramIdsLb1EEEbNS_6TensorES4_S4_lNS_14AccumulateTypeIT0_Lb1EE4typeES8_NS0_13TensorArgTypeES9_S9_EUllE_EEvNS0_6detail10TensorInfoIT_T1_EESF_NSC_IKS6_SE_EElS8_S8_SE_T6_:
        /* <DEDUP_REMOVED lines=13> */
.L_x_1135:
[----:B------:R-:W-:Y:S02]  /*00d0*/  LEA R2, R5, R0, 0x3 ;  /* 0x0000000005027211 */ /* 0x000fe400078e18ff */
[----:B-1----:R-:W-:-:S03]  /*00e0*/  IADD3 R5, P0, R4, R5, RZ ;  /* 0x0000000504057210 */ /* 0x002fc60007f1e0ff */
[----:B------:R0:W-:Y:S02]  /*00f0*/  STS.64 [R2], RZ ;  /* 0x000000ff02007388 */ /* 0x0001e40000000a00 */
[----:B------:R-:W-:Y:S01]  /*0100*/  IMAD.X R3, RZ, RZ, R3, P0 ;  /* 0x000000ffff037224 */ /* 0x000fe200000e0603 */
[----:B------:R-:W-:-:S04]  /*0110*/  ISETP.GE.U32.AND P0, PT, R5, UR4, PT ;  /* 0x0000000405007c0c */ /* 0x000fc8000bf06070 */
[----:B------:R-:W-:-:S13]  /*0120*/  ISETP.GE.AND.EX P0, PT, R3, UR5, PT, P0 ;  /* 0x0000000503007c0c */ /* 0x000fda000bf06300 */
[----:B0-----:R-:W-:Y:S05]  /*0130*/  @!P0 BRA `(.L_x_1135) ;  /* 0xfffffffc00e48947 */ /* 0x001fea000383ffff */
.L_x_1134:
[----:B------:R-:W-:Y:S05]  /*0140*/  BSYNC B0 ;  /* 0x0000000000007941 */ /* 0x000fea0003800000 */
.L_x_1133:
        /* <DEDUP_REMOVED lines=22> */
.L_x_1144:
        /* <DEDUP_REMOVED lines=34> */
[----:B------:R-:W-:Y:S05]  /*04d0*/  CALL.REL.NOINC `($__internal_31_$__cuda_sm20_div_s64) ;  /* 0x0000002000907944 */ /* 0x000fea0003c00000 */
[----:B------:R-:W-:Y:S05]  /*04e0*/  BRA `(.L_x_1142) ;  /* 0x0000000000487947 */ /* 0x000fea0003800000 */
.L_x_1141:
        /* <DEDUP_REMOVED lines=18> */
.L_x_1142:
[----:B------:R-:W-:Y:S05]  /*0610*/  BSYNC B1 ;  /* 0x0000000000017941 */ /* 0x000fea0003800000 */
.L_x_1140:
        /* <DEDUP_REMOVED lines=9> */
[----:B------:R0:W5:Y:S01]  /*06b0*/  LDG.E.64 R14, desc[UR6][R10.64] ;  /* 0x000000060a0e7981 */ /* 0x000162000c1e1b00 */
[----:B------:R-:W-:Y:S02]  /*06c0*/  SHF.R.S32.HI R5, RZ, 0x1f, R21 ;  /* 0x0000001fff057819 */ /* 0x000fe40000011415 */
[----:B------:R-:W-:-:S04]  /*06d0*/  ISETP.NE.U32.AND P0, PT, R21, UR4, PT ;  /* 0x0000000415007c0c */ /* 0x000fc8000bf05070 */
[----:B------:R-:W-:-:S04]  /*06e0*/  ISETP.NE.AND.EX P0, PT, R5, UR5, PT, P0 ;  /* 0x0000000505007c0c */ /* 0x000fc8000bf05300 */
[----:B------:R-:W-:-:S05]  /*06f0*/  SEL R8, RZ, 0xffffffff, P0 ;  /* 0xffffffffff087807 */ /* 0x000fca0000000000 */
[----:B------:R-:W-:-:S05]  /*0700*/  IMAD.IADD R21, R21, 0x1, R8 ;  /* 0x0000000115157824 */ /* 0x000fca00078e0208 */
[----:B0-----:R-:W-:-:S07]  /*0710*/  LEA R21, R21, R0, 0x3 ;  /* 0x0000000015157211 */ /* 0x001fce00078e18ff */
.L_x_1143:
[----:B------:R-:W0:Y:S02]  /*0720*/  LDS.64 R8, [R21] ;  /* 0x0000000015087984 */ /* 0x000e240000000a00 */
[----:B0----5:R-:W-:-:S10]  /*0730*/  DADD R10, R14, R8 ;  /* 0x000000000e0a7229 */ /* 0x021fd40000000008 */
[----:B------:R-:W0:Y:S02]  /*0740*/  ATOMS.CAST.SPIN.64 R10, [R21], R8, R10 ;  /* 0x00000008150a738d */ /* 0x000e24000180040a */
[----:B0-----:R-:W-:-:S04]  /*0750*/  ISETP.EQ.U32.AND P0, PT, R10, 0x1, PT ;  /* 0x000000010a00780c */ /* 0x001fc80003f02070 */
[----:B------:R-:W-:-:S13]  /*0760*/  ISETP.EQ.U32.AND.EX P0, PT, R11, RZ, PT, P0 ;  /* 0x000000ff0b00720c */ /* 0x000fda0003f02100 */
[----:B------:R-:W-:Y:S05]  /*0770*/  @!P0 BRA `(.L_x_1143) ;  /* 0xfffffffc00e88947 */ /* 0x000fea000383ffff */
.L_x_1139:
[----:B------:R-:W-:Y:S05]  /*0780*/  BSYNC B0 ;  /* 0x0000000000007941 */ /* 0x000fea0003800000 */
.L_x_1138:
[----:B------:R-:W-:Y:S01]  /*0790*/  IADD3 R3, P0, R4, R3, RZ ;  /* 0x0000000304037210 */ /* 0x000fe20007f1e0ff */
[----:B------:R-:W-:-:S04]  /*07a0*/  ULDC.64 UR4, c[0x0][0x708] ;  /* 0x0001c20000047ab9 */ /* 0x000fc80000000a00 */
[----:B------:R-:W-:Y:S01]  /*07b0*/  IMAD.X R2, RZ, RZ, R2, P0 ;  /* 0x000000ffff027224 */ /* 0x000fe200000e0602 */
[----:B------:R-:W-:-:S04]  /*07c0*/  ISETP.GE.U32.AND P0, PT, R3, UR4, PT ;  /* 0x0000000403007c0c */ /* 0x000fc8000bf06070 */
[----:B------:R-:W-:-:S13]  /*07d0*/  ISETP.GE.AND.EX P0, PT, R2, UR5, PT, P0 ;  /* 0x0000000502007c0c */ /* 0x000fda000bf06300 */
[----:B------:R-:W-:Y:S05]  /*07e0*/  @!P0 BRA `(.L_x_1144) ;  /* 0xfffffff800b08947 */ /* 0x000fea000383ffff */
[----:B------:R-:W-:Y:S05]  /*07f0*/  BRA `(.L_x_1136) ;  /* 0x0000001c005c7947 */ /* 0x000fea0003800000 */
.L_x_1137:
        /* <DEDUP_REMOVED lines=9> */
.L_x_1175:
        /* <DEDUP_REMOVED lines=9> */
.L_x_1158:
        /* <DEDUP_REMOVED lines=14> */
[----:B------:R-:W-:Y:S05]  /*0a00*/  CALL.REL.NOINC `($__internal_31_$__cuda_sm20_div_s64) ;  /* 0x0000001c00447944 */ /* 0x000fea0003c00000 */
        /* <DEDUP_REMOVED lines=10> */
.L_x_1147:
        /* <DEDUP_REMOVED lines=22> */
.L_x_1148:
[----:B------:R-:W-:Y:S05]  /*0c10*/  BSYNC B0 ;  /* 0x0000000000007941 */ /* 0x000fea0003800000 */
.L_x_1146:
        /* <DEDUP_REMOVED lines=15> */
[----:B------:R-:W-:Y:S05]  /*0d10*/  CALL.REL.NOINC `($__internal_31_$__cuda_sm20_div_s64) ;  /* 0x0000001800807944 */ /* 0x000fea0003c00000 */
        /* <DEDUP_REMOVED lines=11> */
.L_x_1150:
        /* <DEDUP_REMOVED lines=22> */
.L_x_1151:
[----:B------:R-:W-:Y:S05]  /*0f30*/  BSYNC B0 ;  /* 0x0000000000007941 */ /* 0x000fea0003800000 */
.L_x_1149:
        /* <DEDUP_REMOVED lines=29> */
.L_x_1153:
        /* <DEDUP_REMOVED lines=22> */
.L_x_1154:
[----:B------:R-:W-:Y:S05]  /*1270*/  BSYNC B0 ;  /* 0x0000000000007941 */ /* 0x000fea0003800000 */
.L_x_1152:
        /* <DEDUP_REMOVED lines=28> */
.L_x_1156:
        /* <DEDUP_REMOVED lines=23> */
.L_x_1157:
[----:B------:R-:W-:Y:S05]  /*15b0*/  BSYNC B0 ;  /* 0x0000000000007941 */ /* 0x000fea0003800000 */
.L_x_1155:
        /* <DEDUP_REMOVED lines=8> */
.L_x_1145:
        /* <DEDUP_REMOVED lines=14> */
[----:B------:R-:W-:Y:S05]  /*1720*/  CALL.REL.NOINC `($__internal_31_$__cuda_sm20_div_s64) ;  /* 0x0000000c00fc7944 */ /* 0x000fea0003c00000 */
        /* <DEDUP_REMOVED lines=9> */
.L_x_1161:
        /* <DEDUP_REMOVED lines=23> */
.L_x_1162:
[----:B------:R-:W-:Y:S05]  /*1930*/  BSYNC B0 ;  /* 0x0000000000007941 */ /* 0x000fea0003800000 */
.L_x_1160:
        /* <DEDUP_REMOVED lines=27> */
.L_x_1164:
        /* <DEDUP_REMOVED lines=23> */
.L_x_1165:
[----:B------:R-:W-:Y:S05]  /*1c60*/  BSYNC B0 ;  /* 0x0000000000007941 */ /* 0x000fea0003800000 */
.L_x_1163:
        /* <DEDUP_REMOVED lines=27> */
.L_x_1167:
        /* <DEDUP_REMOVED lines=23> */
.L_x_1168:
[----:B------:R-:W-:Y:S05]  /*1f90*/  BSYNC B0 ;  /* 0x0000000000007941 */ /* 0x000fea0003800000 */
.L_x_1166:
[----:B------:R-:W0:Y:S02]  /*1fa0*/  LDC.64 R10, c[0x0][R10+0x2c8] ;  /* 0x0000b2000a0a7b82 */ /* 0x000e240000000a00 */
[-C--:B0-----:R-:W-:Y:S02]  /*1fb0*/  IMAD R8, R11, R22.reuse, RZ ;  /* 0x000000160b087224 */ /* 0x081fe400078e02ff */
[----:B------:R-:W-:-:S04]  /*1fc0*/  IMAD.WIDE.U32 R18, R10, R22, R18 ;  /* 0x000000160a127225 */ /* 0x000fc800078e0012 */
[----:B------:R-:W-:-:S04]  /*1fd0*/  IMAD R9, R10, R9, R8 ;  /* 0x000000090a097224 */ /* 0x000fc800078e0208 */
[----:B------:R-:W-:-:S07]  /*1fe0*/  IMAD.IADD R19, R19, 0x1, R9 ;  /* 0x0000000113137824 */ /* 0x000fce00078e0209 */
.L_x_1159:
        /* <DEDUP_REMOVED lines=33> */
[----:B------:R-:W-:Y:S05]  /*2200*/  CALL.REL.NOINC `($__internal_31_$__cuda_sm20_div_s64) ;  /* 0x0000000400447944 */ /* 0x000fea0003c00000 */
[----:B------:R-:W-:Y:S05]  /*2210*/  BRA `(.L_x_1173) ;  /* 0x0000000000487947 */ /* 0x000fea0003800000 */
.L_x_1172:
[----:B------:R-:W0:Y:S01]  /*2220*/  I2F.U32.RP R10, R7 ;  /* 0x00000007000a7306 */ /* 0x000e220000209000 */
[----:B------:R-:W-:-:S07]  /*2230*/  ISETP.NE.U32.AND P2, PT, R7, RZ, PT ;  /* 0x000000ff0700720c */ /* 0x000fce0003f45070 */
[----:B0-----:R-:W0:Y:S02]  /*2240*/  MUFU.RCP R10, R10 ;  /* 0x0000000a000a7308 */ /* 0x001e240000001000 */
[----:B0-----:R-:W-:-:S06]  /*2250*/  IADD3 R9, R10, 0xffffffe, RZ ;  /* 0x0ffffffe0a097810 */ /* 0x001fcc0007ffe0ff */
[----:B------:R-:W0:Y:S02]  /*2260*/  F2I.FTZ.U32.TRUNC.NTZ R9, R9 ;  /* 0x0000000900097305 */ /* 0x000e24000021f000 */
[----:B0-----:R-:W-:-:S04]  /*2270*/  IMAD.MOV R8, RZ, RZ, -R9 ;  /* 0x000000ffff087224 */ /* 0x001fc800078e0a09 */
[----:B------:R-:W-:Y:S01]  /*2280*/  IMAD R11, R8, R7, RZ ;  /* 0x00000007080b7224 */ /* 0x000fe200078e02ff */
[----:B------:R-:W-:-:S10]  /*2290*/  HFMA2.MMA R8, -RZ, RZ, 0, 0 ;  /* 0x00000000ff087435 */ /* 0x000fd400000001ff */
        /* <DEDUP_REMOVED lines=10> */
.L_x_1173:
[----:B------:R-:W-:Y:S05]  /*2340*/  BSYNC B1 ;  /* 0x0000000000017941 */ /* 0x000fea0003800000 */
.L_x_1171:
[----:B------:R-:W-:Y:S01]  /*2350*/  ULDC.64 UR4, c[0x0][0x7e0] ;  /* 0x0001f80000047ab9 */ /* 0x000fe20000000a00 */
[----:B------:R-:W-:Y:S01]  /*2360*/  ULDC.64 UR8, c[0x0][0x6f0] ;  /* 0x0001bc0000087ab9 */ /* 0x000fe20000000a00 */
[----:B------:R-:W-:Y:S02]  /*2370*/  IMAD R11, R3, UR4, RZ ;  /* 0x00000004030b7c24 */ /* 0x000fe4000f8e02ff */
[----:B------:R-:W-:-:S04]  /*2380*/  IMAD.WIDE.U32 R8, R4, UR4, RZ ;  /* 0x0000000404087c25 */ /* 0x000fc8000f8e00ff */
[----:B------:R-:W-:Y:S01]  /*2390*/  IMAD R11, R4, UR5, R11 ;  /* 0x00000005040b7c24 */ /* 0x000fe2000f8e020b */
[----:B------:R-:W-:Y:S02]  /*23a0*/  ULDC.64 UR4, c[0x0][0x710] ;  /* 0x0001c40000047ab9 */ /* 0x000fe40000000a00 */
[----:B------:R-:W-:Y:S01]  /*23b0*/  LEA R10, P0, R8, UR4, 0x3 ;  /* 0x00000004080a7c11 */ /* 0x000fe2000f8018ff */
[----:B------:R-:W-:-:S05]  /*23c0*/  IMAD.IADD R9, R9, 0x1, R11 ;  /* 0x0000000109097824 */ /* 0x000fca00078e020b */
[----:B------:R-:W-:-:S05]  /*23d0*/  LEA.HI.X R11, R8, UR5, R9, 0x3, P0 ;  /* 0x00000005080b7c11 */ /* 0x000fca00080f1c09 */
[----:B------:R0:W5:Y:S01]  /*23e0*/  LDG.E.64 R14, desc[UR6][R10.64] ;  /* 0x000000060a0e7981 */ /* 0x000162000c1e1b00 */
[----:B------:R-:W1:Y:S01]  /*23f0*/  S2UR UR5, SR_CgaCtaId ;  /* 0x00000000000579c3 */ /* 0x000e620000008800 */
[----:B------:R-:W-:Y:S01]  /*2400*/  SHF.R.S32.HI R8, RZ, 0x1f, R21 ;  /* 0x0000001fff087819 */ /* 0x000fe20000011415 */
[----:B------:R-:W-:Y:S01]  /*2410*/  UMOV UR4, 0x400 ;  /* 0x0000040000047882 */ /* 0x000fe20000000000 */
[----:B------:R-:W-:-:S04]  /*2420*/  ISETP.NE.U32.AND P0, PT, R21, UR8, PT ;  /* 0x0000000815007c0c */ /* 0x000fc8000bf05070 */
[----:B------:R-:W-:-:S04]  /*2430*/  ISETP.NE.AND.EX P0, PT, R8, UR9, PT, P0 ;  /* 0x0000000908007c0c */ /* 0x000fc8000bf05300 */
[----:B------:R-:W-:-:S04]  /*2440*/  SEL R8, RZ, 0xffffffff, P0 ;  /* 0xffffffffff087807 */ /* 0x000fc80000000000 */
[----:B------:R-:W-:Y:S01]  /*2450*/  IADD3 R21, R21, R8, RZ ;  /* 0x0000000815157210 */ /* 0x000fe20007ffe0ff */
[----:B-1----:R-:W-:-:S06]  /*2460*/  ULEA UR4, UR5, UR4, 0x18 ;  /* 0x0000000405047291 */ /* 0x002fcc000f8ec03f */
[----:B0-----:R-:W-:-:S07]  /*2470*/  LEA R21, R21, UR4, 0x3 ;  /* 0x0000000415157c11 */ /* 0x001fce000f8e18ff */
.L_x_1174:
[----:B------:R-:W0:Y:S02]  /*2480*/  LDS.64 R8, [R21] ;  /* 0x0000000015087984 */ /* 0x000e240000000a00 */
[----:B0----5:R-:W-:-:S10]  /*2490*/  DADD R10, R14, R8 ;  /* 0x000000000e0a7229 */ /* 0x021fd40000000008 */
[----:B------:R-:W0:Y:S02]  /*24a0*/  ATOMS.CAST.SPIN.64 R10, [R21], R8, R10 ;  /* 0x00000008150a738d */ /* 0x000e24000180040a */
[----:B0-----:R-:W-:-:S04]  /*24b0*/  ISETP.EQ.U32.AND P0, PT, R10, 0x1, PT ;  /* 0x000000010a00780c */ /* 0x001fc80003f02070 */
[----:B------:R-:W-:-:S13]  /*24c0*/  ISETP.EQ.U32.AND.EX P0, PT, R11, RZ, PT, P0 ;  /* 0x000000ff0b00720c */ /* 0x000fda0003f02100 */
[----:B------:R-:W-:Y:S05]  /*24d0*/  @!P0 BRA `(.L_x_1174) ;  /* 0xfffffffc00e88947 */ /* 0x000fea000383ffff */
.L_x_1170:
[----:B------:R-:W-:Y:S05]  /*24e0*/  BSYNC B0 ;  /* 0x0000000000007941 */ /* 0x000fea0003800000 */
.L_x_1169:
        /* <DEDUP_REMOVED lines=8> */
.L_x_1136:
        /* <DEDUP_REMOVED lines=12> */
.L_x_1176:
        /* <DEDUP_REMOVED lines=15> */
        .weak           $__internal_31_$__cuda_sm20_div_s64
        .type           $__internal_31_$__cuda_sm20_div_s64,@function
        .size           $__internal_31_$__cuda_sm20_div_s64,(.L_x_3561 - $__internal_31_$__cuda_sm20_div_s64)
$__internal_31_$__cuda_sm20_div_s64:
        /* <DEDUP_REMOVED lines=83> */
[----:B------:R-:W-:Y:S06]  /*2c50*/  RET.REL.NODEC R24 `(_ZN2at4cuda17kernelHistogram1DIdslLi1ELi2ELin1ELNS0_23CUDAHistogramMemoryTypeE0EZNS0_21CUDA_tensor_histogramIdsLb1EEEbNS_6TensorES4_S4_lNS_14AccumulateTypeIT0_Lb1EE4typeES8_NS0_13TensorArgTypeES9_S9_EUllE_EEvNS0_6detail10TensorInfoIT_T1_EESF_NSC_IKS6_SE_EElS8_S8_SE_T6_) ;  /* 0xffffffd018e87950 */ /* 0x000fec0003c3ffff */
.L_x_1177:
        /* <DEDUP_REMOVED lines=10> */
.L_x_3561:


//--------------------- .text._ZN2at4cuda17kernelHistogram1DIlslLi1ELi2ELin1ELNS0_23CUDAHistogramMemoryTypeE1EZNS0_21CUDA_tensor_histogramIlsLb0EEEbNS_6TensorES4_S4_lNS_14AccumulateTypeIT0_Lb1EE4typeES8_NS0_13TensorArgTypeES9_S9_EUllE0_EEvNS0_6detail10TensorInfoIT_T1_EESF_NSC_IKS6_SE_EElS8_S8_SE_T6_ --------------------------
	.section	.text._ZN2at4cuda17kernelHistogram1DIlslLi1ELi2ELin1ELNS0_23CUDAHistogramMemoryTypeE1EZNS0_21CUDA_tensor_histogramIlsLb0EEEbNS_6TensorES4_S4_lNS_14AccumulateTypeIT0_Lb1EE4typeES8_NS0_13TensorArgTypeES9_S9_EUllE0_EEvNS0_6detail10TensorInfoIT_T1_EESF_NSC_IKS6_SE_EElS8_S8_SE_T6_,"ax",@progbits
	.align	128
        .global         _ZN2at4cuda17kernelHistogram1DIlslLi1ELi2ELin1ELNS0_23CUDAHistogramMemoryTypeE1EZNS0_21CUDA_tensor_histogramIlsLb0EEEbNS_6TensorES4_S4_lNS_14AccumulateTypeIT0_Lb1EE4typeES8_NS0_13TensorArgTypeES9_S9_EUllE0_EEvNS0_6detail10TensorInfoIT_T1_EESF_NSC_IKS6_SE_EElS8_S8_SE_T6_
        .type           _ZN2at4cuda17kernelHistogram1DIlslLi1ELi2ELin1ELNS0_23CUDAHistogramMemoryTypeE1EZNS0_21CUDA_tensor_histogramIlsLb0EEEbNS_6TensorES4_S4_lNS_14AccumulateTypeIT0_Lb1EE4typeES8_NS0_13TensorArgTypeES9_S9_EUllE0_EEvNS0_6detail10TensorInfoIT_T1_EESF_NSC_IKS6_SE_EElS8_S8_SE_T6_,@function
        .size           _ZN2at4cuda17kernelHistogram1DIlslLi1ELi2ELin1ELNS0_23CUDAHistogramMemoryTypeE1EZNS0_21CUDA_tensor_histogramIlsLb0EEEbNS_6TensorES4_S4_lNS_14AccumulateTypeIT0_Lb1EE4typeES8_NS0_13TensorArgTypeES9_S9_EUllE0_EEvNS0_6detail10TensorInfoIT_T1_EESF_NSC_IKS6_SE_EElS8_S8_SE_T6_,(.L_x_3562 - _ZN2at4cuda17kernelHistogram1DIlslLi1ELi2ELin1ELNS0_23CUDAHistogramMemoryTypeE1EZNS0_21CUDA_tensor_histogramIlsLb0EEEbNS_6TensorES4_S4_lNS_14AccumulateTypeIT0_Lb1EE4typeES8_NS0_13TensorArgTypeES9_S9_EUllE0_EEvNS0_6detail10TensorInfoIT_T1_EESF_NSC_IKS6_SE_EElS8_S8_SE_T6_)
        .other          _ZN2at4cuda17kernelHistogram1DIlslLi1ELi2ELin1ELNS0_23CUDAHistogramMemoryTypeE1EZNS0_21CUDA_tensor_histogramIlsLb0EEEbNS_6TensorES4_S4_lNS_14AccumulateTypeIT0_Lb1EE4typeES8_NS0_13TensorArgTypeES9_S9_EUllE0_EEvNS0_6detail10TensorInfoIT_T1_EESF_NSC_IKS6_SE_EElS8_S8_SE_T6_,@"STO_CUDA_ENTRY STV_DEFAULT"
_ZN2at4cuda17kernelHistogram1DIlslLi1ELi2ELin1ELNS0_23CUDAHistogramMemoryTypeE1EZNS0_21CUDA_tensor_histogramIlsLb0EEEbNS_6TensorES4_S4_lNS_14AccumulateTypeIT0_Lb1EE4typeES8_NS0_13TensorArgTypeES9_S9_EUllE0_EEvNS0_6detail10TensorInfoIT_T1_EESF_NSC_IKS6_SE_EElS8_S8_SE_T6_:
.text._ZN2at4cuda17kernelHistogram1DIlslLi1ELi2ELin1ELNS0_23CUDAHistogramMemoryTypeE1EZNS0_21CUDA_tensor_histogramIlsLb0EEEbNS_6TensorES4_S4_lNS_14AccumulateTypeIT0_Lb1EE4typeES8_NS0_13TensorArgTypeES9_S9_EUllE0_EEvNS0_6detail10TensorInfoIT_T1_EESF_NSC_IKS6_SE_EElS8_S8_SE_T6_:
        /* <DEDUP_REMOVED lines=29> */
.L_x_1185:
        /* <DEDUP_REMOVED lines=32> */
[----:B------:R-:W-:Y:S05]  /*03d0*/  CALL.REL.NOINC `($__internal_32_$__cuda_sm20_div_s64) ;  /* 0x00000020000c7944 */ /* 0x000fea0003c00000 */
[----:B------:R-:W-:Y:S05]  /*03e0*/  BRA `(.L_x_1184) ;  /* 0x0000000000487947 */ /* 0x000fea0003800000 */
.L_x_1183:
        /* <DEDUP_REMOVED lines=18> */
.L_x_1184:
[----:B------:R-:W-:Y:S05]  /*0510*/  BSYNC B2 ;  /* 0x0000000000027941 */ /* 0x000fea0003800000 */
.L_x_1182:
        /* <DEDUP_REMOVED lines=11> */
[----:B------:R-:W-:-:S04]  /*05d0*/  HFMA2.MMA R5, -RZ, RZ, 0, 0 ;  /* 0x00000000ff057435 */ /* 0x000fc800000001ff */
[----:B------:R-:W-:Y:S01]  /*05e0*/  LEA.HI.X R7, R4, UR19, R3, 0x3, P1 ;  /* 0x0000001304077c11 */ /* 0x000fe200088f1c03 */
[----:B------:R-:W-:-:S05]  /*05f0*/  IMAD.MOV.U32 R4, RZ, RZ, 0x1 ;  /* 0x00000001ff047424 */ /* 0x000fca00078e00ff */
[----:B------:R0:W-:Y:S02]  /*0600*/  REDG.E.ADD.64.STRONG.GPU desc[UR8][R6.64], R4 ;  /* 0x000000040600798e */ /* 0x0001e4000c10e588 */
.L_x_1181:
[----:B------:R-:W-:Y:S05]  /*0610*/  BSYNC B1 ;  /* 0x0000000000017941 */ /* 0x000fea0003800000 */
.L_x_1180:
[----:B------:R-:W-:Y:S05]  /*0620*/  @!P0 BRA `(.L_x_1185) ;  /* 0xfffffff800e88947 */ /* 0x000fea000383ffff */
[----:B------:R-:W-:Y:S05]  /*0630*/  BSYNC B0 ;  /* 0x0000000000007941 */ /* 0x000fea0003800000 */
.L_x_1179:
[----:B------:R-:W-:Y:S05]  /*0640*/  EXIT ;  /* 0x000000000000794d */ /* 0x000fea0003800000 */
.L_x_1178:
[----:B------:R-:W-:-:S04]  /*0650*/  LOP3.LUT R3, RZ, R4, RZ, 0x33, !PT ;  /* 0x00000004ff037212 */ /* 0x000fc800078e33ff */
[----:B------:R-:W-:-:S05]  /*0660*/  VIMNMX R3, R3, -0x3, !PT ;  /* 0xfffffffd03037848 */ /* 0x000fca0007fe0100 */
[----:B------:R-:W-:-:S04]  /*0670*/  IMAD.IADD R4, R3, 0x1, R4 ;  /* 0x0000000103047824 */ /* 0x000fc800078e0204 */
[C---:B------:R-:W-:Y:S01]  /*0680*/  VIADD R9, R4.reuse, 0x2 ;  /* 0x0000000204097836 */ /* 0x040fe20000000000 */
[----:B------:R-:W-:-:S04]  /*0690*/  IADD3 R10, R4, 0x1, RZ ;  /* 0x00000001040a7810 */ /* 0x000fc80007ffe0ff */
[----:B------:R-:W-:-:S05]  /*06a0*/  LOP3.LUT R9, R9, 0x3, RZ, 0xc0, !PT ;  /* 0x0000000309097812 */ /* 0x000fca00078ec0ff */
[----:B------:R-:W-:-:S07]  /*06b0*/  IMAD.IADD R11, R4, 0x1, -R9 ;  /* 0x00000001040b7824 */ /* 0x000fce00078e0a09 */
.L_x_1215:
        /* <DEDUP_REMOVED lines=13> */
.L_x_1199:
        /* <DEDUP_REMOVED lines=9> */
[----:B------:R-:W-:Y:S05]  /*0820*/  CALL.REL.NOINC `($__internal_32_$__cuda_sm20_div_s64) ;  /* 0x0000001800f87944 */ /* 0x000fea0003c00000 */
        /* <DEDUP_REMOVED lines=11> */
.L_x_1188:
        /* <DEDUP_REMOVED lines=22> */
.L_x_1189:
[----:B------:R-:W-:Y:S05]  /*0a40*/  BSYNC B0 ;  /* 0x0000000000007941 */ /* 0x000fea0003800000 */
.L_x_1187:
        /* <DEDUP_REMOVED lines=16> */
[----:B------:R-:W-:Y:S05]  /*0b50*/  CALL.REL.NOINC `($__internal_32_$__cuda_sm20_div_s64) ;  /* 0x00000018002c7944 */ /* 0x000fea0003c00000 */
        /* <DEDUP_REMOVED lines=12> */
.L_x_1191:
        /* <DEDUP_REMOVED lines=23> */
.L_x_1192:
[----:B------:R-:W-:Y:S05]  /*0d90*/  BSYNC B0 ;  /* 0x0000000000007941 */ /* 0x000fea0003800000 */
.L_x_1190:
        /* <DEDUP_REMOVED lines=16> */
[----:B------:R-:W-:Y:S05]  /*0ea0*/  CALL.REL.NOINC `($__internal_32_$__cuda_sm20_div_s64) ;  /* 0x0000001400587944 */ /* 0x000fea0003c00000 */
        /* <DEDUP_REMOVED lines=11> */
.L_x_1194:
        /* <DEDUP_REMOVED lines=23> */
.L_x_1195:
[----:B------:R-:W-:Y:S05]  /*10d0*/  BSYNC B0 ;  /* 0x0000000000007941 */ /* 0x000fea0003800000 */
.L_x_1193:
        /* <DEDUP_REMOVED lines=30> */
.L_x_1197:
        /* <DEDUP_REMOVED lines=23> */
.L_x_1198:
[----:B------:R-:W-:Y:S05]  /*1430*/  BSYNC B0 ;  /* 0x0000000000007941 */ /* 0x000fea0003800000 */
.L_x_1196:
        /* <DEDUP_REMOVED lines=10> */
.L_x_1186:
        /* <DEDUP_REMOVED lines=25> */
.L_x_1202:
        /* <DEDUP_REMOVED lines=23> */
.L_x_1203:
[----:B------:R-:W-:Y:S05]  /*17e0*/  BSYNC B0 ;  /* 0x0000000000007941 */ /* 0x000fea0003800000 */
.L_x_1201:
        /* <DEDUP_REMOVED lines=29> */
.L_x_1205:
        /* <DEDUP_REMOVED lines=23> */
.L_x_1206:
[----:B------:R-:W-:Y:S05]  /*1b30*/  BSYNC B0 ;  /* 0x0000000000007941 */ /* 0x000fea0003800000 */
.L_x_1204:
        /* <DEDUP_REMOVED lines=29> */
.L_x_1208:
        /* <DEDUP_REMOVED lines=23> */
.L_x_1209:
[----:B------:R-:W-:Y:S05]  /*1e80*/  BSYNC B0 ;  /* 0x0000000000007941 */ /* 0x000fea0003800000 */
.L_x_1207:
[----:B------:R-:W0:Y:S01]  /*1e90*/  LDC.64 R18, c[0x0][R18+0x2c8] ;  /* 0x0000b20012127b82 */ /* 0x000e220000000a00 */
[----:B------:R-:W-:Y:S02]  /*1ea0*/  IMAD.MOV.U32 R15, RZ, RZ, R13 ;  /* 0x000000ffff0f7224 */ /* 0x000fe400078e000d */
[-C--:B0-----:R-:W-:Y:S02]  /*1eb0*/  IMAD R4, R19, R16.reuse, RZ ;  /* 0x0000001013047224 */ /* 0x081fe400078e02ff */
[----:B------:R-:W-:-:S04]  /*1ec0*/  IMAD.WIDE.U32 R14, R18, R16, R14 ;  /* 0x00000010120e7225 */ /* 0x000fc800078e000e */
[----:B------:R-:W-:-:S05]  /*1ed0*/  IMAD R3, R18, R3, R4 ;  /* 0x0000000312037224 */ /* 0x000fca00078e0204 */
[----:B------:R-:W-:-:S07]  /*1ee0*/  IADD3 R13, R15, R3, RZ ;  /* 0x000000030f0d7210 */ /* 0x000fce0007ffe0ff */
.L_x_1200:
        /* <DEDUP_REMOVED lines=33> */
[----:B------:R-:W-:Y:S05]  /*2100*/  CALL.REL.NOINC `($__internal_32_$__cuda_sm20_div_s64) ;  /* 0x0000000000c07944 */ /* 0x000fea0003c00000 */
[----:B------:R-:W-:Y:S05]  /*2110*/  BRA `(.L_x_1214) ;  /* 0x0000000000487947 */ /* 0x000fea0003800000 */
.L_x_1213:
        /* <DEDUP_REMOVED lines=18> */
.L_x_1214:
[----:B------:R-:W-:Y:S05]  /*2240*/  BSYNC B1 ;  /* 0x0000000000017941 */ /* 0x000fea0003800000 */
.L_x_1212:
        /* <DEDUP_REMOVED lines=16> */
[----:B------:R-:W-:-:S07]  /*2350*/  HFMA2.MMA R4, -RZ, RZ, 0, 5.9604644775390625e-08 ;  /* 0x00000001ff047435 */ /* 0x000fce00000001ff */
[----:B------:R0:W-:Y:S04]  /*2360*/  REDG.E.ADD.64.STRONG.GPU desc[UR8][R6.64], R4 ;  /* 0x000000040600798e */ /* 0x0001e8000c10e588 */
.L_x_1211:
[----:B------:R-:W-:Y:S05]  /*2370*/  BSYNC B0 ;  /* 0x0000000000007941 */ /* 0x000fea0003800000 */
.L_x_1210:
        /* <DEDUP_REMOVED lines=9> */
        .weak           $__internal_32_$__cuda_sm20_div_s64
        .type           $__internal_32_$__cuda_sm20_div_s64,@function
        .size           $__internal_32_$__cuda_sm20_div_s64,(.L_x_3562 - $__internal_32_$__cuda_sm20_div_s64)
$__internal_32_$__cuda_sm20_div_s64:
        /* <DEDUP_REMOVED lines=83> */
[----:B------:R-:W-:Y:S06]  /*2940*/  RET.REL.NODEC R16 `(_ZN2at4cuda17kernelHistogram1DIlslLi1ELi2ELin1ELNS0_23CUDAHistogramMemoryTypeE1EZNS0_21CUDA_tensor_histogramIlsLb0EEEbNS_6TensorES4_S4_lNS_14AccumulateTypeIT0_Lb1EE4typeES8_NS0_13TensorArgTypeES9_S9_EUllE0_EEvNS0_6detail10TensorInfoIT_T1_EESF_NSC_IKS6_SE_EElS8_S8_SE_T6_) ;  /* 0xffffffd410ac7950 */ /* 0x000fec0003c3ffff */
.L_x_1216:
        /* <DEDUP_REMOVED lines=11> */
.L_x_3562:


//--------------------- .text._ZN2at4cuda17kernelHistogram1DIlslLi1ELi2ELin1ELNS0_23CUDAHistogramMemoryTypeE0EZNS0_21CUDA_tensor_histogramIlsLb0EEEbNS_6TensorES4_S4_lNS_14AccumulateTypeIT0_Lb1EE4typeES8_NS0_13TensorArgTypeES9_S9_EUllE0_EEvNS0_6detail10TensorInfoIT_T1_EESF_NSC_IKS6_SE_EElS8_S8_SE_T6_ --------------------------
	.section	.text._ZN2at4cuda17kernelHistogram1DIlslLi1ELi2ELin1ELNS0_23CUDAHistogramMemoryTypeE0EZNS0_21CUDA_tensor_histogramIlsLb0EEEbNS_6TensorES4_S4_lNS_14AccumulateTypeIT0_Lb1EE4typeES8_NS0_13TensorArgTypeES9_S9_EUllE0_EEvNS0_6detail10TensorInfoIT_T1_EESF_NSC_IKS6_SE_EElS8_S8_SE_T6_,"ax",@progbits
	.align	128
        .global         _ZN2at4cuda17kernelHistogram1DIlslLi1ELi2ELin1ELNS0_23CUDAHistogramMemoryTypeE0EZNS0_21CUDA_tensor_histogramIlsLb0EEEbNS_6TensorES4_S4_lNS_14AccumulateTypeIT0_Lb1EE4typeES8_NS0_13TensorArgTypeES9_S9_EUllE0_EEvNS0_6detail10TensorInfoIT_T1_EESF_NSC_IKS6_SE_EElS8_S8_SE_T6_
        .type           _ZN2at4cuda17kernelHistogram1DIlslLi1ELi2ELin1ELNS0_23CUDAHistogramMemoryTypeE0EZNS0_21CUDA_tensor_histogramIlsLb0EEEbNS_6TensorES4_S4_lNS_14AccumulateTypeIT0_Lb1EE4typeES8_NS0_13TensorArgTypeES9_S9_EUllE0_EEvNS0_6detail10TensorInfoIT_T1_EESF_NSC_IKS6_SE_EElS8_S8_SE_T6_,@function
        .size           _ZN2at4cuda17kernelHistogram1DIlslLi1ELi2ELin1ELNS0_23CUDAHistogramMemoryTypeE0EZNS0_21CUDA_tensor_histogramIlsLb0EEEbNS_6TensorES4_S4_lNS_14AccumulateTypeIT0_Lb1EE4typeES8_NS0_13TensorArgTypeES9_S9_EUllE0_EEvNS0_6detail10TensorInfoIT_T1_EESF_NSC_IKS6_SE_EElS8_S8_SE_T6_,(.L_x_3563 - _ZN2at4cuda17kernelHistogram1DIlslLi1ELi2ELin1ELNS0_23CUDAHistogramMemoryTypeE0EZNS0_21CUDA_tensor_histogramIlsLb0EEEbNS_6TensorES4_S4_lNS_14AccumulateTypeIT0_Lb1EE4typeES8_NS0_13TensorArgTypeES9_S9_EUllE0_EEvNS0_6detail10TensorInfoIT_T1_EESF_NSC_IKS6_SE_EElS8_S8_SE_T6_)
        .other          _ZN2at4cuda17kernelHistogram1DIlslLi1ELi2ELin1ELNS0_23CUDAHistogramMemoryTypeE0EZNS0_21CUDA_tensor_histogramIlsLb0EEEbNS_6TensorES4_S4_lNS_14AccumulateTypeIT0_Lb1EE4typeES8_NS0_13TensorArgTypeES9_S9_EUllE0_EEvNS0_6detail10TensorInfoIT_T1_EESF_NSC_IKS6_SE_EElS8_S8_SE_T6_,@"STO_CUDA_ENTRY STV_DEFAULT"
_ZN2at4cuda17kernelHistogram1DIlslLi1ELi2ELin1ELNS0_23CUDAHistogramMemoryTypeE0EZNS0_21CUDA_tensor_histogramIlsLb0EEEbNS_6TensorES4_S4_lNS_14AccumulateTypeIT0_Lb1EE4typeES8_NS0_13TensorArgTypeES9_S9_EUllE0_EEvNS0_6detail10TensorInfoIT_T1_EESF_NSC_IKS6_SE_EElS8_S8_SE_T6_:
.text._ZN2at4cuda17kernelHistogram1DIlslLi1ELi2ELin1ELNS0_23CUDAHistogramMemoryTypeE0EZNS0_21CUDA_tensor_histogramIlsLb0EEEbNS_6TensorES4_S4_lNS_14AccumulateTypeIT0_Lb1EE4typeES8_NS0_13TensorArgTypeES9_S9_EUllE0_EEvNS0_6detail10TensorInfoIT_T1_EESF_NSC_IKS6_SE_EElS8_S8_SE_T6_:
        /* <DEDUP_REMOVED lines=13> */
.L_x_1219:
[----:B------:R-:W-:Y:S02]  /*00d0*/  LEA R2, R5, R0, 0x3 ;  /* 0x0000000005027211 */ /* 0x000fe400078e18ff */
[----:B-1----:R-:W-:-:S03]  /*00e0*/  IADD3 R5, P0, R4, R5, RZ ;  /* 0x0000000504057210 */ /* 0x002fc60007f1e0ff */
[----:B------:R0:W-:Y:S02]  /*00f0*/  STS.64 [R2], RZ ;  /* 0x000000ff02007388 */ /* 0x0001e40000000a00 */
[----:B------:R-:W-:Y:S01]  /*0100*/  IMAD.X R3, RZ, RZ, R3, P0 ;  /* 0x000000ffff037224 */ /* 0x000fe200000e0603 */
[----:B------:R-:W-:-:S04]  /*0110*/  ISETP.GE.U32.AND P0, PT, R5, UR4, PT ;  /* 0x0000000405007c0c */ /* 0x000fc8000bf06070 */
[----:B------:R-:W-:-:S13]  /*0120*/  ISETP.GE.AND.EX P0, PT, R3, UR5, PT, P0 ;  /* 0x0000000503007c0c */ /* 0x000fda000bf06300 */
[----:B0-----:R-:W-:Y:S05]  /*0130*/  @!P0 BRA `(.L_x_1219) ;  /* 0xfffffffc00e48947 */ /* 0x001fea000383ffff */
.L_x_1218:
[----:B------:R-:W-:Y:S05]  /*0140*/  BSYNC B0 ;  /* 0x0000000000007941 */ /* 0x000fea0003800000 */
.L_x_1217:
        /* <DEDUP_REMOVED lines=22> */
.L_x_1228:
        /* <DEDUP_REMOVED lines=39> */
[----:B------:R-:W-:Y:S05]  /*0520*/  CALL.REL.NOINC `($__internal_33_$__cuda_sm20_div_s64) ;  /* 0x00000020003c7944 */ /* 0x000fea0003c00000 */
[----:B------:R-:W-:Y:S05]  /*0530*/  BRA `(.L_x_1226) ;  /* 0x0000000000487947 */ /* 0x000fea0003800000 */
.L_x_1225:
        /* <DEDUP_REMOVED lines=18> */
.L_x_1226:
[----:B------:R-:W-:Y:S05]  /*0660*/  BSYNC B1 ;  /* 0x0000000000017941 */ /* 0x000fea0003800000 */
.L_x_1224:
[----:B------:R-:W-:Y:S01]  /*0670*/  ULDC.64 UR4, c[0x0][0x6f0] ;  /* 0x0001bc0000047ab9 */ /* 0x000fe20000000a00 */
[----:B------:R-:W-:Y:S02]  /*0680*/  SHF.R.S32.HI R5, RZ, 0x1f, R21 ;  /* 0x0000001fff057819 */ /* 0x000fe40000011415 */
[----:B------:R-:W-:-:S04]  /*0690*/  ISETP.NE.U32.AND P1, PT, R21, UR4, PT ;  /* 0x0000000415007c0c */ /* 0x000fc8000bf25070 */
[----:B------:R-:W-:-:S04]  /*06a0*/  ISETP.NE.AND.EX P1, PT, R5, UR5, PT, P1 ;  /* 0x0000000505007c0c */ /* 0x000fc8000bf25310 */
[----:B------:R-:W-:-:S05]  /*06b0*/  SEL R8, RZ, 0xffffffff, P1 ;  /* 0xffffffffff087807 */ /* 0x000fca0000800000 */
[----:B------:R-:W-:-:S05]  /*06c0*/  IMAD.IADD R21, R21, 0x1, R8 ;  /* 0x0000000115157824 */ /* 0x000fca00078e0208 */
[----:B------:R-:W-:-:S07]  /*06d0*/  LEA R21, R21, R0, 0x3 ;  /* 0x0000000015157211 */ /* 0x000fce00078e18ff */
.L_x_1227:
[----:B------:R-:W0:Y:S02]  /*06e0*/  LDS.64 R8, [R21] ;  /* 0x0000000015087984 */ /* 0x000e240000000a00 */
[----:B0-----:R-:W-:-:S05]  /*06f0*/  IADD3 R10, P1, R8, 0x1, RZ ;  /* 0x00000001080a7810 */ /* 0x001fca0007f3e0ff */
[----:B------:R-:W-:-:S06]  /*0700*/  IMAD.X R11, RZ, RZ, R9, P1 ;  /* 0x000000ffff0b7224 */ /* 0x000fcc00008e0609 */
[----:B------:R-:W0:Y:S02]  /*0710*/  ATOMS.CAST.SPIN.64 R10, [R21], R8, R10 ;  /* 0x00000008150a738d */ /* 0x000e24000180040a */
[----:B0-----:R-:W-:-:S04]  /*0720*/  ISETP.EQ.U32.AND P1, PT, R10, 0x1, PT ;  /* 0x000000010a00780c */ /* 0x001fc80003f22070 */
[----:B------:R-:W-:-:S13]  /*0730*/  ISETP.EQ.U32.AND.EX P1, PT, R11, RZ, PT, P1 ;  /* 0x000000ff0b00720c */ /* 0x000fda0003f22110 */
[----:B------:R-:W-:Y:S05]  /*0740*/  @!P1 BRA `(.L_x_1227) ;  /* 0xfffffffc00e49947 */ /* 0x000fea000383ffff */
.L_x_1223:
[----:B------:R-:W-:Y:S05]  /*0750*/  BSYNC B0 ;  /* 0x0000000000007941 */ /* 0x000fea0003800000 */
.L_x_1222:
[----:B------:R-:W-:Y:S05]  /*0760*/  @!P0 BRA `(.L_x_1228) ;  /* 0xfffffff800d08947 */ /* 0x000fea000383ffff */
[----:B------:R-:W-:Y:S05]  /*0770*/  BRA `(.L_x_1220) ;  /* 0x0000001c003c7947 */ /* 0x000fea0003800000 */
.L_x_1221:
[----:B------:R-:W-:Y:S01]  /*0780*/  LOP3.LUT R0, RZ, R5, RZ, 0x33, !PT ;  /* 0x00000005ff007212 */ /* 0x000fe200078e33ff */
[----:B------:R-:W-:Y:S02]  /*0790*/  IMAD.MOV.U32 R4, RZ, RZ, R3 ;  /* 0x000000ffff047224 */ /* 0x000fe400078e0003 */
[----:B------:R-:W-:Y:S01]  /*07a0*/  IMAD.MOV.U32 R3, RZ, RZ, RZ ;  /* 0x000000ffff037224 */ /* 0x000fe200078e00ff */
[----:B------:R-:W-:-:S05]  /*07b0*/  VIMNMX R0, R0, -0x3, !PT ;  /* 0xfffffffd00007848 */ /* 0x000fca0007fe0100 */
[----:B------:R-:W-:-:S05]  /*07c0*/  IMAD.IADD R5, R0, 0x1, R5 ;  /* 0x0000000100057824 */ /* 0x000fca00078e0205 */
[C---:B------:R-:W-:Y:S02]  /*07d0*/  IADD3 R0, R5.reuse, 0x2, RZ ;  /* 0x0000000205007810 */ /* 0x040fe40007ffe0ff */
[----:B------:R-:W-:Y:S02]  /*07e0*/  IADD3 R2, R5, 0x1, RZ ;  /* 0x0000000105027810 */ /* 0x000fe40007ffe0ff */
[----:B------:R-:W-:-:S07]  /*07f0*/  LOP3.LUT R0, R0, 0x3, RZ, 0xc0, !PT ;  /* 0x0000000300007812 */ /* 0x000fce00078ec0ff */
.L_x_1259:
        /* <DEDUP_REMOVED lines=11> */
[----:B------:R-:W-:-:S07]  /*08b0*/  IMAD.IADD R8, R5, 0x1, -R0 ;  /* 0x0000000105087824 */ /* 0x000fce00078e0a00 */
.L_x_1242:
        /* <DEDUP_REMOVED lines=10> */
[----:B------:R-:W-:Y:S05]  /*0960*/  CALL.REL.NOINC `($__internal_33_$__cuda_sm20_div_s64) ;  /* 0x0000001c002c7944 */ /* 0x000fea0003c00000 */
        /* <DEDUP_REMOVED lines=10> */
.L_x_1231:
        /* <DEDUP_REMOVED lines=22> */
.L_x_1232:
[----:B------:R-:W-:Y:S05]  /*0b70*/  BSYNC B0 ;  /* 0x0000000000007941 */ /* 0x000fea0003800000 */
.L_x_1230:
        /* <DEDUP_REMOVED lines=15> */
[----:B------:R-:W-:Y:S05]  /*0c70*/  CALL.REL.NOINC `($__internal_33_$__cuda_sm20_div_s64) ;  /* 0x0000001800687944 */ /* 0x000fea0003c00000 */
        /* <DEDUP_REMOVED lines=11> */
.L_x_1234:
        /* <DEDUP_REMOVED lines=22> */
.L_x_1235:
[----:B------:R-:W-:Y:S05]  /*0e90*/  BSYNC B0 ;  /* 0x0000000000007941 */ /* 0x000fea0003800000 */
.L_x_1233:
        /* <DEDUP_REMOVED lines=18> */
[----:B------:R-:W-:Y:S01]  /*0fc0*/  IMAD.MOV.U32 R18, RZ, RZ, R34 ;  /* 0x000000ffff127224 */ /* 0x000fe200078e0022 */
[----:B------:R-:W-:-:S03]  /*0fd0*/  MOV R19, R35 ;  /* 0x0000002300137202 */ /* 0x000fc60000000f00 */
[----:B------:R-:W-:Y:S02]  /*0fe0*/  IMAD.X R11, RZ, RZ, ~R14, P0 ;  /* 0x000000ffff0b7224 */ /* 0x000fe400000e0e0e */
[----:B------:R-:W-:-:S04]  /*0ff0*/  IMAD.WIDE.U32 R18, R16, R15, R18 ;  /* 0x0000000f10127225 */ /* 0x000fc800078e0012 */
[----:B------:R-:W-:Y:S02]  /*1000*/  IMAD R11, R11, R16, RZ ;  /* 0x000000100b0b7224 */ /* 0x000fe400078e02ff */
[----:B------:R-:W-:Y:S01]  /*1010*/  IMAD.MOV.U32 R35, RZ, RZ, R18 ;  /* 0x000000ffff237224 */ /* 0x000fe200078e0012 */
[----:B------:R-:W-:Y:S01]  /*1020*/  MOV R18, R21 ;  /* 0x0000001500127202 */ /* 0x000fe20000000f00 */
[----:B------:R-:W-:-:S04]  /*1030*/  IMAD R11, R17, R15, R11 ;  /* 0x0000000f110b7224 */ /* 0x000fc800078e020b */
[----:B------:R-:W-:Y:S02]  /*1040*/  IMAD.IADD R25, R19, 0x1, R11 ;  /* 0x0000000113197824 */ /* 0x000fe400078e020b */
[----:B------:R-:W-:Y:S01]  /*1050*/  IMAD.MOV.U32 R19, RZ, RZ, R14 ;  /* 0x000000ffff137224 */ /* 0x000fe200078e000e */
[----:B------:R-:W-:Y:S06]  /*1060*/  BRA `(.L_x_1238) ;  /* 0x0000000000587947 */ /* 0x000fec0003800000 */
.L_x_1237:
        /* <DEDUP_REMOVED lines=22> */
.L_x_1238:
[----:B------:R-:W-:Y:S05]  /*11d0*/  BSYNC B0 ;  /* 0x0000000000007941 */ /* 0x000fea0003800000 */
.L_x_1236:
        /* <DEDUP_REMOVED lines=27> */
.L_x_1240:
[----:B------:R-:W0:Y:S01]  /*1390*/  I2F.U32.RP R11, R16 ;  /* 0x00000010000b7306 */ /* 0x000e220000209000 */
[----:B------:R-:W-:Y:S02]  /*13a0*/  IADD3 R17, RZ, -R16, RZ ;  /* 0x80000010ff117210 */ /* 0x000fe40007ffe0ff */
        /* <DEDUP_REMOVED lines=21> */
.L_x_1241:
[----:B------:R-:W-:Y:S05]  /*1500*/  BSYNC B0 ;  /* 0x0000000000007941 */ /* 0x000fea0003800000 */
.L_x_1239:
[----:B------:R0:W1:Y:S01]  /*1510*/  LDC.64 R14, c[0x0][R9+0x2c0] ;  /* 0x0000b000090e7b82 */ /* 0x0000620000000a00 */
[----:B------:R-:W-:Y:S02]  /*1520*/  VIADD R8, R8, 0xfffffffc ;  /* 0xfffffffc08087836 */ /* 0x000fe40000000000 */
[----:B------:R-:W-:Y:S01]  /*1530*/  IMAD.MOV.U32 R33, RZ, RZ, R32 ;  /* 0x000000ffff217224 */ /* 0x000fe200078e0020 */
[----:B------:R-:W-:Y:S02]  /*1540*/  MOV R32, R22 ;  /* 0x0000001600207202 */ /* 0x000fe40000000f00 */
[----:B------:R-:W-:Y:S01]  /*1550*/  ISETP.NE.AND P0, PT, R8, -0x2, PT ;  /* 0xfffffffe0800780c */ /* 0x000fe20003f05270 */
[----:B0-----:R-:W-:Y:S02]  /*1560*/  VIADD R9, R9, 0xffffffe0 ;  /* 0xffffffe009097836 */ /* 0x001fe40000000000 */
[-C--:B-1----:R-:W-:Y:S02]  /*1570*/  IMAD R15, R15, R18.reuse, RZ ;  /* 0x000000120f0f7224 */ /* 0x082fe400078e02ff */
[----:B------:R-:W-:-:S04]  /*1580*/  IMAD.WIDE.U32 R18, R14, R18, R32 ;  /* 0x000000120e127225 */ /* 0x000fc800078e0020 */
[----:B------:R-:W-:-:S04]  /*1590*/  IMAD R15, R14, R11, R15 ;  /* 0x0000000b0e0f7224 */ /* 0x000fc800078e020f */
[----:B------:R-:W-:Y:S01]  /*15a0*/  IMAD.IADD R19, R19, 0x1, R15 ;  /* 0x0000000113137824 */ /* 0x000fe200078e020f */
[----:B------:R-:W-:Y:S06]  /*15b0*/  @P0 BRA `(.L_x_1242) ;  /* 0xfffffff000c00947 */ /* 0x000fec000383ffff */
.L_x_1229:
        /* <DEDUP_REMOVED lines=24> */
.L_x_1245:
        /* <DEDUP_REMOVED lines=23> */
.L_x_1246:
[----:B------:R-:W-:Y:S05]  /*18b0*/  BSYNC B0 ;  /* 0x0000000000007941 */ /* 0x000fea0003800000 */
.L_x_1244:
        /* <DEDUP_REMOVED lines=27> */
.L_x_1248:
        /* <DEDUP_REMOVED lines=23> */
.L_x_1249:
[----:B------:R-:W-:Y:S05]  /*1be0*/  BSYNC B0 ;  /* 0x0000000000007941 */ /* 0x000fea0003800000 */
.L_x_1247:
        /* <DEDUP_REMOVED lines=27> */
.L_x_1251:
        /* <DEDUP_REMOVED lines=23> */
.L_x_1252:
[----:B------:R-:W-:Y:S05]  /*1f10*/  BSYNC B0 ;  /* 0x0000000000007941 */ /* 0x000fea0003800000 */
.L_x_1250:
[----:B------:R-:W0:Y:S02]  /*1f20*/  LDC.64 R10, c[0x0][R10+0x2c8] ;  /* 0x0000b2000a0a7b82 */ /* 0x000e240000000a00 */
[-C--:B0-----:R-:W-:Y:S02]  /*1f30*/  IMAD R8, R11, R22.reuse, RZ ;  /* 0x000000160b087224 */ /* 0x081fe400078e02ff */
[----:B------:R-:W-:-:S04]  /*1f40*/  IMAD.WIDE.U32 R18, R10, R22, R18 ;  /* 0x000000160a127225 */ /* 0x000fc800078e0012 */
[----:B------:R-:W-:-:S04]  /*1f50*/  IMAD R9, R10, R9, R8 ;  /* 0x000000090a097224 */ /* 0x000fc800078e0208 */
[----:B------:R-:W-:-:S07]  /*1f60*/  IMAD.IADD R19, R19, 0x1, R9 ;  /* 0x0000000113137824 */ /* 0x000fce00078e0209 */
.L_x_1243:
        /* <DEDUP_REMOVED lines=35> */
.L_x_1256:
        /* <DEDUP_REMOVED lines=18> */
.L_x_1257:
[----:B------:R-:W-:Y:S05]  /*22c0*/  BSYNC B1 ;  /* 0x0000000000017941 */ /* 0x000fea0003800000 */
.L_x_1255:
        /* <DEDUP_REMOVED lines=9> */
[----:B------:R-:W-:-:S07]  /*2360*/  LEA R21, R21, UR4, 0x3 ;  /* 0x0000000415157c11 */ /* 0x000fce000f8e18ff */
.L_x_1258:
[----:B------:R-:W0:Y:S02]  /*2370*/  LDS.64 R8, [R21] ;  /* 0x0000000015087984 */ /* 0x000e240000000a00 */
[----:B0-----:R-:W-:-:S04]  /*2380*/  IADD3 R10, P0, R8, 0x1, RZ ;  /* 0x00000001080a7810 */ /* 0x001fc80007f1e0ff */
[----:B------:R-:W-:-:S06]  /*2390*/  IADD3.X R11, RZ, R9, RZ, P0, !PT ;  /* 0x00000009ff0b7210 */ /* 0x000fcc00007fe4ff */
[----:B------:R-:W0:Y:S02]  /*23a0*/  ATOMS.CAST.SPIN.64 R10, [R21], R8, R10 ;  /* 0x00000008150a738d */ /* 0x000e24000180040a */
[----:B0-----:R-:W-:-:S04]  /*23b0*/  ISETP.EQ.U32.AND P0, PT, R10, 0x1, PT ;  /* 0x000000010a00780c */ /* 0x001fc80003f02070 */
[----:B------:R-:W-:-:S13]  /*23c0*/  ISETP.EQ.U32.AND.EX P0, PT, R11, RZ, PT, P0 ;  /* 0x000000ff0b00720c */ /* 0x000fda0003f02100 */
[----:B------:R-:W-:Y:S05]  /*23d0*/  @!P0 BRA `(.L_x_1258) ;  /* 0xfffffffc00e48947 */ /* 0x000fea000383ffff */
.L_x_1254:
[----:B------:R-:W-:Y:S05]  /*23e0*/  BSYNC B0 ;  /* 0x0000000000007941 */ /* 0x000fea0003800000 */
.L_x_1253:
        /* <DEDUP_REMOVED lines=8> */
.L_x_1220:
        /* <DEDUP_REMOVED lines=12> */
.L_x_1260:
        /* <DEDUP_REMOVED lines=12> */
[----:B0-----:R0:W-:-:S12]  /*25f0*/  REDG.E.ADD.64.STRONG.GPU desc[UR6][R6.64], R2 ;  /* 0x000000020600798e */ /* 0x0011d8000c10e586 */
[----:B------:R-:W-:Y:S05]  /*2600*/  @!P0 BRA `(.L_x_1260) ;  /* 0xfffffffc00c88947 */ /* 0x000fea000383ffff */
[----:B------:R-:W-:Y:S05]  /*2610*/  EXIT ;  /* 0x000000000000794d */ /* 0x000fea0003800000 */
        .weak           $__internal_33_$__cuda_sm20_div_s64
        .type           $__internal_33_$__cuda_sm20_div_s64,@function
        .size           $__internal_33_$__cuda_sm20_div_s64,(.L_x_3563 - $__internal_33_$__cuda_sm20_div_s64)
$__internal_33_$__cuda_sm20_div_s64:
        /* <DEDUP_REMOVED lines=83> */
[----:B------:R-:W-:Y:S06]  /*2b50*/  RET.REL.NODEC R24 `(_ZN2at4cuda17kernelHistogram1DIlslLi1ELi2ELin1ELNS0_23CUDAHistogramMemoryTypeE0EZNS0_21CUDA_tensor_histogramIlsLb0EEEbNS_6TensorES4_S4_lNS_14AccumulateTypeIT0_Lb1EE4typeES8_NS0_13TensorArgTypeES9_S9_EUllE0_EEvNS0_6detail10TensorInfoIT_T1_EESF_NSC_IKS6_SE_EElS8_S8_SE_T6_) ;  /* 0xffffffd418287950 */ /* 0x000fec0003c3ffff */
.L_x_1261:
        /* <DEDUP_REMOVED lines=10> */
.L_x_3563:


//--------------------- .text._ZN2at4cuda17kernelHistogram1DIlslLi1ELi2ELin1ELNS0_23CUDAHistogramMemoryTypeE1EZNS0_21CUDA_tensor_histogramIlsLb0EEEbNS_6TensorES4_S4_lNS_14AccumulateTypeIT0_Lb1EE4typeES8_NS0_13TensorArgTypeES9_S9_EUllE_EEvNS0_6detail10TensorInfoIT_T1_EESF_NSC_IKS6_SE_EElS8_S8_SE_T6_ --------------------------
	.section	.text._ZN2at4cuda17kernelHistogram1DIlslLi1ELi2ELin1ELNS0_23CUDAHistogramMemoryTypeE1EZNS0_21CUDA_tensor_histogramIlsLb0EEEbNS_6TensorES4_S4_lNS_14AccumulateTypeIT0_Lb1EE4typeES8_NS0_13TensorArgTypeES9_S9_EUllE_EEvNS0_6detail10TensorInfoIT_T1_EESF_NSC_IKS6_SE_EElS8_S8_SE_T6_,"ax",@progbits
	.align	128
        .global         _ZN2at4cuda17kernelHistogram1DIlslLi1ELi2ELin1ELNS0_23CUDAHistogramMemoryTypeE1EZNS0_21CUDA_tensor_histogramIlsLb0EEEbNS_6TensorES4_S4_lNS_14AccumulateTypeIT0_Lb1EE4typeES8_NS0_13TensorArgTypeES9_S9_EUllE_EEvNS0_6detail10TensorInfoIT_T1_EESF_NSC_IKS6_SE_EElS8_S8_SE_T6_
        .type           _ZN2at4cuda17kernelHistogram1DIlslLi1ELi2ELin1ELNS0_23CUDAHistogramMemoryTypeE1EZNS0_21CUDA_tensor_histogramIlsLb0EEEbNS_6TensorES4_S4_lNS_14AccumulateTypeIT0_Lb1EE4typeES8_NS0_13TensorArgTypeES9_S9_EUllE_EEvNS0_6detail10TensorInfoIT_T1_EESF_NSC_IKS6_SE_EElS8_S8_SE_T6_,@function
        .size           _ZN2at4cuda17kernelHistogram1DIlslLi1ELi2ELin1ELNS0_23CUDAHistogramMemoryTypeE1EZNS0_21CUDA_tensor_histogramIlsLb0EEEbNS_6TensorES4_S4_lNS_14AccumulateTypeIT0_Lb1EE4typeES8_NS0_13TensorArgTypeES9_S9_EUllE_EEvNS0_6detail10TensorInfoIT_T1_EESF_NSC_IKS6_SE_EElS8_S8_SE_T6_,(.L_x_3564 - _ZN2at4cuda17kernelHistogram1DIlslLi1ELi2ELin1ELNS0_23CUDAHistogramMemoryTypeE1EZNS0_21CUDA_tensor_histogramIlsLb0EEEbNS_6TensorES4_S4_lNS_14AccumulateTypeIT0_Lb1EE4typeES8_NS0_13TensorArgTypeES9_S9_EUllE_EEvNS0_6detail10TensorInfoIT_T1_EESF_NSC_IKS6_SE_EElS8_S8_SE_T6_)
        .other          _ZN2at4cuda17kernelHistogram1DIlslLi1ELi2ELin1ELNS0_23CUDAHistogramMemoryTypeE1EZNS0_21CUDA_tensor_histogramIlsLb0EEEbNS_6TensorES4_S4_lNS_14AccumulateTypeIT0_Lb1EE4typeES8_NS0_13TensorArgTypeES9_S9_EUllE_EEvNS0_6detail10TensorInfoIT_T1_EESF_NSC_IKS6_SE_EElS8_S8_SE_T6_,@"STO_CUDA_ENTRY STV_DEFAULT"
_ZN2at4cuda17kernelHistogram1DIlslLi1ELi2ELin1ELNS0_23CUDAHistogramMemoryTypeE1EZNS0_21CUDA_tensor_histogramIlsLb0EEEbNS_6TensorES4_S4_lNS_14AccumulateTypeIT0_Lb1EE4typeES8_NS0_13TensorArgTypeES9_S9_EUllE_EEvNS0_6detail10TensorInfoIT_T1_EESF_NSC_IKS6_SE_EElS8_S8_SE_T6_:
.text._ZN2at4cuda17kernelHistogram1DIlslLi1ELi2ELin1ELNS0_23CUDAHistogramMemoryTypeE1EZNS0_21CUDA_tensor_histogramIlsLb0EEEbNS_6TensorES4_S4_lNS_14AccumulateTypeIT0_Lb1EE4typeES8_NS0_13TensorArgTypeES9_S9_EUllE_EEvNS0_6detail10TensorInfoIT_T1_EESF_NSC_IKS6_SE_EElS8_S8_SE_T6_:
        /* <DEDUP_REMOVED lines=31> */
.L_x_1269:
        /* <DEDUP_REMOVED lines=28> */
[----:B------:R-:W-:Y:S05]  /*03b0*/  CALL.REL.NOINC `($__internal_34_$__cuda_sm20_div_s64) ;  /* 0x00000020004c7944 */ /* 0x000fea0003c00000 */
[----:B------:R-:W-:Y:S05]  /*03c0*/  BRA `(.L_x_1268) ;  /* 0x0000000000487947 */ /* 0x000fea0003800000 */
.L_x_1267:
        /* <DEDUP_REMOVED lines=18> */
.L_x_1268:
[----:B------:R-:W-:Y:S05]  /*04f0*/  BSYNC B2 ;  /* 0x0000000000027941 */ /* 0x000fea0003800000 */
.L_x_1266:
        /* <DEDUP_REMOVED lines=19> */
[----:B--2---:R0:W-:Y:S02]  /*0630*/  REDG.E.ADD.64.STRONG.GPU desc[UR8][R12.64], R4 ;  /* 0x000000040c00798e */ /* 0x0041e4000c10e588 */
.L_x_1265:
[----:B------:R-:W-:Y:S05]  /*0640*/  BSYNC B1 ;  /* 0x0000000000017941 */ /* 0x000fea0003800000 */
.L_x_1264:
[----:B------:R-:W-:-:S05]  /*0650*/  IADD3 R0, P0, R0, UR4, RZ ;  /* 0x0000000400007c10 */ /* 0x000fca000ff1e0ff */
[----:B------:R-:W-:Y:S01]  /*0660*/  IMAD.X R2, RZ, RZ, R2, P0 ;  /* 0x000000ffff027224 */ /* 0x000fe200000e0602 */
[----:B------:R-:W-:-:S04]  /*0670*/  ISETP.GE.U32.AND P0, PT, R0, UR26, PT ;  /* 0x0000001a00007c0c */ /* 0x000fc8000bf06070 */
[----:B------:R-:W-:-:S13]  /*0680*/  ISETP.GE.AND.EX P0, PT, R2, UR27, PT, P0 ;  /* 0x0000001b02007c0c */ /* 0x000fda000bf06300 */
[----:B------:R-:W-:Y:S05]  /*0690*/  @!P0 BRA `(.L_x_1269) ;  /* 0xfffffff800d48947 */ /* 0x000fea000383ffff */
[----:B------:R-:W-:Y:S05]  /*06a0*/  BSYNC B0 ;  /* 0x0000000000007941 */ /* 0x000fea0003800000 */
.L_x_1263:
[----:B------:R-:W-:Y:S05]  /*06b0*/  EXIT ;  /* 0x000000000000794d */ /* 0x000fea0003800000 */
.L_x_1262:
[----:B------:R-:W-:-:S04]  /*06c0*/  LOP3.LUT R3, RZ, R4, RZ, 0x33, !PT ;  /* 0x00000004ff037212 */ /* 0x000fc800078e33ff */
[----:B------:R-:W-:-:S04]  /*06d0*/  VIMNMX R3, R3, -0x3, !PT ;  /* 0xfffffffd03037848 */ /* 0x000fc80007fe0100 */
[----:B------:R-:W-:-:S05]  /*06e0*/  IADD3 R4, R3, R4, RZ ;  /* 0x0000000403047210 */ /* 0x000fca0007ffe0ff */
[C---:B------:R-:W-:Y:S02]  /*06f0*/  VIADD R9, R4.reuse, 0x2 ;  /* 0x0000000204097836 */ /* 0x040fe40000000000 */
[----:B------:R-:W-:-:S03]  /*0700*/  VIADD R10, R4, 0x1 ;  /* 0x00000001040a7836 */ /* 0x000fc60000000000 */
[----:B------:R-:W-:-:S04]  /*0710*/  LOP3.LUT R9, R9, 0x3, RZ, 0xc0, !PT ;  /* 0x0000000309097812 */ /* 0x000fc800078ec0ff */
[----:B------:R-:W-:-:S07]  /*0720*/  IADD3 R11, R4, -R9, RZ ;  /* 0x80000009040b7210 */ /* 0x000fce0007ffe0ff */
.L_x_1299:
        /* <DEDUP_REMOVED lines=13> */
.L_x_1283:
        /* <DEDUP_REMOVED lines=9> */
[----:B------:R-:W-:Y:S05]  /*0890*/  CALL.REL.NOINC `($__internal_34_$__cuda_sm20_div_s64) ;  /* 0x0000001c00147944 */ /* 0x000fea0003c00000 */
        /* <DEDUP_REMOVED lines=11> */
.L_x_1272:
        /* <DEDUP_REMOVED lines=22> */
.L_x_1273:
[----:B------:R-:W-:Y:S05]  /*0ab0*/  BSYNC B0 ;  /* 0x0000000000007941 */ /* 0x000fea0003800000 */
.L_x_1271:
        /* <DEDUP_REMOVED lines=16> */
[----:B------:R-:W-:Y:S05]  /*0bc0*/  CALL.REL.NOINC `($__internal_34_$__cuda_sm20_div_s64) ;  /* 0x0000001800487944 */ /* 0x000fea0003c00000 */
        /* <DEDUP_REMOVED lines=12> */
.L_x_1275:
        /* <DEDUP_REMOVED lines=23> */
.L_x_1276:
[----:B------:R-:W-:Y:S05]  /*0e00*/  BSYNC B0 ;  /* 0x0000000000007941 */ /* 0x000fea0003800000 */
.L_x_1274:
        /* <DEDUP_REMOVED lines=16> */
[----:B------:R-:W-:Y:S05]  /*0f10*/  CALL.REL.NOINC `($__internal_34_$__cuda_sm20_div_s64) ;  /* 0x0000001400747944 */ /* 0x000fea0003c00000 */
        /* <DEDUP_REMOVED lines=11> */
.L_x_1278:
        /* <DEDUP_REMOVED lines=23> */
.L_x_1279:
[----:B------:R-:W-:Y:S05]  /*1140*/  BSYNC B0 ;  /* 0x0000000000007941 */ /* 0x000fea0003800000 */
.L_x_1277:
        /* <DEDUP_REMOVED lines=18> */
[----:B------:R-:W-:Y:S05]  /*1270*/  CALL.REL.NOINC `($__internal_34_$__cuda_sm20_div_s64) ;  /* 0x00000010009c7944 */ /* 0x000fea0003c00000 */
        /* <DEDUP_REMOVED lines=11> */
.L_x_1281:
        /* <DEDUP_REMOVED lines=23> */
.L_x_1282:
[----:B------:R-:W-:Y:S05]  /*14a0*/  BSYNC B0 ;  /* 0x0000000000007941 */ /* 0x000fea0003800000 */
.L_x_1280:
        /* <DEDUP_REMOVED lines=10> */
.L_x_1270:
        /* <DEDUP_REMOVED lines=25> */
.L_x_1286:
        /* <DEDUP_REMOVED lines=23> */
.L_x_1287:
[----:B------:R-:W-:Y:S05]  /*1850*/  BSYNC B0 ;  /* 0x0000000000007941 */ /* 0x000fea0003800000 */
.L_x_1285:
        /* <DEDUP_REMOVED lines=29> */
.L_x_1289:
        /* <DEDUP_REMOVED lines=23> */
.L_x_1290:
[----:B------:R-:W-:Y:S05]  /*1ba0*/  BSYNC B0 ;  /* 0x0000000000007941 */ /* 0x000fea0003800000 */
.L_x_1288:
        /* <DEDUP_REMOVED lines=29> */
.L_x_1292:
        /* <DEDUP_REMOVED lines=23> */
.L_x_1293:
[----:B------:R-:W-:Y:S05]  /*1ef0*/  BSYNC B0 ;  /* 0x0000000000007941 */ /* 0x000fea0003800000 */
.L_x_1291:
[----:B------:R-:W0:Y:S01]  /*1f00*/  LDC.64 R18, c[0x0][R18+0x2c8] ;  /* 0x0000b20012127b82 */ /* 0x000e220000000a00 */
[----:B------:R-:W-:Y:S01]  /*1f10*/  MOV R15, R13 ;  /* 0x0000000d000f7202 */ /* 0x000fe20000000f00 */
[-C--:B0-----:R-:W-:Y:S02]  /*1f20*/  IMAD R4, R19, R16.reuse, RZ ;  /* 0x0000001013047224 */ /* 0x081fe400078e02ff */
[----:B------:R-:W-:-:S04]  /*1f30*/  IMAD.WIDE.U32 R14, R18, R16, R14 ;  /* 0x00000010120e7225 */ /* 0x000fc800078e000e */
[----:B------:R-:W-:-:S04]  /*1f40*/  IMAD R3, R18, R3, R4 ;  /* 0x0000000312037224 */ /* 0x000fc800078e0204 */
[----:B------:R-:W-:-:S07]  /*1f50*/  IMAD.IADD R13, R15, 0x1, R3 ;  /* 0x000000010f0d7824 */ /* 0x000fce00078e0203 */
.L_x_1284:
        /* <DEDUP_REMOVED lines=33> */
[----:B------:R-:W-:Y:S05]  /*2170*/  CALL.REL.NOINC `($__internal_34_$__cuda_sm20_div_s64) ;  /* 0x0000000000dc7944 */ /* 0x000fea0003c00000 */
[----:B------:R-:W-:Y:S05]  /*2180*/  BRA `(.L_x_1298) ;  /* 0x0000000000487947 */ /* 0x000fea0003800000 */
.L_x_1297:
        /* <DEDUP_REMOVED lines=18> */
.L_x_1298:
[----:B------:R-:W-:Y:S05]  /*22b0*/  BSYNC B1 ;  /* 0x0000000000017941 */ /* 0x000fea0003800000 */
.L_x_1296:
        /* <DEDUP_REMOVED lines=24> */
[----:B--2---:R0:W-:Y:S02]  /*2440*/  REDG.E.ADD.64.STRONG.GPU desc[UR8][R12.64], R4 ;  /* 0x000000040c00798e */ /* 0x0041e4000c10e588 */
.L_x_1295:
[----:B------:R-:W-:Y:S05]  /*2450*/  BSYNC B0 ;  /* 0x0000000000007941 */ /* 0x000fea0003800000 */
.L_x_1294:
        /* <DEDUP_REMOVED lines=9> */
        .weak           $__internal_34_$__cuda_sm20_div_s64
        .type           $__internal_34_$__cuda_sm20_div_s64,@function
        .size           $__internal_34_$__cuda_sm20_div_s64,(.L_x_3564 - $__internal_34_$__cuda_sm20_div_s64)
$__internal_34_$__cuda_sm20_div_s64:
        /* <DEDUP_REMOVED lines=83> */
[----:B------:R-:W-:Y:S06]  /*2a20*/  RET.REL.NODEC R16 `(_ZN2at4cuda17kernelHistogram1DIlslLi1ELi2ELin1ELNS0_23CUDAHistogramMemoryTypeE1EZNS0_21CUDA_tensor_histogramIlsLb0EEEbNS_6TensorES4_S4_lNS_14AccumulateTypeIT0_Lb1EE4typeES8_NS0_13TensorArgTypeES9_S9_EUllE_EEvNS0_6detail10TensorInfoIT_T1_EESF_NSC_IKS6_SE_EElS8_S8_SE_T6_) ;  /* 0xffffffd410747950 */ /* 0x000fec0003c3ffff */
.L_x_1300:
        /* <DEDUP_REMOVED lines=13> */
.L_x_3564:


//--------------------- .text._ZN2at4cuda17kernelHistogram1DIlslLi1ELi2ELin1ELNS0_23CUDAHistogramMemoryTypeE0EZNS0_21CUDA_tensor_histogramIlsLb0EEEbNS_6TensorES4_S4_lNS_14AccumulateTypeIT0_Lb1EE4typeES8_NS0_13TensorArgTypeES9_S9_EUllE_EEvNS0_6detail10TensorInfoIT_T1_EESF_NSC_IKS6_SE_EElS8_S8_SE_T6_ --------------------------
	.section	.text._ZN2at4cuda17kernelHistogram1DIlslLi1ELi2ELin1ELNS0_23CUDAHistogramMemoryTypeE0EZNS0_21CUDA_tensor_histogramIlsLb0EEEbNS_6TensorES4_S4_lNS_14AccumulateTypeIT0_Lb1EE4typeES8_NS0_13TensorArgTypeES9_S9_EUllE_EEvNS0_6detail10TensorInfoIT_T1_EESF_NSC_IKS6_SE_EElS8_S8_SE_T6_,"ax",@progbits
	.align	128
        .global         _ZN2at4cuda17kernelHistogram1DIlslLi1ELi2ELin1ELNS0_23CUDAHistogramMemoryTypeE0EZNS0_21CUDA_tensor_histogramIlsLb0EEEbNS_6TensorES4_S4_lNS_14AccumulateTypeIT0_Lb1EE4typeES8_NS0_13TensorArgTypeES9_S9_EUllE_EEvNS0_6detail10TensorInfoIT_T1_EESF_NSC_IKS6_SE_EElS8_S8_SE_T6_
        .type           _ZN2at4cuda17kernelHistogram1DIlslLi1ELi2ELin1ELNS0_23CUDAHistogramMemoryTypeE0EZNS0_21CUDA_tensor_histogramIlsLb0EEEbNS_6TensorES4_S4_lNS_14AccumulateTypeIT0_Lb1EE4typeES8_NS0_13TensorArgTypeES9_S9_EUllE_EEvNS0_6detail10TensorInfoIT_T1_EESF_NSC_IKS6_SE_EElS8_S8_SE_T6_,@function
        .size           _ZN2at4cuda17kernelHistogram1DIlslLi1ELi2ELin1ELNS0_23CUDAHistogramMemoryTypeE0EZNS0_21CUDA_tensor_histogramIlsLb0EEEbNS_6TensorES4_S4_lNS_14AccumulateTypeIT0_Lb1EE4typeES8_NS0_13TensorArgTypeES9_S9_EUllE_EEvNS0_6detail10TensorInfoIT_T1_EESF_NSC_IKS6_SE_EElS8_S8_SE_T6_,(.L_x_3565 - _ZN2at4cuda17kernelHistogram1DIlslLi1ELi2ELin1ELNS0_23CUDAHistogramMemoryTypeE0EZNS0_21CUDA_tensor_histogramIlsLb0EEEbNS_6TensorES4_S4_lNS_14AccumulateTypeIT0_Lb1EE4typeES8_NS0_13TensorArgTypeES9_S9_EUllE_EEvNS0_6detail10TensorInfoIT_T1_EESF_NSC_IKS6_SE_EElS8_S8_SE_T6_)
        .other          _ZN2at4cuda17kernelHistogram1DIlslLi1ELi2ELin1ELNS0_23CUDAHistogramMemoryTypeE0EZNS0_21CUDA_tensor_histogramIlsLb0EEEbNS_6TensorES4_S4_lNS_14AccumulateTypeIT0_Lb1EE4typeES8_NS0_13TensorArgTypeES9_S9_EUllE_EEvNS0_6detail10TensorInfoIT_T1_EESF_NSC_IKS6_SE_EElS8_S8_SE_T6_,@"STO_CUDA_ENTRY STV_DEFAULT"
_ZN2at4cuda17kernelHistogram1DIlslLi1ELi2ELin1ELNS0_23CUDAHistogramMemoryTypeE0EZNS0_21CUDA_tensor_histogramIlsLb0EEEbNS_6TensorES4_S4_lNS_14AccumulateTypeIT0_Lb1EE4typeES8_NS0_13TensorArgTypeES9_S9_EUllE_EEvNS0_6detail10TensorInfoIT_T1_EESF_NSC_IKS6_SE_EElS8_S8_SE_T6_:
.text._ZN2at4cuda17kernelHistogram1DIlslLi1ELi2ELin1ELNS0_23CUDAHistogramMemoryTypeE0EZNS0_21CUDA_tensor_histogramIlsLb0EEEbNS_6TensorES4_S4_lNS_14AccumulateTypeIT0_Lb1EE4typeES8_NS0_13TensorArgTypeES9_S9_EUllE_EEvNS0_6detail10TensorInfoIT_T1_EESF_NSC_IKS6_SE_EElS8_S8_SE_T6_:
        /* <DEDUP_REMOVED lines=13> */
.L_x_1303:
[----:B------:R-:W-:Y:S02]  /*00d0*/  LEA R2, R5, R0, 0x3 ;  /* 0x0000000005027211 */ /* 0x000fe400078e18ff */
[----:B-1----:R-:W-:-:S03]  /*00e0*/  IADD3 R5, P0, R4, R5, RZ ;  /* 0x0000000504057210 */ /* 0x002fc60007f1e0ff */
[----:B------:R0:W-:Y:S02]  /*00f0*/  STS.64 [R2], RZ ;  /* 0x000000ff02007388 */ /* 0x0001e40000000a00 */
[----:B------:R-:W-:Y:S01]  /*0100*/  IMAD.X R3, RZ, RZ, R3, P0 ;  /* 0x000000ffff037224 */ /* 0x000fe200000e0603 */
[----:B------:R-:W-:-:S04]  /*0110*/  ISETP.GE.U32.AND P0, PT, R5, UR4, PT ;  /* 0x0000000405007c0c */ /* 0x000fc8000bf06070 */
[----:B------:R-:W-:-:S13]  /*0120*/  ISETP.GE.AND.EX P0, PT, R3, UR5, PT, P0 ;  /* 0x0000000503007c0c */ /* 0x000fda000bf06300 */
[----:B0-----:R-:W-:Y:S05]  /*0130*/  @!P0 BRA `(.L_x_1303) ;  /* 0xfffffffc00e48947 */ /* 0x001fea000383ffff */
.L_x_1302:
[----:B------:R-:W-:Y:S05]  /*0140*/  BSYNC B0 ;  /* 0x0000000000007941 */ /* 0x000fea0003800000 */
.L_x_1301:
        /* <DEDUP_REMOVED lines=22> */
.L_x_1312:
        /* <DEDUP_REMOVED lines=34> */
[----:B------:R-:W-:Y:S05]  /*04d0*/  CALL.REL.NOINC `($__internal_35_$__cuda_sm20_div_s64) ;  /* 0x0000002000987944 */ /* 0x000fea0003c00000 */
[----:B------:R-:W-:Y:S05]  /*04e0*/  BRA `(.L_x_1310) ;  /* 0x0000000000487947 */ /* 0x000fea0003800000 */
.L_x_1309:
        /* <DEDUP_REMOVED lines=18> */
.L_x_1310:
[----:B------:R-:W-:Y:S05]  /*0610*/  BSYNC B1 ;  /* 0x0000000000017941 */ /* 0x000fea0003800000 */
.L_x_1308:
        /* <DEDUP_REMOVED lines=9> */
[----:B------:R-:W5:Y:S01]  /*06b0*/  LDG.E.64 R14, desc[UR6][R14.64] ;  /* 0x000000060e0e7981 */ /* 0x000f62000c1e1b00 */
[----:B------:R-:W-:Y:S02]  /*06c0*/  SHF.R.S32.HI R5, RZ, 0x1f, R21 ;  /* 0x0000001fff057819 */ /* 0x000fe40000011415 */
[----:B------:R-:W-:-:S04]  /*06d0*/  ISETP.NE.U32.AND P0, PT, R21, UR4, PT ;  /* 0x0000000415007c0c */ /* 0x000fc8000bf05070 */
[----:B------:R-:W-:-:S04]  /*06e0*/  ISETP.NE.AND.EX P0, PT, R5, UR5, PT, P0 ;  /* 0x0000000505007c0c */ /* 0x000fc8000bf05300 */
[----:B------:R-:W-:-:S05]  /*06f0*/  SEL R8, RZ, 0xffffffff, P0 ;  /* 0xffffffffff087807 */ /* 0x000fca0000000000 */
[----:B------:R-:W-:-:S05]  /*0700*/  IMAD.IADD R21, R21, 0x1, R8 ;  /* 0x0000000115157824 */ /* 0x000fca00078e0208 */
[----:B------:R-:W-:-:S07]  /*0710*/  LEA R21, R21, R0, 0x3 ;  /* 0x0000000015157211 */ /* 0x000fce00078e18ff */
.L_x_1311:
[----:B------:R-:W0:Y:S02]  /*0720*/  LDS.64 R8, [R21] ;  /* 0x0000000015087984 */ /* 0x000e240000000a00 */
[----:B0----5:R-:W-:-:S05]  /*0730*/  IADD3 R10, P0, R14, R8, RZ ;  /* 0x000000080e0a7210 */ /* 0x021fca0007f1e0ff */
[----:B------:R-:W-:-:S06]  /*0740*/  IMAD.X R11, R15, 0x1, R9, P0 ;  /* 0x000000010f0b7824 */ /* 0x000fcc00000e0609 */
[----:B------:R-:W0:Y:S02]  /*0750*/  ATOMS.CAST.SPIN.64 R10, [R21], R8, R10 ;  /* 0x00000008150a738d */ /* 0x000e24000180040a */
[----:B0-----:R-:W-:-:S04]  /*0760*/  ISETP.EQ.U32.AND P0, PT, R10, 0x1, PT ;  /* 0x000000010a00780c */ /* 0x001fc80003f02070 */
[----:B------:R-:W-:-:S13]  /*0770*/  ISETP.EQ.U32.AND.EX P0, PT, R11, RZ, PT, P0 ;  /* 0x000000ff0b00720c */ /* 0x000fda0003f02100 */
[----:B------:R-:W-:Y:S05]  /*0780*/  @!P0 BRA `(.L_x_1311) ;  /* 0xfffffffc00e48947 */ /* 0x000fea000383ffff */
.L_x_1307:
[----:B------:R-:W-:Y:S05]  /*0790*/  BSYNC B0 ;  /* 0x0000000000007941 */ /* 0x000fea0003800000 */
.L_x_1306:
[----:B------:R-:W-:Y:S01]  /*07a0*/  IADD3 R3, P0, R4, R3, RZ ;  /* 0x0000000304037210 */ /* 0x000fe20007f1e0ff */
[----:B------:R-:W-:-:S04]  /*07b0*/  ULDC.64 UR4, c[0x0][0x708] ;  /* 0x0001c20000047ab9 */ /* 0x000fc80000000a00 */
[----:B------:R-:W-:Y:S01]  /*07c0*/  IMAD.X R2, RZ, RZ, R2, P0 ;  /* 0x000000ffff027224 */ /* 0x000fe200000e0602 */
[----:B------:R-:W-:-:S04]  /*07d0*/  ISETP.GE.U32.AND P0, PT, R3, UR4, PT ;  /* 0x0000000403007c0c */ /* 0x000fc8000bf06070 */
[----:B------:R-:W-:-:S13]  /*07e0*/  ISETP.GE.AND.EX P0, PT, R2, UR5, PT, P0 ;  /* 0x0000000502007c0c */ /* 0x000fda000bf06300 */
[----:B------:R-:W-:Y:S05]  /*07f0*/  @!P0 BRA `(.L_x_1312) ;  /* 0xfffffff800ac8947 */ /* 0x000fea000383ffff */
[----:B------:R-:W-:Y:S05]  /*0800*/  BRA `(.L_x_1304) ;  /* 0x0000001c00607947 */ /* 0x000fea0003800000 */
.L_x_1305:
[----:B------:R-:W-:Y:S01]  /*0810*/  LOP3.LUT R0, RZ, R5, RZ, 0x33, !PT ;  /* 0x00000005ff007212 */ /* 0x000fe200078e33ff */
[----:B------:R-:W-:Y:S01]  /*0820*/  IMAD.MOV.U32 R4, RZ, RZ, R3 ;  /* 0x000000ffff047224 */ /* 0x000fe200078e0003 */
[----:B------:R-:W-:Y:S02]  /*0830*/  HFMA2.MMA R3, -RZ, RZ, 0, 0 ;  /* 0x00000000ff037435 */ /* 0x000fe400000001ff */
[----:B------:R-:W-:-:S04]  /*0840*/  VIMNMX R0, R0, -0x3, !PT ;  /* 0xfffffffd00007848 */ /* 0x000fc80007fe0100 */
[----:B------:R-:W-:-:S05]  /*0850*/  IADD3 R0, R0, R5, RZ ;  /* 0x0000000500007210 */ /* 0x000fca0007ffe0ff */
[C---:B------:R-:W-:Y:S02]  /*0860*/  VIADD R8, R0.reuse, 0x2 ;  /* 0x0000000200087836 */ /* 0x040fe40000000000 */
[----:B------:R-:W-:-:S03]  /*0870*/  VIADD R2, R0, 0x1 ;  /* 0x0000000100027836 */ /* 0x000fc60000000000 */
[----:B------:R-:W-:-:S05]  /*0880*/  LOP3.LUT R5, R8, 0x3, RZ, 0xc0, !PT ;  /* 0x0000000308057812 */ /* 0x000fca00078ec0ff */
[----:B------:R-:W-:-:S07]  /*0890*/  IMAD.IADD R0, R8, 0x1, -R5 ;  /* 0x0000000108007824 */ /* 0x000fce00078e0a05 */
.L_x_1343:
        /* <DEDUP_REMOVED lines=8> */
[----:B------:R-:W-:-:S07]  /*0920*/  MOV R9, R0 ;  /* 0x0000000000097202 */ /* 0x000fce0000000f00 */
.L_x_1326:
        /* <DEDUP_REMOVED lines=14> */
[----:B------:R-:W-:Y:S05]  /*0a10*/  CALL.REL.NOINC `($__internal_35_$__cuda_sm20_div_s64) ;  /* 0x0000001c00487944 */ /* 0x000fea0003c00000 */
        /* <DEDUP_REMOVED lines=10> */
.L_x_1315:
        /* <DEDUP_REMOVED lines=22> */
.L_x_1316:
[----:B------:R-:W-:Y:S05]  /*0c20*/  BSYNC B0 ;  /* 0x0000000000007941 */ /* 0x000fea0003800000 */
.L_x_1314:
        /* <DEDUP_REMOVED lines=27> */
.L_x_1318:
        /* <DEDUP_REMOVED lines=22> */
.L_x_1319:
[----:B------:R-:W-:Y:S05]  /*0f40*/  BSYNC B0 ;  /* 0x0000000000007941 */ /* 0x000fea0003800000 */
.L_x_1317:
        /* <DEDUP_REMOVED lines=16> */
[----:B------:R-:W-:Y:S05]  /*1050*/  CALL.REL.NOINC `($__internal_35_$__cuda_sm20_div_s64) ;  /* 0x0000001400b87944 */ /* 0x000fea0003c00000 */
        /* <DEDUP_REMOVED lines=12> */
.L_x_1321:
        /* <DEDUP_REMOVED lines=22> */
.L_x_1322:
[----:B------:R-:W-:Y:S05]  /*1280*/  BSYNC B0 ;  /* 0x0000000000007941 */ /* 0x000fea0003800000 */
.L_x_1320:
        /* <DEDUP_REMOVED lines=28> */
.L_x_1324:
        /* <DEDUP_REMOVED lines=23> */
.L_x_1325:
[----:B------:R-:W-:Y:S05]  /*15c0*/  BSYNC B0 ;  /* 0x0000000000007941 */ /* 0x000fea0003800000 */
.L_x_1323:
[----:B------:R-:W0:Y:S01]  /*15d0*/  LDC.64 R14, c[0x0][R8+0x2c0] ;  /* 0x0000b000080e7b82 */ /* 0x000e220000000a00 */
[----:B------:R-:W-:Y:S02]  /*15e0*/  IMAD.MOV.U32 R18, RZ, RZ, R22 ;  /* 0x000000ffff127224 */ /* 0x000fe400078e0016 */
[----:B------:R-:W-:Y:S02]  /*15f0*/  IMAD.MOV.U32 R19, RZ, RZ, R32 ;  /* 0x000000ffff137224 */ /* 0x000fe400078e0020 */
[-C--:B0-----:R-:W-:Y:S02]  /*1600*/  IMAD R15, R15, R11.reuse, RZ ;  /* 0x0000000b0f0f7224 */ /* 0x081fe400078e02ff */
[----:B------:R-:W-:-:S04]  /*1610*/  IMAD.WIDE.U32 R18, R14, R11, R18 ;  /* 0x0000000b0e127225 */ /* 0x000fc800078e0012 */
[----:B------:R-:W-:-:S05]  /*1620*/  IMAD R15, R14, R21, R15 ;  /* 0x000000150e0f7224 */ /* 0x000fca00078e020f */
[----:B------:R-:W-:Y:S01]  /*1630*/  IADD3 R19, R19, R15, RZ ;  /* 0x0000000f13137210 */ /* 0x000fe20007ffe0ff */
[----:B------:R-:W-:Y:S06]  /*1640*/  @P2 BRA `(.L_x_1326) ;  /* 0xfffffff000b82947 */ /* 0x000fec000383ffff */
.L_x_1313:
        /* <DEDUP_REMOVED lines=24> */
.L_x_1329:
        /* <DEDUP_REMOVED lines=23> */
.L_x_1330:
[----:B------:R-:W-:Y:S05]  /*1940*/  BSYNC B0 ;  /* 0x0000000000007941 */ /* 0x000fea0003800000 */
.L_x_1328:
        /* <DEDUP_REMOVED lines=17> */
[----:B------:R-:W-:Y:S05]  /*1a60*/  CALL.REL.NOINC `($__internal_35_$__cuda_sm20_div_s64) ;  /* 0x0000000c00347944 */ /* 0x000fea0003c00000 */
        /* <DEDUP_REMOVED lines=9> */
.L_x_1332:
        /* <DEDUP_REMOVED lines=23> */
.L_x_1333:
[----:B------:R-:W-:Y:S05]  /*1c70*/  BSYNC B0 ;  /* 0x0000000000007941 */ /* 0x000fea0003800000 */
.L_x_1331:
        /* <DEDUP_REMOVED lines=27> */
.L_x_1335:
        /* <DEDUP_REMOVED lines=23> */
.L_x_1336:
[----:B------:R-:W-:Y:S05]  /*1fa0*/  BSYNC B0 ;  /* 0x0000000000007941 */ /* 0x000fea0003800000 */
.L_x_1334:
[----:B------:R-:W0:Y:S02]  /*1fb0*/  LDC.64 R10, c[0x0][R10+0x2c8] ;  /* 0x0000b2000a0a7b82 */ /* 0x000e240000000a00 */
[-C--:B0-----:R-:W-:Y:S02]  /*1fc0*/  IMAD R8, R11, R22.reuse, RZ ;  /* 0x000000160b087224 */ /* 0x081fe400078e02ff */
[----:B------:R-:W-:-:S04]  /*1fd0*/  IMAD.WIDE.U32 R18, R10, R22, R18 ;  /* 0x000000160a127225 */ /* 0x000fc800078e0012 */
[----:B------:R-:W-:-:S05]  /*1fe0*/  IMAD R9, R10, R9, R8 ;  /* 0x000000090a097224 */ /* 0x000fca00078e0208 */
[----:B------:R-:W-:-:S07]  /*1ff0*/  IADD3 R19, R19, R9, RZ ;  /* 0x0000000913137210 */ /* 0x000fce0007ffe0ff */
.L_x_1327:
        /* <DEDUP_REMOVED lines=33> */
[----:B------:R-:W-:Y:S05]  /*2210*/  CALL.REL.NOINC `($__internal_35_$__cuda_sm20_div_s64) ;  /* 0x0000000400487944 */ /* 0x000fea0003c00000 */
[----:B------:R-:W-:Y:S05]  /*2220*/  BRA `(.L_x_1341) ;  /* 0x0000000000487947 */ /* 0x000fea0003800000 */
.L_x_1340:
        /* <DEDUP_REMOVED lines=18> */
.L_x_1341:
[----:B------:R-:W-:Y:S05]  /*2350*/  BSYNC B1 ;  /* 0x0000000000017941 */ /* 0x000fea0003800000 */
.L_x_1339:
        /* <DEDUP_REMOVED lines=9> */
[----:B------:R-:W5:Y:S01]  /*23f0*/  LDG.E.64 R14, desc[UR6][R14.64] ;  /* 0x000000060e0e7981 */ /* 0x000f62000c1e1b00 */
        /* <DEDUP_REMOVED lines=9> */
.L_x_1342:
[----:B------:R-:W0:Y:S02]  /*2490*/  LDS.64 R8, [R21] ;  /* 0x0000000015087984 */ /* 0x000e240000000a00 */
[----:B0----5:R-:W-:-:S04]  /*24a0*/  IADD3 R10, P0, R14, R8, RZ ;  /* 0x000000080e0a7210 */ /* 0x021fc80007f1e0ff */
[----:B------:R-:W-:-:S06]  /*24b0*/  IADD3.X R11, R15, R9, RZ, P0, !PT ;  /* 0x000000090f0b7210 */ /* 0x000fcc00007fe4ff */
[----:B------:R-:W0:Y:S02]  /*24c0*/  ATOMS.CAST.SPIN.64 R10, [R21], R8, R10 ;  /* 0x00000008150a738d */ /* 0x000e24000180040a */
[----:B0-----:R-:W-:-:S04]  /*24d0*/  ISETP.EQ.U32.AND P0, PT, R10, 0x1, PT ;  /* 0x000000010a00780c */ /* 0x001fc80003f02070 */
[----:B------:R-:W-:-:S13]  /*24e0*/  ISETP.EQ.U32.AND.EX P0, PT, R11, RZ, PT, P0 ;  /* 0x000000ff0b00720c */ /* 0x000fda0003f02100 */
[----:B------:R-:W-:Y:S05]  /*24f0*/  @!P0 BRA `(.L_x_1342) ;  /* 0xfffffffc00e48947 */ /* 0x000fea000383ffff */
.L_x_1338:
[----:B------:R-:W-:Y:S05]  /*2500*/  BSYNC B0 ;  /* 0x0000000000007941 */ /* 0x000fea0003800000 */
.L_x_1337:
        /* <DEDUP_REMOVED lines=8> */
.L_x_1304:
        /* <DEDUP_REMOVED lines=12> */
.L_x_1344:
        /* <DEDUP_REMOVED lines=15> */
        .weak           $__internal_35_$__cuda_sm20_div_s64
        .type           $__internal_35_$__cuda_sm20_div_s64,@function
        .size           $__internal_35_$__cuda_sm20_div_s64,(.L_x_3565 - $__internal_35_$__cuda_sm20_div_s64)
$__internal_35_$__cuda_sm20_div_s64:
        /* <DEDUP_REMOVED lines=83> */
[----:B------:R-:W-:Y:S06]  /*2c70*/  RET.REL.NODEC R24 `(_ZN2at4cuda17kernelHistogram1DIlslLi1ELi2ELin1ELNS0_23CUDAHistogramMemoryTypeE0EZNS0_21CUDA_tensor_histogramIlsLb0EEEbNS_6TensorES4_S4_lNS_14AccumulateTypeIT0_Lb1EE4typeES8_NS0_13TensorArgTypeES9_S9_EUllE_EEvNS0_6detail10TensorInfoIT_T1_EESF_NSC_IKS6_SE_EElS8_S8_SE_T6_) ;  /* 0xffffffd018e07950 */ /* 0x000fec0003c3ffff */
.L_x_1345:
        /* <DEDUP_REMOVED lines=16> */
.L_x_3565:


//--------------------- .text._ZN2at4cuda17kernelHistogram1DIfslLi1ELi2ELin1ELNS0_23CUDAHistogramMemoryTypeE1EZNS0_21CUDA_tensor_histogramIfsLb1EEEbNS_6TensorES4_S4_lNS_14AccumulateTypeIT0_Lb1EE4typeES8_NS0_13TensorArgTypeES9_S9_EUllE0_EEvNS0_6detail10TensorInfoIT_T1_EESF_NSC_IKS6_SE_EElS8_S8_SE_T6_ --------------------------
	.section	.text._ZN2at4cuda17kernelHistogram1DIfslLi1ELi2ELin1ELNS0_23CUDAHistogramMemoryTypeE1EZNS0_21CUDA_tensor_histogramIfsLb1EEEbNS_6TensorES4_S4_lNS_14AccumulateTypeIT0_Lb1EE4typeES8_NS0_13TensorArgTypeES9_S9_EUllE0_EEvNS0_6detail10TensorInfoIT_T1_EESF_NSC_IKS6_SE_EElS8_S8_SE_T6_,"ax",@progbits
	.align	128
        .global         _ZN2at4cuda17kernelHistogram1DIfslLi1ELi2ELin1ELNS0_23CUDAHistogramMemoryTypeE1EZNS0_21CUDA_tensor_histogramIfsLb1EEEbNS_6TensorES4_S4_lNS_14AccumulateTypeIT0_Lb1EE4typeES8_NS0_13TensorArgTypeES9_S9_EUllE0_EEvNS0_6detail10TensorInfoIT_T1_EESF_NSC_IKS6_SE_EElS8_S8_SE_T6_
        .type           _ZN2at4cuda17kernelHistogram1DIfslLi1ELi2ELin1ELNS0_23CUDAHistogramMemoryTypeE1EZNS0_21CUDA_tensor_histogramIfsLb1EEEbNS_6TensorES4_S4_lNS_14AccumulateTypeIT0_Lb1EE4typeES8_NS0_13TensorArgTypeES9_S9_EUllE0_EEvNS0_6detail10TensorInfoIT_T1_EESF_NSC_IKS6_SE_EElS8_S8_SE_T6_,@function
        .size           _ZN2at4cuda17kernelHistogram1DIfslLi1ELi2ELin1ELNS0_23CUDAHistogramMemoryTypeE1EZNS0_21CUDA_tensor_histogramIfsLb1EEEbNS_6TensorES4_S4_lNS_14AccumulateTypeIT0_Lb1EE4typeES8_NS0_13TensorArgTypeES9_S9_EUllE0_EEvNS0_6detail10TensorInfoIT_T1_EESF_NSC_IKS6_SE_EElS8_S8_SE_T6_,(.L_x_3566 - _ZN2at4cuda17kernelHistogram1DIfslLi1ELi2ELin1ELNS0_23CUDAHistogramMemoryTypeE1EZNS0_21CUDA_tensor_histogramIfsLb1EEEbNS_6TensorES4_S4_lNS_14AccumulateTypeIT0_Lb1EE4typeES8_NS0_13TensorArgTypeES9_S9_EUllE0_EEvNS0_6detail10TensorInfoIT_T1_EESF_NSC_IKS6_SE_EElS8_S8_SE_T6_)
        .other          _ZN2at4cuda17kernelHistogram1DIfslLi1ELi2ELin1ELNS0_23CUDAHistogramMemoryTypeE1EZNS0_21CUDA_tensor_histogramIfsLb1EEEbNS_6TensorES4_S4_lNS_14AccumulateTypeIT0_Lb1EE4typeES8_NS0_13TensorArgTypeES9_S9_EUllE0_EEvNS0_6detail10TensorInfoIT_T1_EESF_NSC_IKS6_SE_EElS8_S8_SE_T6_,@"STO_CUDA_ENTRY STV_DEFAULT"
_ZN2at4cuda17kernelHistogram1DIfslLi1ELi2ELin1ELNS0_23CUDAHistogramMemoryTypeE1EZNS0_21CUDA_tensor_histogramIfsLb1EEEbNS_6TensorES4_S4_lNS_14AccumulateTypeIT0_Lb1EE4typeES8_NS0_13TensorArgTypeES9_S9_EUllE0_EEvNS0_6detail10TensorInfoIT_T1_EESF_NSC_IKS6_SE_EElS8_S8_SE_T6_:
.text._ZN2at4cuda17kernelHistogram1DIfslLi1ELi2ELin1ELNS0_23CUDAHistogramMemoryTypeE1EZNS0_21CUDA_tensor_histogramIfsLb1EEEbNS_6TensorES4_S4_lNS_14AccumulateTypeIT0_Lb1EE4typeES8_NS0_13TensorArgTypeES9_S9_EUllE0_EEvNS0_6detail10TensorInfoIT_T1_EESF_NSC_IKS6_SE_EElS8_S8_SE_T6_:
        /* <DEDUP_REMOVED lines=29> */
.L_x_1353:
[----:B0-----:R-:W-:Y:S02]  /*01d0*/  IMAD R3, R2, UR10, RZ ;  /* 0x0000000a02037c24 */ /* 0x001fe4000f8e02ff */
[----:B------:R-:W-:-:S04]  /*01e0*/  IMAD.WIDE.U32 R4, R0, UR10, RZ ;  /* 0x0000000a00047c25 */ /* 0x000fc8000f8e00ff */
        /* <DEDUP_REMOVED lines=30> */
[----:B------:R-:W-:Y:S05]  /*03d0*/  CALL.REL.NOINC `($__internal_36_$__cuda_sm20_div_s64) ;  /* 0x0000002000047944 */ /* 0x000fea0003c00000 */
[----:B------:R-:W-:Y:S05]  /*03e0*/  BRA `(.L_x_1352) ;  /* 0x0000000000487947 */ /* 0x000fea0003800000 */
.L_x_1351:
        /* <DEDUP_REMOVED lines=18> */
.L_x_1352:
[----:B------:R-:W-:Y:S05]  /*0510*/  BSYNC B2 ;  /* 0x0000000000027941 */ /* 0x000fea0003800000 */
.L_x_1350:
        /* <DEDUP_REMOVED lines=13> */
[----:B------:R0:W-:Y:S02]  /*05f0*/  REDG.E.ADD.F32.FTZ.RN.STRONG.GPU desc[UR8][R6.64], R3 ;  /* 0x00000003060079a6 */ /* 0x0001e4000c10f388 */
.L_x_1349:
[----:B------:R-:W-:Y:S05]  /*0600*/  BSYNC B1 ;  /* 0x0000000000017941 */ /* 0x000fea0003800000 */
.L_x_1348:
[----:B------:R-:W-:Y:S05]  /*0610*/  @!P0 BRA `(.L_x_1353) ;  /* 0xfffffff800ec8947 */ /* 0x000fea000383ffff */
[----:B------:R-:W-:Y:S05]  /*0620*/  BSYNC B0 ;  /* 0x0000000000007941 */ /* 0x000fea0003800000 */
.L_x_1347:
[----:B------:R-:W-:Y:S05]  /*0630*/  EXIT ;  /* 0x000000000000794d */ /* 0x000fea0003800000 */
.L_x_1346:
[----:B------:R-:W-:-:S04]  /*0640*/  LOP3.LUT R3, RZ, R4, RZ, 0x33, !PT ;  /* 0x00000004ff037212 */ /* 0x000fc800078e33ff */
[----:B------:R-:W-:-:S04]  /*0650*/  VIMNMX R3, R3, -0x3, !PT ;  /* 0xfffffffd03037848 */ /* 0x000fc80007fe0100 */
[----:B------:R-:W-:-:S05]  /*0660*/  IADD3 R4, R3, R4, RZ ;  /* 0x0000000403047210 */ /* 0x000fca0007ffe0ff */
[C---:B------:R-:W-:Y:S02]  /*0670*/  VIADD R9, R4.reuse, 0x2 ;  /* 0x0000000204097836 */ /* 0x040fe40000000000 */
[----:B------:R-:W-:-:S03]  /*0680*/  VIADD R10, R4, 0x1 ;  /* 0x00000001040a7836 */ /* 0x000fc60000000000 */
[----:B------:R-:W-:-:S04]  /*0690*/  LOP3.LUT R9, R9, 0x3, RZ, 0xc0, !PT ;  /* 0x0000000309097812 */ /* 0x000fc800078ec0ff */
[----:B------:R-:W-:-:S07]  /*06a0*/  IADD3 R11, R4, -R9, RZ ;  /* 0x80000009040b7210 */ /* 0x000fce0007ffe0ff */
.L_x_1383:
        /* <DEDUP_REMOVED lines=13> */
.L_x_1367:
        /* <DEDUP_REMOVED lines=9> */
[----:B------:R-:W-:Y:S05]  /*0810*/  CALL.REL.NOINC `($__internal_36_$__cuda_sm20_div_s64) ;  /* 0x0000001800f47944 */ /* 0x000fea0003c00000 */
        /* <DEDUP_REMOVED lines=11> */
.L_x_1356:
        /* <DEDUP_REMOVED lines=22> */
.L_x_1357:
[----:B------:R-:W-:Y:S05]  /*0a30*/  BSYNC B0 ;  /* 0x0000000000007941 */ /* 0x000fea0003800000 */
.L_x_1355:
        /* <DEDUP_REMOVED lines=16> */
[----:B------:R-:W-:Y:S05]  /*0b40*/  CALL.REL.NOINC `($__internal_36_$__cuda_sm20_div_s64) ;  /* 0x0000001800287944 */ /* 0x000fea0003c00000 */
        /* <DEDUP_REMOVED lines=12> */
.L_x_1359:
        /* <DEDUP_REMOVED lines=23> */
.L_x_1360:
[----:B------:R-:W-:Y:S05]  /*0d80*/  BSYNC B0 ;  /* 0x0000000000007941 */ /* 0x000fea0003800000 */
.L_x_1358:
        /* <DEDUP_REMOVED lines=16> */
[----:B------:R-:W-:Y:S05]  /*0e90*/  CALL.REL.NOINC `($__internal_36_$__cuda_sm20_div_s64) ;  /* 0x0000001400547944 */ /* 0x000fea0003c00000 */
        /* <DEDUP_REMOVED lines=11> */
.L_x_1362:
        /* <DEDUP_REMOVED lines=23> */
.L_x_1363:
[----:B------:R-:W-:Y:S05]  /*10c0*/  BSYNC B0 ;  /* 0x0000000000007941 */ /* 0x000fea0003800000 */
.L_x_1361:
        /* <DEDUP_REMOVED lines=18> */
[----:B------:R-:W-:Y:S05]  /*11f0*/  CALL.REL.NOINC `($__internal_36_$__cuda_sm20_div_s64) ;  /* 0x00000010007c7944 */ /* 0x000fea0003c00000 */
        /* <DEDUP_REMOVED lines=11> */
.L_x_1365:
        /* <DEDUP_REMOVED lines=23> */
.L_x_1366:
[----:B------:R-:W-:Y:S05]  /*1420*/  BSYNC B0 ;  /* 0x0000000000007941 */ /* 0x000fea0003800000 */
.L_x_1364:
        /* <DEDUP_REMOVED lines=10> */
.L_x_1354:
        /* <DEDUP_REMOVED lines=25> */
.L_x_1370:
        /* <DEDUP_REMOVED lines=23> */
.L_x_1371:
[----:B------:R-:W-:Y:S05]  /*17d0*/  BSYNC B0 ;  /* 0x0000000000007941 */ /* 0x000fea0003800000 */
.L_x_1369:
        /* <DEDUP_REMOVED lines=29> */
.L_x_1373:
        /* <DEDUP_REMOVED lines=23> */
.L_x_1374:
[----:B------:R-:W-:Y:S05]  /*1b20*/  BSYNC B0 ;  /* 0x0000000000007941 */ /* 0x000fea0003800000 */
.L_x_1372:
        /* <DEDUP_REMOVED lines=29> */
.L_x_1376:
        /* <DEDUP_REMOVED lines=23> */
.L_x_1377:
[----:B------:R-:W-:Y:S05]  /*1e70*/  BSYNC B0 ;  /* 0x0000000000007941 */ /* 0x000fea0003800000 */
.L_x_1375:
[----:B------:R-:W0:Y:S01]  /*1e80*/  LDC.64 R18, c[0x0][R18+0x2c8] ;  /* 0x0000b20012127b82 */ /* 0x000e220000000a00 */
[----:B------:R-:W-:Y:S01]  /*1e90*/  MOV R15, R13 ;  /* 0x0000000d000f7202 */ /* 0x000fe20000000f00 */
[-C--:B0-----:R-:W-:Y:S02]  /*1ea0*/  IMAD R4, R19, R16.reuse, RZ ;  /* 0x0000001013047224 */ /* 0x081fe400078e02ff */
[----:B------:R-:W-:-:S04]  /*1eb0*/  IMAD.WIDE.U32 R14, R18, R16, R14 ;  /* 0x00000010120e7225 */ /* 0x000fc800078e000e */
[----:B------:R-:W-:-:S04]  /*1ec0*/  IMAD R3, R18, R3, R4 ;  /* 0x0000000312037224 */ /* 0x000fc800078e0204 */
[----:B------:R-:W-:-:S07]  /*1ed0*/  IMAD.IADD R13, R15, 0x1, R3 ;  /* 0x000000010f0d7824 */ /* 0x000fce00078e0203 */
.L_x_1368:
        /* <DEDUP_REMOVED lines=35> */
.L_x_1381:
        /* <DEDUP_REMOVED lines=18> */
.L_x_1382:
[----:B------:R-:W-:Y:S05]  /*2230*/  BSYNC B1 ;  /* 0x0000000000017941 */ /* 0x000fea0003800000 */
.L_x_1380:
        /* <DEDUP_REMOVED lines=16> */
[----:B------:R0:W-:Y:S02]  /*2340*/  REDG.E.ADD.F32.FTZ.RN.STRONG.GPU desc[UR8][R6.64], R3 ;  /* 0x00000003060079a6 */ /* 0x0001e4000c10f388 */
.L_x_1379:
[----:B------:R-:W-:Y:S05]  /*2350*/  BSYNC B0 ;  /* 0x0000000000007941 */ /* 0x000fea0003800000 */
.L_x_1378:
        /* <DEDUP_REMOVED lines=9> */
        .weak           $__internal_36_$__cuda_sm20_div_s64
        .type           $__internal_36_$__cuda_sm20_div_s64,@function
        .size           $__internal_36_$__cuda_sm20_div_s64,(.L_x_3566 - $__internal_36_$__cuda_sm20_div_s64)
$__internal_36_$__cuda_sm20_div_s64:
        /* <DEDUP_REMOVED lines=83> */
[----:B------:R-:W-:Y:S06]  /*2920*/  RET.REL.NODEC R16 `(_ZN2at4cuda17kernelHistogram1DIfslLi1ELi2ELin1ELNS0_23CUDAHistogramMemoryTypeE1EZNS0_21CUDA_tensor_histogramIfsLb1EEEbNS_6TensorES4_S4_lNS_14AccumulateTypeIT0_Lb1EE4typeES8_NS0_13TensorArgTypeES9_S9_EUllE0_EEvNS0_6detail10TensorInfoIT_T1_EESF_NSC_IKS6_SE_EElS8_S8_SE_T6_) ;  /* 0xffffffd410b47950 */ /* 0x000fec0003c3ffff */
.L_x_1384:
        /* <DEDUP_REMOVED lines=13> */
.L_x_3566:


//--------------------- .text._ZN2at4cuda17kernelHistogram1DIfslLi1ELi2ELin1ELNS0_23CUDAHistogramMemoryTypeE0EZNS0_21CUDA_tensor_histogramIfsLb1EEEbNS_6TensorES4_S4_lNS_14AccumulateTypeIT0_Lb1EE4typeES8_NS0_13TensorArgTypeES9_S9_EUllE0_EEvNS0_6detail10TensorInfoIT_T1_EESF_NSC_IKS6_SE_EElS8_S8_SE_T6_ --------------------------
	.section	.text._ZN2at4cuda17kernelHistogram1DIfslLi1ELi2ELin1ELNS0_23CUDAHistogramMemoryTypeE0EZNS0_21CUDA_tensor_histogramIfsLb1EEEbNS_6TensorES4_S4_lNS_14AccumulateTypeIT0_Lb1EE4typeES8_NS0_13TensorArgTypeES9_S9_EUllE0_EEvNS0_6detail10TensorInfoIT_T1_EESF_NSC_IKS6_SE_EElS8_S8_SE_T6_,"ax",@progbits
	.align	128
        .global         _ZN2at4cuda17kernelHistogram1DIfslLi1ELi2ELin1ELNS0_23CUDAHistogramMemoryTypeE0EZNS0_21CUDA_tensor_histogramIfsLb1EEEbNS_6TensorES4_S4_lNS_14AccumulateTypeIT0_Lb1EE4typeES8_NS0_13TensorArgTypeES9_S9_EUllE0_EEvNS0_6detail10TensorInfoIT_T1_EESF_NSC_IKS6_SE_EElS8_S8_SE_T6_
        .type           _ZN2at4cuda17kernelHistogram1DIfslLi1ELi2ELin1ELNS0_23CUDAHistogramMemoryTypeE0EZNS0_21CUDA_tensor_histogramIfsLb1EEEbNS_6TensorES4_S4_lNS_14AccumulateTypeIT0_Lb1EE4typeES8_NS0_13TensorArgTypeES9_S9_EUllE0_EEvNS0_6detail10TensorInfoIT_T1_EESF_NSC_IKS6_SE_EElS8_S8_SE_T6_,@function
        .size           _ZN2at4cuda17kernelHistogram1DIfslLi1ELi2ELin1ELNS0_23CUDAHistogramMemoryTypeE0EZNS0_21CUDA_tensor_histogramIfsLb1EEEbNS_6TensorES4_S4_lNS_14AccumulateTypeIT0_Lb1EE4typeES8_NS0_13TensorArgTypeES9_S9_EUllE0_EEvNS0_6detail10TensorInfoIT_T1_EESF_NSC_IKS6_SE_EElS8_S8_SE_T6_,(.L_x_3567 - _ZN2at4cuda17kernelHistogram1DIfslLi1ELi2ELin1ELNS0_23CUDAHistogramMemoryTypeE0EZNS0_21CUDA_tensor_histogramIfsLb1EEEbNS_6TensorES4_S4_lNS_14AccumulateTypeIT0_Lb1EE4typeES8_NS0_13TensorArgTypeES9_S9_EUllE0_EEvNS0_6detail10TensorInfoIT_T1_EESF_NSC_IKS6_SE_EElS8_S8_SE_T6_)
        .other          _ZN2at4cuda17kernelHistogram1DIfslLi1ELi2ELin1ELNS0_23CUDAHistogramMemoryTypeE0EZNS0_21CUDA_tensor_histogramIfsLb1EEEbNS_6TensorES4_S4_lNS_14AccumulateTypeIT0_Lb1EE4typeES8_NS0_13TensorArgTypeES9_S9_EUllE0_EEvNS0_6detail10TensorInfoIT_T1_EESF_NSC_IKS6_SE_EElS8_S8_SE_T6_,@"STO_CUDA_ENTRY STV_DEFAULT"
_ZN2at4cuda17kernelHistogram1DIfslLi1ELi2ELin1ELNS0_23CUDAHistogramMemoryTypeE0EZNS0_21CUDA_tensor_histogramIfsLb1EEEbNS_6TensorES4_S4_lNS_14AccumulateTypeIT0_Lb1EE4typeES8_NS0_13TensorArgTypeES9_S9_EUllE0_EEvNS0_6detail10TensorInfoIT_T1_EESF_NSC_IKS6_SE_EElS8_S8_SE_T6_:
.text._ZN2at4cuda17kernelHistogram1DIfslLi1ELi2ELin1ELNS0_23CUDAHistogramMemoryTypeE0EZNS0_21CUDA_tensor_histogramIfsLb1EEEbNS_6TensorES4_S4_lNS_14AccumulateTypeIT0_Lb1EE4typeES8_NS0_13TensorArgTypeES9_S9_EUllE0_EEvNS0_6detail10TensorInfoIT_T1_EESF_NSC_IKS6_SE_EElS8_S8_SE_T6_:
        /* <DEDUP_REMOVED lines=13> */
.L_x_1387:
[----:B------:R-:W-:Y:S02]  /*00d0*/  LEA R2, R5, R0, 0x2 ;  /* 0x0000000005027211 */ /* 0x000fe400078e10ff */
[----:B-1----:R-:W-:-:S03]  /*00e0*/  IADD3 R5, P0, R4, R5, RZ ;  /* 0x0000000504057210 */ /* 0x002fc60007f1e0ff */
[----:B------:R0:W-:Y:S02]  /*00f0*/  STS [R2], RZ ;  /* 0x000000ff02007388 */ /* 0x0001e40000000800 */
[----:B------:R-:W-:Y:S01]  /*0100*/  IMAD.X R3, RZ, RZ, R3, P0 ;  /* 0x000000ffff037224 */ /* 0x000fe200000e0603 */
[----:B------:R-:W-:-:S04]  /*0110*/  ISETP.GE.U32.AND P0, PT, R5, UR4, PT ;  /* 0x0000000405007c0c */ /* 0x000fc8000bf06070 */
[----:B------:R-:W-:-:S13]  /*0120*/  ISETP.GE.AND.EX P0, PT, R3, UR5, PT, P0 ;  /* 0x0000000503007c0c */ /* 0x000fda000bf06300 */
[----:B0-----:R-:W-:Y:S05]  /*0130*/  @!P0 BRA `(.L_x_1387) ;  /* 0xfffffffc00e48947 */ /* 0x001fea000383ffff */
.L_x_1386:
[----:B------:R-:W-:Y:S05]  /*0140*/  BSYNC B0 ;  /* 0x0000000000007941 */ /* 0x000fea0003800000 */
.L_x_1385:
        /* <DEDUP_REMOVED lines=22> */
.L_x_1396:
        /* <DEDUP_REMOVED lines=39> */
[----:B------:R-:W-:Y:S05]  /*0520*/  CALL.REL.NOINC `($__internal_37_$__cuda_sm20_div_s64) ;  /* 0x0000002000347944 */ /* 0x000fea0003c00000 */
[----:B------:R-:W-:Y:S05]  /*0530*/  BRA `(.L_x_1394) ;  /* 0x0000000000487947 */ /* 0x000fea0003800000 */
.L_x_1393:
        /* <DEDUP_REMOVED lines=18> */
.L_x_1394:
[----:B------:R-:W-:Y:S05]  /*0660*/  BSYNC B1 ;  /* 0x0000000000017941 */ /* 0x000fea0003800000 */
.L_x_1392:
[----:B------:R-:W-:Y:S01]  /*0670*/  ULDC.64 UR4, c[0x0][0x6f0] ;  /* 0x0001bc0000047ab9 */ /* 0x000fe20000000a00 */
[----:B------:R-:W-:Y:S02]  /*0680*/  SHF.R.S32.HI R5, RZ, 0x1f, R21 ;  /* 0x0000001fff057819 */ /* 0x000fe40000011415 */
[----:B------:R-:W-:-:S04]  /*0690*/  ISETP.NE.U32.AND P1, PT, R21, UR4, PT ;  /* 0x0000000415007c0c */ /* 0x000fc8000bf25070 */
[----:B------:R-:W-:-:S04]  /*06a0*/  ISETP.NE.AND.EX P1, PT, R5, UR5, PT, P1 ;  /* 0x0000000505007c0c */ /* 0x000fc8000bf25310 */
[----:B------:R-:W-:-:S05]  /*06b0*/  SEL R6, RZ, 0xffffffff, P1 ;  /* 0xffffffffff067807 */ /* 0x000fca0000800000 */
[----:B------:R-:W-:-:S05]  /*06c0*/  IMAD.IADD R21, R21, 0x1, R6 ;  /* 0x0000000115157824 */ /* 0x000fca00078e0206 */
[----:B------:R-:W-:-:S07]  /*06d0*/  LEA R21, R21, R0, 0x2 ;  /* 0x0000000015157211 */ /* 0x000fce00078e10ff */
.L_x_1395:
[----:B------:R-:W0:Y:S02]  /*06e0*/  LDS R6, [R21] ;  /* 0x0000000015067984 */ /* 0x000e240000000800 */
[----:B0-----:R-:W-:-:S06]  /*06f0*/  FADD R7, R6, 1 ;  /* 0x3f80000006077421 */ /* 0x001fcc0000000000 */
[----:B------:R-:W0:Y:S02]  /*0700*/  ATOMS.CAST.SPIN R7, [R21], R6, R7 ;  /* 0x000000061507738d */ /* 0x000e240001800007 */
[----:B0-----:R-:W-:-:S13]  /*0710*/  ISETP.EQ.U32.AND P1, PT, R7, 0x1, PT ;  /* 0x000000010700780c */ /* 0x001fda0003f22070 */
[----:B------:R-:W-:Y:S05]  /*0720*/  @!P1 BRA `(.L_x_1395) ;  /* 0xfffffffc00ec9947 */ /* 0x000fea000383ffff */
.L_x_1391:
[----:B------:R-:W-:Y:S05]  /*0730*/  BSYNC B0 ;  /* 0x0000000000007941 */ /* 0x000fea0003800000 */
.L_x_1390:
[----:B------:R-:W-:Y:S05]  /*0740*/  @!P0 BRA `(.L_x_1396) ;  /* 0xfffffff800d88947 */ /* 0x000fea000383ffff */
[----:B------:R-:W-:Y:S05]  /*0750*/  BRA `(.L_x_1388) ;  /* 0x0000001c003c7947 */ /* 0x000fea0003800000 */
.L_x_1389:
        /* <DEDUP_REMOVED lines=8> */
.L_x_1427:
[----:B------:R-:W0:Y:S01]  /*07e0*/  LDC R3, c[0x0][0x6e8] ;  /* 0x0001ba00ff037b82 */ /* 0x000e220000000800 */
[----:B------:R-:W-:Y:S01]  /*07f0*/  ISETP.GE.U32.AND P0, PT, R5, 0x3, PT ;  /* 0x000000030500780c */ /* 0x000fe20003f06070 */
[----:B------:R-:W-:Y:S01]  /*0800*/  HFMA2.MMA R2, -RZ, RZ, 0, 4.9591064453125e-05 ;  /* 0x00000340ff027435 */ /* 0x000fe200000001ff */
[----:B------:R-:W-:Y:S05]  /*0810*/  YIELD ;  /* 0x0000000000007946 */ /* 0x000fea0003800000 */
[----:B------:R-:W-:Y:S01]  /*0820*/  ULDC UR4, c[0x0][0x6e8] ;  /* 0x0001ba0000047ab9 */ /* 0x000fe20000000800 */
[----:B------:R-:W-:Y:S01]  /*0830*/  CS2R R18, SRZ ;  /* 0x0000000000127805 */ /* 0x000fe2000001ff00 */
[----:B------:R-:W-:-:S02]  /*0840*/  IMAD.MOV.U32 R16, RZ, RZ, R7 ;  /* 0x000000ffff107224 */ /* 0x000fc400078e0007 */
[----:B------:R-:W-:Y:S02]  /*0850*/  IMAD.MOV.U32 R17, RZ, RZ, R6 ;  /* 0x000000ffff117224 */ /* 0x000fe400078e0006 */
[----:B0-----:R-:W-:Y:S01]  /*0860*/  IMAD R2, R3, 0x8, R2 ;  /* 0x0000000803027824 */ /* 0x001fe200078e0202 */
[----:B------:R-:W-:Y:S01]  /*0870*/  MOV R3, UR4 ;  /* 0x0000000400037c02 */ /* 0x000fe20008000f00 */
[----:B------:R-:W-:Y:S06]  /*0880*/  @!P0 BRA `(.L_x_1397) ;  /* 0x0000000c004c8947 */ /* 0x000fec0003800000 */
[----:B------:R-:W-:-:S07]  /*0890*/  IMAD.IADD R0, R8, 0x1, -R4 ;  /* 0x0000000108007824 */ /* 0x000fce00078e0a04 */
.L_x_1410:
        /* <DEDUP_REMOVED lines=10> */
[----:B------:R-:W-:Y:S05]  /*0940*/  CALL.REL.NOINC `($__internal_37_$__cuda_sm20_div_s64) ;  /* 0x0000001c002c7944 */ /* 0x000fea0003c00000 */
        /* <DEDUP_REMOVED lines=10> */
.L_x_1399:
        /* <DEDUP_REMOVED lines=22> */
.L_x_1400:
[----:B------:R-:W-:Y:S05]  /*0b50*/  BSYNC B0 ;  /* 0x0000000000007941 */ /* 0x000fea0003800000 */
.L_x_1398:
        /* <DEDUP_REMOVED lines=27> */
.L_x_1402:
        /* <DEDUP_REMOVED lines=22> */
.L_x_1403:
[----:B------:R-:W-:Y:S05]  /*0e70*/  BSYNC B0 ;  /* 0x0000000000007941 */ /* 0x000fea0003800000 */
.L_x_1401:
        /* <DEDUP_REMOVED lines=16> */
[----:B------:R-:W-:Y:S05]  /*0f80*/  CALL.REL.NOINC `($__internal_37_$__cuda_sm20_div_s64) ;  /* 0x00000014009c7944 */ /* 0x000fea0003c00000 */
        /* <DEDUP_REMOVED lines=12> */
.L_x_1405:
        /* <DEDUP_REMOVED lines=22> */
.L_x_1406:
[----:B------:R-:W-:Y:S05]  /*11b0*/  BSYNC B0 ;  /* 0x0000000000007941 */ /* 0x000fea0003800000 */
.L_x_1404:
        /* <DEDUP_REMOVED lines=28> */
.L_x_1408:
        /* <DEDUP_REMOVED lines=23> */
.L_x_1409:
[----:B------:R-:W-:Y:S05]  /*14f0*/  BSYNC B0 ;  /* 0x0000000000007941 */ /* 0x000fea0003800000 */
.L_x_1407:
        /* <DEDUP_REMOVED lines=12> */
.L_x_1397:
        /* <DEDUP_REMOVED lines=14> */
[----:B------:R-:W-:Y:S05]  /*16a0*/  CALL.REL.NOINC `($__internal_37_$__cuda_sm20_div_s64) ;  /* 0x0000000c00d47944 */ /* 0x000fea0003c00000 */
        /* <DEDUP_REMOVED lines=9> */
.L_x_1413:
        /* <DEDUP_REMOVED lines=23> */
.L_x_1414:
[----:B------:R-:W-:Y:S05]  /*18b0*/  BSYNC B0 ;  /* 0x0000000000007941 */ /* 0x000fea0003800000 */
.L_x_1412:
        /* <DEDUP_REMOVED lines=27> */
.L_x_1416:
        /* <DEDUP_REMOVED lines=23> */
.L_x_1417:
[----:B------:R-:W-:Y:S05]  /*1be0*/  BSYNC B0 ;  /* 0x0000000000007941 */ /* 0x000fea0003800000 */
.L_x_1415:
        /* <DEDUP_REMOVED lines=27> */
.L_x_1419:
        /* <DEDUP_REMOVED lines=23> */
.L_x_1420:
[----:B------:R-:W-:Y:S05]  /*1f10*/  BSYNC B0 ;  /* 0x0000000000007941 */ /* 0x000fea0003800000 */
.L_x_1418:
[----:B------:R-:W0:Y:S02]  /*1f20*/  LDC.64 R2, c[0x0][R3+0x2c8] ;  /* 0x0000b20003027b82 */ /* 0x000e240000000a00 */
[-C--:B0-----:R-:W-:Y:S02]  /*1f30*/  IMAD R0, R3, R24.reuse, RZ ;  /* 0x0000001803007224 */ /* 0x081fe400078e02ff */
[----:B------:R-:W-:-:S04]  /*1f40*/  IMAD.WIDE.U32 R18, R2, R24, R18 ;  /* 0x0000001802127225 */ /* 0x000fc800078e0012 */
[----:B------:R-:W-:-:S05]  /*1f50*/  IMAD R9, R2, R9, R0 ;  /* 0x0000000902097224 */ /* 0x000fca00078e0200 */
[----:B------:R-:W-:-:S07]  /*1f60*/  IADD3 R19, R19, R9, RZ ;  /* 0x0000000913137210 */ /* 0x000fce0007ffe0ff */
.L_x_1411:
        /* <DEDUP_REMOVED lines=33> */
[----:B------:R-:W-:Y:S05]  /*2180*/  CALL.REL.NOINC `($__internal_37_$__cuda_sm20_div_s64) ;  /* 0x00000004001c7944 */ /* 0x000fea0003c00000 */
[----:B------:R-:W-:Y:S05]  /*2190*/  BRA `(.L_x_1425) ;  /* 0x0000000000487947 */ /* 0x000fea0003800000 */
.L_x_1424:
        /* <DEDUP_REMOVED lines=18> */
.L_x_1425:
[----:B------:R-:W-:Y:S05]  /*22c0*/  BSYNC B1 ;  /* 0x0000000000017941 */ /* 0x000fea0003800000 */
.L_x_1423:
        /* <DEDUP_REMOVED lines=10> */
.L_x_1426:
[----:B------:R-:W0:Y:S02]  /*2370*/  LDS R2, [R21] ;  /* 0x0000000015027984 */ /* 0x000e240000000800 */
[----:B0-----:R-:W-:-:S06]  /*2380*/  FADD R3, R2, 1 ;  /* 0x3f80000002037421 */ /* 0x001fcc0000000000 */
[----:B------:R-:W0:Y:S02]  /*2390*/  ATOMS.CAST.SPIN R3, [R21], R2, R3 ;  /* 0x000000021503738d */ /* 0x000e240001800003 */
[----:B0-----:R-:W-:-:S13]  /*23a0*/  ISETP.EQ.U32.AND P0, PT, R3, 0x1, PT ;  /* 0x000000010300780c */ /* 0x001fda0003f02070 */
[----:B------:R-:W-:Y:S05]  /*23b0*/  @!P0 BRA `(.L_x_1426) ;  /* 0xfffffffc00ec8947 */ /* 0x000fea000383ffff */
.L_x_1422:
[----:B------:R-:W-:Y:S05]  /*23c0*/  BSYNC B0 ;  /* 0x0000000000007941 */ /* 0x000fea0003800000 */
.L_x_1421:
        /* <DEDUP_REMOVED lines=8> */
.L_x_1388:
        /* <DEDUP_REMOVED lines=12> */
.L_x_1428:
        /* <DEDUP_REMOVED lines=15> */
        .weak           $__internal_37_$__cuda_sm20_div_s64
        .type           $__internal_37_$__cuda_sm20_div_s64,@function
        .size           $__internal_37_$__cuda_sm20_div_s64,(.L_x_3567 - $__internal_37_$__cuda_sm20_div_s64)
$__internal_37_$__cuda_sm20_div_s64:
        /* <DEDUP_REMOVED lines=83> */
[----:B------:R-:W-:Y:S06]  /*2b30*/  RET.REL.NODEC R24 `(_ZN2at4cuda17kernelHistogram1DIfslLi1ELi2ELin1ELNS0_23CUDAHistogramMemoryTypeE0EZNS0_21CUDA_tensor_histogramIfsLb1EEEbNS_6TensorES4_S4_lNS_14AccumulateTypeIT0_Lb1EE4typeES8_NS0_13TensorArgTypeES9_S9_EUllE0_EEvNS0_6detail10TensorInfoIT_T1_EESF_NSC_IKS6_SE_EElS8_S8_SE_T6_) ;  /* 0xffffffd418307950 */ /* 0x000fec0003c3ffff */
.L_x_1429:
        /* <DEDUP_REMOVED lines=12> */
.L_x_3567:


//--------------------- .text._ZN2at4cuda17kernelHistogram1DIfslLi1ELi2ELin1ELNS0_23CUDAHistogramMemoryTypeE1EZNS0_21CUDA_tensor_histogramIfsLb1EEEbNS_6TensorES4_S4_lNS_14AccumulateTypeIT0_Lb1EE4typeES8_NS0_13TensorArgTypeES9_S9_EUllE_EEvNS0_6detail10TensorInfoIT_T1_EESF_NSC_IKS6_SE_EElS8_S8_SE_T6_ --------------------------
	.section	.text._ZN2at4cuda17kernelHistogram1DIfslLi1ELi2ELin1ELNS0_23CUDAHistogramMemoryTypeE1EZNS0_21CUDA_tensor_histogramIfsLb1EEEbNS_6TensorES4_S4_lNS_14AccumulateTypeIT0_Lb1EE4typeES8_NS0_13TensorArgTypeES9_S9_EUllE_EEvNS0_6detail10TensorInfoIT_T1_EESF_NSC_IKS6_SE_EElS8_S8_SE_T6_,"ax",@progbits
	.align	128
        .global         _ZN2at4cuda17kernelHistogram1DIfslLi1ELi2ELin1ELNS0_23CUDAHistogramMemoryTypeE1EZNS0_21CUDA_tensor_histogramIfsLb1EEEbNS_6TensorES4_S4_lNS_14AccumulateTypeIT0_Lb1EE4typeES8_NS0_13TensorArgTypeES9_S9_EUllE_EEvNS0_6detail10TensorInfoIT_T1_EESF_NSC_IKS6_SE_EElS8_S8_SE_T6_
        .type           _ZN2at4cuda17kernelHistogram1DIfslLi1ELi2ELin1ELNS0_23CUDAHistogramMemoryTypeE1EZNS0_21CUDA_tensor_histogramIfsLb1EEEbNS_6TensorES4_S4_lNS_14AccumulateTypeIT0_Lb1EE4typeES8_NS0_13TensorArgTypeES9_S9_EUllE_EEvNS0_6detail10TensorInfoIT_T1_EESF_NSC_IKS6_SE_EElS8_S8_SE_T6_,@function
        .size           _ZN2at4cuda17kernelHistogram1DIfslLi1ELi2ELin1ELNS0_23CUDAHistogramMemoryTypeE1EZNS0_21CUDA_tensor_histogramIfsLb1EEEbNS_6TensorES4_S4_lNS_14AccumulateTypeIT0_Lb1EE4typeES8_NS0_13TensorArgTypeES9_S9_EUllE_EEvNS0_6detail10TensorInfoIT_T1_EESF_NSC_IKS6_SE_EElS8_S8_SE_T6_,(.L_x_3568 - _ZN2at4cuda17kernelHistogram1DIfslLi1ELi2ELin1ELNS0_23CUDAHistogramMemoryTypeE1EZNS0_21CUDA_tensor_histogramIfsLb1EEEbNS_6TensorES4_S4_lNS_14AccumulateTypeIT0_Lb1EE4typeES8_NS0_13TensorArgTypeES9_S9_EUllE_EEvNS0_6detail10TensorInfoIT_T1_EESF_NSC_IKS6_SE_EElS8_S8_SE_T6_)
        .other          _ZN2at4cuda17kernelHistogram1DIfslLi1ELi2ELin1ELNS0_23CUDAHistogramMemoryTypeE1EZNS0_21CUDA_tensor_histogramIfsLb1EEEbNS_6TensorES4_S4_lNS_14AccumulateTypeIT0_Lb1EE4typeES8_NS0_13TensorArgTypeES9_S9_EUllE_EEvNS0_6detail10TensorInfoIT_T1_EESF_NSC_IKS6_SE_EElS8_S8_SE_T6_,@"STO_CUDA_ENTRY STV_DEFAULT"
_ZN2at4cuda17kernelHistogram1DIfslLi1ELi2ELin1ELNS0_23CUDAHistogramMemoryTypeE1EZNS0_21CUDA_tensor_histogramIfsLb1EEEbNS_6TensorES4_S4_lNS_14AccumulateTypeIT0_Lb1EE4typeES8_NS0_13TensorArgTypeES9_S9_EUllE_EEvNS0_6detail10TensorInfoIT_T1_EESF_NSC_IKS6_SE_EElS8_S8_SE_T6_:
.text._ZN2at4cuda17kernelHistogram1DIfslLi1ELi2ELin1ELNS0_23CUDAHistogramMemoryTypeE1EZNS0_21CUDA_tensor_histogramIfsLb1EEEbNS_6TensorES4_S4_lNS_14AccumulateTypeIT0_Lb1EE4typeES8_NS0_13TensorArgTypeES9_S9_EUllE_EEvNS0_6detail10TensorInfoIT_T1_EESF_NSC_IKS6_SE_EElS8_S8_SE_T6_:
        /* <DEDUP_REMOVED lines=31> */
.L_x_1437:
[----:B------:R-:W-:Y:S02]  /*01f0*/  IMAD R3, R2, UR10, RZ ;  /* 0x0000000a02037c24 */ /* 0x000fe4000f8e02ff */
[----:B------:R-:W-:-:S04]  /*0200*/  IMAD.WIDE.U32 R4, R0, UR10, RZ ;  /* 0x0000000a00047c25 */ /* 0x000fc8000f8e00ff */
[----:B------:R-:W-:Y:S01]  /*0210*/  IMAD R3, R0, UR11, R3 ;  /* 0x0000000b00037c24 */ /* 0x000fe2000f8e0203 */
[----:B------:R-:W-:-:S03]  /*0220*/  LEA R6, P0, R4, UR12, 0x1 ;  /* 0x0000000c04067c11 */ /* 0x000fc6000f8008ff */
[----:B------:R-:W-:-:S05]  /*0230*/  IMAD.IADD R3, R5, 0x1, R3 ;  /* 0x0000000105037824 */ /* 0x000fca00078e0203 */
[----:B0-----:R-:W-:-:S06]  /*0240*/  LEA.HI.X R7, R4, UR13, R3, 0x1, P0 ;  /* 0x0000000d04077c11 */ /* 0x001fcc00080f0c03 */
        /* <DEDUP_REMOVED lines=22> */
[----:B------:R-:W-:Y:S05]  /*03b0*/  CALL.REL.NOINC `($__internal_38_$__cuda_sm20_div_s64) ;  /* 0x0000002000547944 */ /* 0x000fea0003c00000 */
[----:B------:R-:W-:Y:S01]  /*03c0*/  IMAD.MOV.U32 R3, RZ, RZ, R6 ;  /* 0x000000ffff037224 */ /* 0x000fe200078e0006 */
[----:B------:R-:W-:Y:S06]  /*03d0*/  BRA `(.L_x_1436) ;  /* 0x0000000000487947 */ /* 0x000fec0003800000 */
.L_x_1435:
        /* <DEDUP_REMOVED lines=18> */
.L_x_1436:
[----:B------:R-:W-:Y:S05]  /*0500*/  BSYNC B2 ;  /* 0x0000000000027941 */ /* 0x000fea0003800000 */
.L_x_1434:
        /* <DEDUP_REMOVED lines=19> */
[----:B--2---:R0:W-:Y:S02]  /*0640*/  REDG.E.ADD.F32.FTZ.RN.STRONG.GPU desc[UR8][R8.64], R7 ;  /* 0x00000007080079a6 */ /* 0x0041e4000c10f388 */
.L_x_1433:
[----:B------:R-:W-:Y:S05]  /*0650*/  BSYNC B1 ;  /* 0x0000000000017941 */ /* 0x000fea0003800000 */
.L_x_1432:
[----:B------:R-:W-:-:S04]  /*0660*/  IADD3 R0, P0, R0, UR4, RZ ;  /* 0x0000000400007c10 */ /* 0x000fc8000ff1e0ff */
[----:B------:R-:W-:Y:S02]  /*0670*/  IADD3.X R2, RZ, R2, RZ, P0, !PT ;  /* 0x00000002ff027210 */ /* 0x000fe400007fe4ff */
[----:B------:R-:W-:-:S04]  /*0680*/  ISETP.GE.U32.AND P0, PT, R0, UR26, PT ;  /* 0x0000001a00007c0c */ /* 0x000fc8000bf06070 */
[----:B------:R-:W-:-:S13]  /*0690*/  ISETP.GE.AND.EX P0, PT, R2, UR27, PT, P0 ;  /* 0x0000001b02007c0c */ /* 0x000fda000bf06300 */
[----:B------:R-:W-:Y:S05]  /*06a0*/  @!P0 BRA `(.L_x_1437) ;  /* 0xfffffff800d08947 */ /* 0x000fea000383ffff */
[----:B------:R-:W-:Y:S05]  /*06b0*/  BSYNC B0 ;  /* 0x0000000000007941 */ /* 0x000fea0003800000 */
.L_x_1431:
[----:B------:R-:W-:Y:S05]  /*06c0*/  EXIT ;  /* 0x000000000000794d */ /* 0x000fea0003800000 */
.L_x_1430:
[----:B------:R-:W-:-:S04]  /*06d0*/  LOP3.LUT R3, RZ, R4, RZ, 0x33, !PT ;  /* 0x00000004ff037212 */ /* 0x000fc800078e33ff */
[----:B------:R-:W-:-:S05]  /*06e0*/  VIMNMX R3, R3, -0x3, !PT ;  /* 0xfffffffd03037848 */ /* 0x000fca0007fe0100 */
[----:B------:R-:W-:-:S04]  /*06f0*/  IMAD.IADD R4, R3, 0x1, R4 ;  /* 0x0000000103047824 */ /* 0x000fc800078e0204 */
[C---:B------:R-:W-:Y:S01]  /*0700*/  VIADD R9, R4.reuse, 0x2 ;  /* 0x0000000204097836 */ /* 0x040fe20000000000 */
[----:B------:R-:W-:-:S04]  /*0710*/  IADD3 R10, R4, 0x1, RZ ;  /* 0x00000001040a7810 */ /* 0x000fc80007ffe0ff */
[----:B------:R-:W-:-:S05]  /*0720*/  LOP3.LUT R9, R9, 0x3, RZ, 0xc0, !PT ;  /* 0x0000000309097812 */ /* 0x000fca00078ec0ff */
[----:B------:R-:W-:-:S07]  /*0730*/  IMAD.IADD R11, R4, 0x1, -R9 ;  /* 0x00000001040b7824 */ /* 0x000fce00078e0a09 */
.L_x_1467:
        /* <DEDUP_REMOVED lines=13> */
.L_x_1451:
        /* <DEDUP_REMOVED lines=9> */
[----:B------:R-:W-:Y:S05]  /*08a0*/  CALL.REL.NOINC `($__internal_38_$__cuda_sm20_div_s64) ;  /* 0x0000001c00187944 */ /* 0x000fea0003c00000 */
        /* <DEDUP_REMOVED lines=11> */
.L_x_1440:
        /* <DEDUP_REMOVED lines=22> */
.L_x_1441:
[----:B------:R-:W-:Y:S05]  /*0ac0*/  BSYNC B0 ;  /* 0x0000000000007941 */ /* 0x000fea0003800000 */
.L_x_1439:
        /* <DEDUP_REMOVED lines=16> */
[----:B------:R-:W-:Y:S05]  /*0bd0*/  CALL.REL.NOINC `($__internal_38_$__cuda_sm20_div_s64) ;  /* 0x00000018004c7944 */ /* 0x000fea0003c00000 */
        /* <DEDUP_REMOVED lines=12> */
.L_x_1443:
        /* <DEDUP_REMOVED lines=23> */
.L_x_1444:
[----:B------:R-:W-:Y:S05]  /*0e10*/  BSYNC B0 ;  /* 0x0000000000007941 */ /* 0x000fea0003800000 */
.L_x_1442:
        /* <DEDUP_REMOVED lines=16> */
[----:B------:R-:W-:Y:S05]  /*0f20*/  CALL.REL.NOINC `($__internal_38_$__cuda_sm20_div_s64) ;  /* 0x0000001400787944 */ /* 0x000fea0003c00000 */
        /* <DEDUP_REMOVED lines=11> */
.L_x_1446:
        /* <DEDUP_REMOVED lines=23> */
.L_x_1447:
[----:B------:R-:W-:Y:S05]  /*1150*/  BSYNC B0 ;  /* 0x0000000000007941 */ /* 0x000fea0003800000 */
.L_x_1445:
        /* <DEDUP_REMOVED lines=30> */
.L_x_1449:
        /* <DEDUP_REMOVED lines=23> */
.L_x_1450:
[----:B------:R-:W-:Y:S05]  /*14b0*/  BSYNC B0 ;  /* 0x0000000000007941 */ /* 0x000fea0003800000 */
.L_x_1448:
        /* <DEDUP_REMOVED lines=10> */
.L_x_1438:
        /* <DEDUP_REMOVED lines=25> */
.L_x_1454:
        /* <DEDUP_REMOVED lines=23> */
.L_x_1455:
[----:B------:R-:W-:Y:S05]  /*1860*/  BSYNC B0 ;  /* 0x0000000000007941 */ /* 0x000fea0003800000 */
.L_x_1453:
        /* <DEDUP_REMOVED lines=29> */
.L_x_1457:
        /* <DEDUP_REMOVED lines=23> */
.L_x_1458:
[----:B------:R-:W-:Y:S05]  /*1bb0*/  BSYNC B0 ;  /* 0x0000000000007941 */ /* 0x000fea0003800000 */
.L_x_1456:
        /* <DEDUP_REMOVED lines=29> */
.L_x_1460:
        /* <DEDUP_REMOVED lines=23> */
.L_x_1461:
[----:B------:R-:W-:Y:S05]  /*1f00*/  BSYNC B0 ;  /* 0x0000000000007941 */ /* 0x000fea0003800000 */
.L_x_1459:
[----:B------:R-:W0:Y:S01]  /*1f10*/  LDC.64 R18, c[0x0][R18+0x2c8] ;  /* 0x0000b20012127b82 */ /* 0x000e220000000a00 */
[----:B------:R-:W-:Y:S02]  /*1f20*/  IMAD.MOV.U32 R15, RZ, RZ, R13 ;  /* 0x000000ffff0f7224 */ /* 0x000fe400078e000d */
[-C--:B0-----:R-:W-:Y:S02]  /*1f30*/  IMAD R4, R19, R16.reuse, RZ ;  /* 0x0000001013047224 */ /* 0x081fe400078e02ff */
[----:B------:R-:W-:-:S04]  /*1f40*/  IMAD.WIDE.U32 R14, R18, R16, R14 ;  /* 0x00000010120e7225 */ /* 0x000fc800078e000e */
[----:B------:R-:W-:-:S05]  /*1f50*/  IMAD R3, R18, R3, R4 ;  /* 0x0000000312037224 */ /* 0x000fca00078e0204 */
[----:B------:R-:W-:-:S07]  /*1f60*/  IADD3 R13, R15, R3, RZ ;  /* 0x000000030f0d7210 */ /* 0x000fce0007ffe0ff */
.L_x_1452:
        /* <DEDUP_REMOVED lines=36> */
.L_x_1465:
        /* <DEDUP_REMOVED lines=18> */
.L_x_1466:
[----:B------:R-:W-:Y:S05]  /*22d0*/  BSYNC B1 ;  /* 0x0000000000017941 */ /* 0x000fea0003800000 */
.L_x_1464:
        /* <DEDUP_REMOVED lines=24> */
[----:B--2---:R0:W-:Y:S02]  /*2460*/  REDG.E.ADD.F32.FTZ.RN.STRONG.GPU desc[UR8][R6.64], R13 ;  /* 0x0000000d060079a6 */ /* 0x0041e4000c10f388 */
.L_x_1463:
[----:B------:R-:W-:Y:S05]  /*2470*/  BSYNC B0 ;  /* 0x0000000000007941 */ /* 0x000fea0003800000 */
.L_x_1462:
        /* <DEDUP_REMOVED lines=9> */
        .weak           $__internal_38_$__cuda_sm20_div_s64
        .type           $__internal_38_$__cuda_sm20_div_s64,@function
        .size           $__internal_38_$__cuda_sm20_div_s64,(.L_x_3568 - $__internal_38_$__cuda_sm20_div_s64)
$__internal_38_$__cuda_sm20_div_s64:
        /* <DEDUP_REMOVED lines=83> */
[----:B------:R-:W-:Y:S06]  /*2a40*/  RET.REL.NODEC R16 `(_ZN2at4cuda17kernelHistogram1DIfslLi1ELi2ELin1ELNS0_23CUDAHistogramMemoryTypeE1EZNS0_21CUDA_tensor_histogramIfsLb1EEEbNS_6TensorES4_S4_lNS_14AccumulateTypeIT0_Lb1EE4typeES8_NS0_13TensorArgTypeES9_S9_EUllE_EEvNS0_6detail10TensorInfoIT_T1_EESF_NSC_IKS6_SE_EElS8_S8_SE_T6_) ;  /* 0xffffffd4106c7950 */ /* 0x000fec0003c3ffff */
.L_x_1468:
        /* <DEDUP_REMOVED lines=11> */
.L_x_3568:


//--------------------- .text._ZN2at4cuda17kernelHistogram1DIfslLi1ELi2ELin1ELNS0_23CUDAHistogramMemoryTypeE0EZNS0_21CUDA_tensor_histogramIfsLb1EEEbNS_6TensorES4_S4_lNS_14AccumulateTypeIT0_Lb1EE4typeES8_NS0_13TensorArgTypeES9_S9_EUllE_EEvNS0_6detail10TensorInfoIT_T1_EESF_NSC_IKS6_SE_EElS8_S8_SE_T6_ --------------------------
	.section	.text._ZN2at4cuda17kernelHistogram1DIfslLi1ELi2ELin1ELNS0_23CUDAHistogramMemoryTypeE0EZNS0_21CUDA_tensor_histogramIfsLb1EEEbNS_6TensorES4_S4_lNS_14AccumulateTypeIT0_Lb1EE4typeES8_NS0_13TensorArgTypeES9_S9_EUllE_EEvNS0_6detail10TensorInfoIT_T1_EESF_NSC_IKS6_SE_EElS8_S8_SE_T6_,"ax",@progbits
	.align	128
        .global         _ZN2at4cuda17kernelHistogram1DIfslLi1ELi2ELin1ELNS0_23CUDAHistogramMemoryTypeE0EZNS0_21CUDA_tensor_histogramIfsLb1EEEbNS_6TensorES4_S4_lNS_14AccumulateTypeIT0_Lb1EE4typeES8_NS0_13TensorArgTypeES9_S9_EUllE_EEvNS0_6detail10TensorInfoIT_T1_EESF_NSC_IKS6_SE_EElS8_S8_SE_T6_
        .type           _ZN2at4cuda17kernelHistogram1DIfslLi1ELi2ELin1ELNS0_23CUDAHistogramMemoryTypeE0EZNS0_21CUDA_tensor_histogramIfsLb1EEEbNS_6TensorES4_S4_lNS_14AccumulateTypeIT0_Lb1EE4typeES8_NS0_13TensorArgTypeES9_S9_EUllE_EEvNS0_6detail10TensorInfoIT_T1_EESF_NSC_IKS6_SE_EElS8_S8_SE_T6_,@function
        .size           _ZN2at4cuda17kernelHistogram1DIfslLi1ELi2ELin1ELNS0_23CUDAHistogramMemoryTypeE0EZNS0_21CUDA_tensor_histogramIfsLb1EEEbNS_6TensorES4_S4_lNS_14AccumulateTypeIT0_Lb1EE4typeES8_NS0_13TensorArgTypeES9_S9_EUllE_EEvNS0_6detail10TensorInfoIT_T1_EESF_NSC_IKS6_SE_EElS8_S8_SE_T6_,(.L_x_3569 - _ZN2at4cuda17kernelHistogram1DIfslLi1ELi2ELin1ELNS0_23CUDAHistogramMemoryTypeE0EZNS0_21CUDA_tensor_histogramIfsLb1EEEbNS_6TensorES4_S4_lNS_14AccumulateTypeIT0_Lb1EE4typeES8_NS0_13TensorArgTypeES9_S9_EUllE_EEvNS0_6detail10TensorInfoIT_T1_EESF_NSC_IKS6_SE_EElS8_S8_SE_T6_)
        .other          _ZN2at4cuda17kernelHistogram1DIfslLi1ELi2ELin1ELNS0_23CUDAHistogramMemoryTypeE0EZNS0_21CUDA_tensor_histogramIfsLb1EEEbNS_6TensorES4_S4_lNS_14AccumulateTypeIT0_Lb1EE4typeES8_NS0_13TensorArgTypeES9_S9_EUllE_EEvNS0_6detail10TensorInfoIT_T1_EESF_NSC_IKS6_SE_EElS8_S8_SE_T6_,@"STO_CUDA_ENTRY STV_DEFAULT"
_ZN2at4cuda17kernelHistogram1DIfslLi1ELi2ELin1ELNS0_23CUDAHistogramMemoryTypeE0EZNS0_21CUDA_tensor_histogramIfsLb1EEEbNS_6TensorES4_S4_lNS_14AccumulateTypeIT0_Lb1EE4typeES8_NS0_13TensorArgTypeES9_S9_EUllE_EEvNS0_6detail10TensorInfoIT_T1_EESF_NSC_IKS6_SE_EElS8_S8_SE_T6_:
.text._ZN2at4cuda17kernelHistogram1DIfslLi1ELi2ELin1ELNS0_23CUDAHistogramMemoryTypeE0EZNS0_21CUDA_tensor_histogramIfsLb1EEEbNS_6TensorES4_S4_lNS_14AccumulateTypeIT0_Lb1EE4typeES8_NS0_13TensorArgTypeES9_S9_EUllE_EEvNS0_6detail10TensorInfoIT_T1_EESF_NSC_IKS6_SE_EElS8_S8_SE_T6_:
        /* <DEDUP_REMOVED lines=13> */
.L_x_1471:
[----:B------:R-:W-:Y:S02]  /*00d0*/  LEA R2, R5, R0, 0x2 ;  /* 0x0000000005027211 */ /* 0x000fe400078e10ff */
[----:B-1----:R-:W-:-:S03]  /*00e0*/  IADD3 R5, P0, R4, R5, RZ ;  /* 0x0000000504057210 */ /* 0x002fc60007f1e0ff */
[----:B------:R0:W-:Y:S02]  /*00f0*/  STS [R2], RZ ;  /* 0x000000ff02007388 */ /* 0x0001e40000000800 */
[----:B------:R-:W-:Y:S01]  /*0100*/  IMAD.X R3, RZ, RZ, R3, P0 ;  /* 0x000000ffff037224 */ /* 0x000fe200000e0603 */
[----:B------:R-:W-:-:S04]  /*0110*/  ISETP.GE.U32.AND P0, PT, R5, UR4, PT ;  /* 0x0000000405007c0c */ /* 0x000fc8000bf06070 */
[----:B------:R-:W-:-:S13]  /*0120*/  ISETP.GE.AND.EX P0, PT, R3, UR5, PT, P0 ;  /* 0x0000000503007c0c */ /* 0x000fda000bf06300 */
[----:B0-----:R-:W-:Y:S05]  /*0130*/  @!P0 BRA `(.L_x_1471) ;  /* 0xfffffffc00e48947 */ /* 0x001fea000383ffff */
.L_x_1470:
[----:B------:R-:W-:Y:S05]  /*0140*/  BSYNC B0 ;  /* 0x0000000000007941 */ /* 0x000fea0003800000 */
.L_x_1469:
        /* <DEDUP_REMOVED lines=22> */
.L_x_1480:
        /* <DEDUP_REMOVED lines=34> */
[----:B------:R-:W-:Y:S05]  /*04d0*/  CALL.REL.NOINC `($__internal_39_$__cuda_sm20_div_s64) ;  /* 0x00000020008c7944 */ /* 0x000fea0003c00000 */
[----:B------:R-:W-:Y:S05]  /*04e0*/  BRA `(.L_x_1478) ;  /* 0x0000000000487947 */ /* 0x000fea0003800000 */
.L_x_1477:
        /* <DEDUP_REMOVED lines=18> */
.L_x_1478:
[----:B------:R-:W-:Y:S05]  /*0610*/  BSYNC B1 ;  /* 0x0000000000017941 */ /* 0x000fea0003800000 */
.L_x_1476:
        /* <DEDUP_REMOVED lines=10> */
[----:B------:R-:W-:Y:S02]  /*06c0*/  SHF.R.S32.HI R5, RZ, 0x1f, R21 ;  /* 0x0000001fff057819 */ /* 0x000fe40000011415 */
[----:B------:R-:W-:-:S04]  /*06d0*/  ISETP.NE.U32.AND P0, PT, R21, UR4, PT ;  /* 0x0000000415007c0c */ /* 0x000fc8000bf05070 */
[----:B------:R-:W-:-:S04]  /*06e0*/  ISETP.NE.AND.EX P0, PT, R5, UR5, PT, P0 ;  /* 0x0000000505007c0c */ /* 0x000fc8000bf05300 */
[----:B------:R-:W-:-:S05]  /*06f0*/  SEL R6, RZ, 0xffffffff, P0 ;  /* 0xffffffffff067807 */ /* 0x000fca0000000000 */
[----:B------:R-:W-:-:S05]  /*0700*/  IMAD.IADD R21, R21, 0x1, R6 ;  /* 0x0000000115157824 */ /* 0x000fca00078e0206 */
[----:B0-----:R-:W-:-:S07]  /*0710*/  LEA R21, R21, R0, 0x2 ;  /* 0x0000000015157211 */ /* 0x001fce00078e10ff */
.L_x_1479:
[----:B------:R-:W0:Y:S02]  /*0720*/  LDS R6, [R21] ;  /* 0x0000000015067984 */ /* 0x000e240000000800 */
[----:B0----5:R-:W-:-:S06]  /*0730*/  FADD R7, R9, R6 ;  /* 0x0000000609077221 */ /* 0x021fcc0000000000 */
[----:B------:R-:W0:Y:S02]  /*0740*/  ATOMS.CAST.SPIN R7, [R21], R6, R7 ;  /* 0x000000061507738d */ /* 0x000e240001800007 */
[----:B0-----:R-:W-:-:S13]  /*0750*/  ISETP.EQ.U32.AND P0, PT, R7, 0x1, PT ;  /* 0x000000010700780c */ /* 0x001fda0003f02070 */
[----:B------:R-:W-:Y:S05]  /*0760*/  @!P0 BRA `(.L_x_1479) ;  /* 0xfffffffc00ec8947 */ /* 0x000fea000383ffff */
.L_x_1475:
[----:B------:R-:W-:Y:S05]  /*0770*/  BSYNC B0 ;  /* 0x0000000000007941 */ /* 0x000fea0003800000 */
.L_x_1474:
[----:B------:R-:W-:Y:S01]  /*0780*/  IADD3 R3, P0, R4, R3, RZ ;  /* 0x0000000304037210 */ /* 0x000fe20007f1e0ff */
[----:B------:R-:W-:-:S04]  /*0790*/  ULDC.64 UR4, c[0x0][0x708] ;  /* 0x0001c20000047ab9 */ /* 0x000fc80000000a00 */
[----:B------:R-:W-:Y:S01]  /*07a0*/  IMAD.X R2, RZ, RZ, R2, P0 ;  /* 0x000000ffff027224 */ /* 0x000fe200000e0602 */
[----:B------:R-:W-:-:S04]  /*07b0*/  ISETP.GE.U32.AND P0, PT, R3, UR4, PT ;  /* 0x0000000403007c0c */ /* 0x000fc8000bf06070 */
[----:B------:R-:W-:-:S13]  /*07c0*/  ISETP.GE.AND.EX P0, PT, R2, UR5, PT, P0 ;  /* 0x0000000502007c0c */ /* 0x000fda000bf06300 */
[----:B------:R-:W-:Y:S05]  /*07d0*/  @!P0 BRA `(.L_x_1480) ;  /* 0xfffffff800b48947 */ /* 0x000fea000383ffff */
[----:B------:R-:W-:Y:S05]  /*07e0*/  BRA `(.L_x_1472) ;  /* 0x0000001c005c7947 */ /* 0x000fea0003800000 */
.L_x_1473:
        /* <DEDUP_REMOVED lines=9> */
.L_x_1511:
        /* <DEDUP_REMOVED lines=9> */
.L_x_1494:
        /* <DEDUP_REMOVED lines=14> */
[----:B------:R-:W-:Y:S05]  /*09f0*/  CALL.REL.NOINC `($__internal_39_$__cuda_sm20_div_s64) ;  /* 0x0000001c00447944 */ /* 0x000fea0003c00000 */
        /* <DEDUP_REMOVED lines=10> */
.L_x_1483:
        /* <DEDUP_REMOVED lines=22> */
.L_x_1484:
[----:B------:R-:W-:Y:S05]  /*0c00*/  BSYNC B0 ;  /* 0x0000000000007941 */ /* 0x000fea0003800000 */
.L_x_1482:
        /* <DEDUP_REMOVED lines=15> */
[----:B------:R-:W-:Y:S05]  /*0d00*/  CALL.REL.NOINC `($__internal_39_$__cuda_sm20_div_s64) ;  /* 0x0000001800807944 */ /* 0x000fea0003c00000 */
        /* <DEDUP_REMOVED lines=11> */
.L_x_1486:
        /* <DEDUP_REMOVED lines=22> */
.L_x_1487:
[----:B------:R-:W-:Y:S05]  /*0f20*/  BSYNC B0 ;  /* 0x0000000000007941 */ /* 0x000fea0003800000 */
.L_x_1485:
        /* <DEDUP_REMOVED lines=29> */
.L_x_1489:
        /* <DEDUP_REMOVED lines=22> */
.L_x_1490:
[----:B------:R-:W-:Y:S05]  /*1260*/  BSYNC B0 ;  /* 0x0000000000007941 */ /* 0x000fea0003800000 */
.L_x_1488:
        /* <DEDUP_REMOVED lines=28> */
.L_x_1492:
        /* <DEDUP_REMOVED lines=23> */
.L_x_1493:
[----:B------:R-:W-:Y:S05]  /*15a0*/  BSYNC B0 ;  /* 0x0000000000007941 */ /* 0x000fea0003800000 */
.L_x_1491:
[----:B------:R-:W0:Y:S01]  /*15b0*/  LDC.64 R18, c[0x0][R0+0x2c0] ;  /* 0x0000b00000127b82 */ /* 0x000e220000000a00 */
[----:B------:R-:W-:Y:S01]  /*15c0*/  MOV R20, R22 ;  /* 0x0000001600147202 */ /* 0x000fe20000000f00 */
[----:B------:R-:W-:Y:S02]  /*15d0*/  IMAD.MOV.U32 R21, RZ, RZ, R32 ;  /* 0x000000ffff157224 */ /* 0x000fe400078e0020 */
[-C--:B0-----:R-:W-:Y:S02]  /*15e0*/  IMAD R10, R19, R9.reuse, RZ ;  /* 0x00000009130a7224 */ /* 0x081fe400078e02ff */
[----:B------:R-:W-:-:S04]  /*15f0*/  IMAD.WIDE.U32 R20, R18, R9, R20 ;  /* 0x0000000912147225 */ /* 0x000fc800078e0014 */
[----:B------:R-:W-:Y:S01]  /*1600*/  IMAD R15, R18, R15, R10 ;  /* 0x0000000f120f7224 */ /* 0x000fe200078e020a */
[----:B------:R-:W-:-:S03]  /*1610*/  MOV R18, R20 ;  /* 0x0000001400127202 */ /* 0x000fc60000000f00 */
[----:B------:R-:W-:Y:S01]  /*1620*/  IMAD.IADD R19, R21, 0x1, R15 ;  /* 0x0000000115137824 */ /* 0x000fe200078e020f */
[----:B------:R-:W-:Y:S06]  /*1630*/  @P2 BRA `(.L_x_1494) ;  /* 0xfffffff000b42947 */ /* 0x000fec000383ffff */
.L_x_1481:
        /* <DEDUP_REMOVED lines=14> */
[----:B------:R-:W-:Y:S05]  /*1720*/  CALL.REL.NOINC `($__internal_39_$__cuda_sm20_div_s64) ;  /* 0x0000000c00f87944 */ /* 0x000fea0003c00000 */
        /* <DEDUP_REMOVED lines=9> */
.L_x_1497:
        /* <DEDUP_REMOVED lines=23> */
.L_x_1498:
[----:B------:R-:W-:Y:S05]  /*1930*/  BSYNC B0 ;  /* 0x0000000000007941 */ /* 0x000fea0003800000 */
.L_x_1496:
        /* <DEDUP_REMOVED lines=27> */
.L_x_1500:
        /* <DEDUP_REMOVED lines=23> */
.L_x_1501:
[----:B------:R-:W-:Y:S05]  /*1c60*/  BSYNC B0 ;  /* 0x0000000000007941 */ /* 0x000fea0003800000 */
.L_x_1499:
        /* <DEDUP_REMOVED lines=27> */
.L_x_1503:
        /* <DEDUP_REMOVED lines=23> */
.L_x_1504:
[----:B------:R-:W-:Y:S05]  /*1f90*/  BSYNC B0 ;  /* 0x0000000000007941 */ /* 0x000fea0003800000 */
.L_x_1502:
[----:B------:R-:W0:Y:S02]  /*1fa0*/  LDC.64 R2, c[0x0][R3+0x2c8] ;  /* 0x0000b20003027b82 */ /* 0x000e240000000a00 */
[-C--:B0-----:R-:W-:Y:S02]  /*1fb0*/  IMAD R0, R3, R24.reuse, RZ ;  /* 0x0000001803007224 */ /* 0x081fe400078e02ff */
[----:B------:R-:W-:-:S04]  /*1fc0*/  IMAD.WIDE.U32 R18, R2, R24, R18 ;  /* 0x0000001802127225 */ /* 0x000fc800078e0012 */
[----:B------:R-:W-:-:S04]  /*1fd0*/  IMAD R9, R2, R9, R0 ;  /* 0x0000000902097224 */ /* 0x000fc800078e0200 */
[----:B------:R-:W-:-:S07]  /*1fe0*/  IMAD.IADD R19, R19, 0x1, R9 ;  /* 0x0000000113137824 */ /* 0x000fce00078e0209 */
.L_x_1495:
[----:B------:R-:W-:Y:S02]  /*1ff0*/  ULDC.64 UR4, c[0x0][0x620] ;  /* 0x0001880000047ab9 */ /* 0x000fe40000000a00 */
[----:B------:R-:W-:Y:S02]  /*2000*/  IMAD R9, R17, UR4, RZ ;  /* 0x0000000411097c24 */ /* 0x000fe4000f8e02ff */
[C---:B------:R-:W-:Y:S02]  /*2010*/  IMAD.WIDE.U32 R2, R16.reuse, UR4, R18 ;  /* 0x0000000410027c25 */ /* 0x040fe4000f8e0012 */
[----:B------:R-:W0:Y:S02]  /*2020*/  LDC.64 R18, c[0x0][0x6f8] ;  /* 0x0001be00ff127b82 */ /* 0x000e240000000a00 */
[----:B------:R-:W-:Y:S01]  /*2030*/  IMAD R9, R16, UR5, R9 ;  /* 0x0000000510097c24 */ /* 0x000fe2000f8e0209 */
[----:B------:R-:W-:Y:S02]  /*2040*/  ULDC.64 UR4, c[0x0][0x550] ;  /* 0x0001540000047ab9 */ /* 0x000fe40000000a00 */
[----:B------:R-:W-:-:S02]  /*2050*/  LEA R16, P0, R2, UR4, 0x1 ;  /* 0x0000000402107c11 */ /* 0x000fc4000f8008ff */
        /* <DEDUP_REMOVED lines=26> */
[----:B------:R-:W-:Y:S05]  /*2200*/  CALL.REL.NOINC `($__internal_39_$__cuda_sm20_div_s64) ;  /* 0x0000000400407944 */ /* 0x000fea0003c00000 */
[----:B------:R-:W-:Y:S05]  /*2210*/  BRA `(.L_x_1509) ;  /* 0x0000000000487947 */ /* 0x000fea0003800000 */
.L_x_1508:
        /* <DEDUP_REMOVED lines=18> */
.L_x_1509:
[----:B------:R-:W-:Y:S05]  /*2340*/  BSYNC B1 ;  /* 0x0000000000017941 */ /* 0x000fea0003800000 */
.L_x_1507:
        /* <DEDUP_REMOVED lines=8> */
[----:B------:R-:W-:-:S06]  /*23d0*/  LEA.HI.X R17, R2, UR5, R3, 0x2, P0 ;  /* 0x0000000502117c11 */ /* 0x000fcc00080f1403 */
[----:B------:R0:W5:Y:S01]  /*23e0*/  LDG.E R17, desc[UR6][R16.64] ;  /* 0x0000000610117981 */ /* 0x000162000c1e1900 */
        /* <DEDUP_REMOVED lines=9> */
.L_x_1510:
[----:B------:R-:W0:Y:S02]  /*2480*/  LDS R2, [R21] ;  /* 0x0000000015027984 */ /* 0x000e240000000800 */
[----:B0----5:R-:W-:-:S06]  /*2490*/  FADD R3, R17, R2 ;  /* 0x0000000211037221 */ /* 0x021fcc0000000000 */
[----:B------:R-:W0:Y:S02]  /*24a0*/  ATOMS.CAST.SPIN R3, [R21], R2, R3 ;  /* 0x000000021503738d */ /* 0x000e240001800003 */
[----:B0-----:R-:W-:-:S13]  /*24b0*/  ISETP.EQ.U32.AND P0, PT, R3, 0x1, PT ;  /* 0x000000010300780c */ /* 0x001fda0003f02070 */
[----:B------:R-:W-:Y:S05]  /*24c0*/  @!P0 BRA `(.L_x_1510) ;  /* 0xfffffffc00ec8947 */ /* 0x000fea000383ffff */
.L_x_1506:
[----:B------:R-:W-:Y:S05]  /*24d0*/  BSYNC B0 ;  /* 0x0000000000007941 */ /* 0x000fea0003800000 */
.L_x_1505:
        /* <DEDUP_REMOVED lines=8> */
.L_x_1472:
        /* <DEDUP_REMOVED lines=12> */
.L_x_1512:
        /* <DEDUP_REMOVED lines=15> */
        .weak           $__internal_39_$__cuda_sm20_div_s64
        .type           $__internal_39_$__cuda_sm20_div_s64,@function
        .size           $__internal_39_$__cuda_sm20_div_s64,(.L_x_3569 - $__internal_39_$__cuda_sm20_div_s64)
$__internal_39_$__cuda_sm20_div_s64:
        /* <DEDUP_REMOVED lines=83> */
[----:B------:R-:W-:Y:S06]  /*2c40*/  RET.REL.NODEC R24 `(_ZN2at4cuda17kernelHistogram1DIfslLi1ELi2ELin1ELNS0_23CUDAHistogramMemoryTypeE0EZNS0_21CUDA_tensor_histogramIfsLb1EEEbNS_6TensorES4_S4_lNS_14AccumulateTypeIT0_Lb1EE4typeES8_NS0_13TensorArgTypeES9_S9_EUllE_EEvNS0_6detail10TensorInfoIT_T1_EESF_NSC_IKS6_SE_EElS8_S8_SE_T6_) ;  /* 0xffffffd018ec7950 */ /* 0x000fec0003c3ffff */
.L_x_1513:
        /* <DEDUP_REMOVED lines=11> */
.L_x_3569:


//--------------------- .text._ZN2at4cuda17kernelHistogram1DIdllLi1ELi2ELin1ELNS0_23CUDAHistogramMemoryTypeE1EZNS0_21CUDA_tensor_histogramIdlLb1EEEbNS_6TensorES4_S4_lNS_14AccumulateTypeIT0_Lb1EE4typeES8_NS0_13TensorArgTypeES9_S9_EUllE0_EEvNS0_6detail10TensorInfoIT_T1_EESF_NSC_IKS6_SE_EElS8_S8_SE_T6_ --------------------------
	.section	.text._ZN2at4cuda17kernelHistogram1DIdllLi1ELi2ELin1ELNS0_23CUDAHistogramMemoryTypeE1EZNS0_21CUDA_tensor_histogramIdlLb1EEEbNS_6TensorES4_S4_lNS_14AccumulateTypeIT0_Lb1EE4typeES8_NS0_13TensorArgTypeES9_S9_EUllE0_EEvNS0_6detail10TensorInfoIT_T1_EESF_NSC_IKS6_SE_EElS8_S8_SE_T6_,"ax",@progbits
	.align	128
        .global         _ZN2at4cuda17kernelHistogram1DIdllLi1ELi2ELin1ELNS0_23CUDAHistogramMemoryTypeE1EZNS0_21CUDA_tensor_histogramIdlLb1EEEbNS_6TensorES4_S4_lNS_14AccumulateTypeIT0_Lb1EE4typeES8_NS0_13TensorArgTypeES9_S9_EUllE0_EEvNS0_6detail10TensorInfoIT_T1_EESF_NSC_IKS6_SE_EElS8_S8_SE_T6_
        .type           _ZN2at4cuda17kernelHistogram1DIdllLi1ELi2ELin1ELNS0_23CUDAHistogramMemoryTypeE1EZNS0_21CUDA_tensor_histogramIdlLb1EEEbNS_6TensorES4_S4_lNS_14AccumulateTypeIT0_Lb1EE4typeES8_NS0_13TensorArgTypeES9_S9_EUllE0_EEvNS0_6detail10TensorInfoIT_T1_EESF_NSC_IKS6_SE_EElS8_S8_SE_T6_,@function
        .size           _ZN2at4cuda17kernelHistogram1DIdllLi1ELi2ELin1ELNS0_23CUDAHistogramMemoryTypeE1EZNS0_21CUDA_tensor_histogramIdlLb1EEEbNS_6TensorES4_S4_lNS_14AccumulateTypeIT0_Lb1EE4typeES8_NS0_13TensorArgTypeES9_S9_EUllE0_EEvNS0_6detail10TensorInfoIT_T1_EESF_NSC_IKS6_SE_EElS8_S8_SE_T6_,(.L_x_3570 - _ZN2at4cuda17kernelHistogram1DIdllLi1ELi2ELin1ELNS0_23CUDAHistogramMemoryTypeE1EZNS0_21CUDA_tensor_histogramIdlLb1EEEbNS_6TensorES4_S4_lNS_14AccumulateTypeIT0_Lb1EE4typeES8_NS0_13TensorArgTypeES9_S9_EUllE0_EEvNS0_6detail10TensorInfoIT_T1_EESF_NSC_IKS6_SE_EElS8_S8_SE_T6_)
        .other          _ZN2at4cuda17kernelHistogram1DIdllLi1ELi2ELin1ELNS0_23CUDAHistogramMemoryTypeE1EZNS0_21CUDA_tensor_histogramIdlLb1EEEbNS_6TensorES4_S4_lNS_14AccumulateTypeIT0_Lb1EE4typeES8_NS0_13TensorArgTypeES9_S9_EUllE0_EEvNS0_6detail10TensorInfoIT_T1_EESF_NSC_IKS6_SE_EElS8_S8_SE_T6_,@"STO_CUDA_ENTRY STV_DEFAULT"
_ZN2at4cuda17kernelHistogram1DIdllLi1ELi2ELin1ELNS0_23CUDAHistogramMemoryTypeE1EZNS0_21CUDA_tensor_histogramIdlLb1EEEbNS_6TensorES4_S4_lNS_14AccumulateTypeIT0_Lb1EE4typeES8_NS0_13TensorArgTypeES9_S9_EUllE0_EEvNS0_6detail10TensorInfoIT_T1_EESF_NSC_IKS6_SE_EElS8_S8_SE_T6_:
.text._ZN2at4cuda17kernelHistogram1DIdllLi1ELi2ELin1ELNS0_23CUDAHistogramMemoryTypeE1EZNS0_21CUDA_tensor_histogramIdlLb1EEEbNS_6TensorES4_S4_lNS_14AccumulateTypeIT0_Lb1EE4typeES8_NS0_13TensorArgTypeES9_S9_EUllE0_EEvNS0_6detail10TensorInfoIT_T1_EESF_NSC_IKS6_SE_EElS8_S8_SE_T6_:
        /* <DEDUP_REMOVED lines=29> */
.L_x_1521:
[----:B------:R-:W-:Y:S02]  /*01d0*/  IMAD R3, R2, UR10, RZ ;  /* 0x0000000a02037c24 */ /* 0x000fe4000f8e02ff */
[----:B0-----:R-:W-:-:S04]  /*01e0*/  IMAD.WIDE.U32 R4, R0, UR10, RZ ;  /* 0x0000000a00047c25 */ /* 0x001fc8000f8e00ff */
[----:B------:R-:W-:Y:S01]  /*01f0*/  IMAD R3, R0, UR11, R3 ;  /* 0x0000000b00037c24 */ /* 0x000fe2000f8e0203 */
[----:B------:R-:W-:-:S03]  /*0200*/  LEA R6, P0, R4, UR12, 0x3 ;  /* 0x0000000c04067c11 */ /* 0x000fc6000f8018ff */
[----:B------:R-:W-:-:S05]  /*0210*/  IMAD.IADD R3, R5, 0x1, R3 ;  /* 0x0000000105037824 */ /* 0x000fca00078e0203 */
[----:B------:R-:W-:-:S06]  /*0220*/  LEA.HI.X R7, R4, UR13, R3, 0x3, P0 ;  /* 0x0000000d04077c11 */ /* 0x000fcc00080f1c03 */
[----:B------:R-:W0:Y:S01]  /*0230*/  LDG.E.64 R6, desc[UR8][R6.64] ;  /* 0x0000000806067981 */ /* 0x000e22000c1e1b00 */
[----:B------:R-:W-:Y:S01]  /*0240*/  IADD3 R0, P0, R0, UR4, RZ ;  /* 0x0000000400007c10 */ /* 0x000fe2000ff1e0ff */
[----:B------:R-:W-:Y:S05]  /*0250*/  YIELD ;  /* 0x0000000000007946 */ /* 0x000fea0003800000 */
[----:B------:R-:W-:Y:S01]  /*0260*/  IADD3.X R2, RZ, R2, RZ, P0, !PT ;  /* 0x00000002ff027210 */ /* 0x000fe200007fe4ff */
[----:B------:R-:W-:Y:S01]  /*0270*/  BSSY B1, `(.L_x_1516) ;  /* 0x0000039000017945 */ /* 0x000fe20003800000 */
[----:B------:R-:W-:-:S04]  /*0280*/  ISETP.GE.U32.AND P0, PT, R0, UR22, PT ;  /* 0x0000001600007c0c */ /* 0x000fc8000bf06070 */
[----:B------:R-:W-:Y:S02]  /*0290*/  ISETP.GE.AND.EX P0, PT, R2, UR23, PT, P0 ;  /* 0x0000001702007c0c */ /* 0x000fe4000bf06300 */
[C---:B0-----:R-:W-:Y:S02]  /*02a0*/  ISETP.GE.U32.AND P1, PT, R6.reuse, R10, PT ;  /* 0x0000000a0600720c */ /* 0x041fe40003f26070 */
        /* <DEDUP_REMOVED lines=17> */
[----:B------:R-:W-:Y:S05]  /*03c0*/  CALL.REL.NOINC `($__internal_40_$__cuda_sm20_div_s64) ;  /* 0x0000002000087944 */ /* 0x000fea0003c00000 */
[----:B------:R-:W-:Y:S05]  /*03d0*/  BRA `(.L_x_1520) ;  /* 0x0000000000487947 */ /* 0x000fea0003800000 */
.L_x_1519:
        /* <DEDUP_REMOVED lines=18> */
.L_x_1520:
[----:B------:R-:W-:Y:S05]  /*0500*/  BSYNC B2 ;  /* 0x0000000000027941 */ /* 0x000fea0003800000 */
.L_x_1518:
        /* <DEDUP_REMOVED lines=15> */
.L_x_1517:
[----:B------:R-:W-:Y:S05]  /*0600*/  BSYNC B1 ;  /* 0x0000000000017941 */ /* 0x000fea0003800000 */
.L_x_1516:
[----:B------:R-:W-:Y:S05]  /*0610*/  @!P0 BRA `(.L_x_1521) ;  /* 0xfffffff800ec8947 */ /* 0x000fea000383ffff */
[----:B------:R-:W-:Y:S05]  /*0620*/  BSYNC B0 ;  /* 0x0000000000007941 */ /* 0x000fea0003800000 */
.L_x_1515:
[----:B------:R-:W-:Y:S05]  /*0630*/  EXIT ;  /* 0x000000000000794d */ /* 0x000fea0003800000 */
.L_x_1514:
[----:B------:R-:W-:-:S04]  /*0640*/  LOP3.LUT R3, RZ, R4, RZ, 0x33, !PT ;  /* 0x00000004ff037212 */ /* 0x000fc800078e33ff */
[----:B------:R-:W-:-:S05]  /*0650*/  VIMNMX R3, R3, -0x3, !PT ;  /* 0xfffffffd03037848 */ /* 0x000fca0007fe0100 */
[----:B------:R-:W-:-:S04]  /*0660*/  IMAD.IADD R4, R3, 0x1, R4 ;  /* 0x0000000103047824 */ /* 0x000fc800078e0204 */
[C---:B------:R-:W-:Y:S01]  /*0670*/  VIADD R9, R4.reuse, 0x2 ;  /* 0x0000000204097836 */ /* 0x040fe20000000000 */
[----:B------:R-:W-:-:S04]  /*0680*/  IADD3 R10, R4, 0x1, RZ ;  /* 0x00000001040a7810 */ /* 0x000fc80007ffe0ff */
[----:B------:R-:W-:-:S05]  /*0690*/  LOP3.LUT R9, R9, 0x3, RZ, 0xc0, !PT ;  /* 0x0000000309097812 */ /* 0x000fca00078ec0ff */
[----:B------:R-:W-:-:S07]  /*06a0*/  IMAD.IADD R11, R4, 0x1, -R9 ;  /* 0x00000001040b7824 */ /* 0x000fce00078e0a09 */
.L_x_1551:
        /* <DEDUP_REMOVED lines=13> */
.L_x_1535:
        /* <DEDUP_REMOVED lines=9> */
[----:B------:R-:W-:Y:S05]  /*0810*/  CALL.REL.NOINC `($__internal_40_$__cuda_sm20_div_s64) ;  /* 0x0000001800f47944 */ /* 0x000fea0003c00000 */
        /* <DEDUP_REMOVED lines=11> */
.L_x_1524:
        /* <DEDUP_REMOVED lines=22> */
.L_x_1525:
[----:B------:R-:W-:Y:S05]  /*0a30*/  BSYNC B0 ;  /* 0x0000000000007941 */ /* 0x000fea0003800000 */
.L_x_1523:
        /* <DEDUP_REMOVED lines=16> */
[----:B------:R-:W-:Y:S05]  /*0b40*/  CALL.REL.NOINC `($__internal_40_$__cuda_sm20_div_s64) ;  /* 0x0000001800287944 */ /* 0x000fea0003c00000 */
        /* <DEDUP_REMOVED lines=12> */
.L_x_1527:
        /* <DEDUP_REMOVED lines=23> */
.L_x_1528:
[----:B------:R-:W-:Y:S05]  /*0d80*/  BSYNC B0 ;  /* 0x0000000000007941 */ /* 0x000fea0003800000 */
.L_x_1526:
        /* <DEDUP_REMOVED lines=16> */
[----:B------:R-:W-:Y:S05]  /*0e90*/  CALL.REL.NOINC `($__internal_40_$__cuda_sm20_div_s64) ;  /* 0x0000001400547944 */ /* 0x000fea0003c00000 */
        /* <DEDUP_REMOVED lines=11> */
.L_x_1530:
        /* <DEDUP_REMOVED lines=23> */
.L_x_1531:
[----:B------:R-:W-:Y:S05]  /*10c0*/  BSYNC B0 ;  /* 0x0000000000007941 */ /* 0x000fea0003800000 */
.L_x_1529:
        /* <DEDUP_REMOVED lines=30> */
.L_x_1533:
        /* <DEDUP_REMOVED lines=23> */
.L_x_1534:
[----:B------:R-:W-:Y:S05]  /*1420*/  BSYNC B0 ;  /* 0x0000000000007941 */ /* 0x000fea0003800000 */
.L_x_1532:
        /* <DEDUP_REMOVED lines=10> */
.L_x_1522:
        /* <DEDUP_REMOVED lines=25> */
.L_x_1538:
        /* <DEDUP_REMOVED lines=23> */
.L_x_1539:
[----:B------:R-:W-:Y:S05]  /*17d0*/  BSYNC B0 ;  /* 0x0000000000007941 */ /* 0x000fea0003800000 */
.L_x_1537:
        /* <DEDUP_REMOVED lines=29> */
.L_x_1541:
        /* <DEDUP_REMOVED lines=23> */
.L_x_1542:
[----:B------:R-:W-:Y:S05]  /*1b20*/  BSYNC B0 ;  /* 0x0000000000007941 */ /* 0x000fea0003800000 */
.L_x_1540:
        /* <DEDUP_REMOVED lines=29> */
.L_x_1544:
        /* <DEDUP_REMOVED lines=23> */
.L_x_1545:
[----:B------:R-:W-:Y:S05]  /*1e70*/  BSYNC B0 ;  /* 0x0000000000007941 */ /* 0x000fea0003800000 */
.L_x_1543:
[----:B------:R-:W0:Y:S01]  /*1e80*/  LDC.64 R18, c[0x0][R18+0x2c8] ;  /* 0x0000b20012127b82 */ /* 0x000e220000000a00 */
[----:B------:R-:W-:Y:S02]  /*1e90*/  IMAD.MOV.U32 R15, RZ, RZ, R13 ;  /* 0x000000ffff0f7224 */ /* 0x000fe400078e000d */
[-C--:B0-----:R-:W-:Y:S02]  /*1ea0*/  IMAD R4, R19, R16.reuse, RZ ;  /* 0x0000001013047224 */ /* 0x081fe400078e02ff */
[----:B------:R-:W-:-:S04]  /*1eb0*/  IMAD.WIDE.U32 R14, R18, R16, R14 ;  /* 0x00000010120e7225 */ /* 0x000fc800078e000e */
[----:B------:R-:W-:-:S05]  /*1ec0*/  IMAD R3, R18, R3, R4 ;  /* 0x0000000312037224 */ /* 0x000fca00078e0204 */
[----:B------:R-:W-:-:S07]  /*1ed0*/  IADD3 R13, R15, R3, RZ ;  /* 0x000000030f0d7210 */ /* 0x000fce0007ffe0ff */
.L_x_1536:
        /* <DEDUP_REMOVED lines=11> */
[----:B------:R-:W0:Y:S01]  /*1f90*/  LDG.E.64 R6, desc[UR8][R6.64] ;  /* 0x0000000806067981 */ /* 0x000e22000c1e1b00 */
[----:B------:R-:W-:Y:S01]  /*1fa0*/  BSSY B0, `(.L_x_1546) ;  /* 0x000003b000007945 */ /* 0x000fe20003800000 */
[C---:B0-----:R-:W-:Y:S02]  /*1fb0*/  ISETP.GE.U32.AND P0, PT, R6.reuse, R4, PT ;  /* 0x000000040600720c */ /* 0x041fe40003f06070 */
[----:B------:R-:W-:-:S02]  /*1fc0*/  ISETP.GT.U32.AND P1, PT, R6, UR10, PT ;  /* 0x0000000a06007c0c */ /* 0x000fc4000bf24070 */
        /* <DEDUP_REMOVED lines=17> */
[----:B------:R-:W-:Y:S05]  /*20e0*/  CALL.REL.NOINC `($__internal_40_$__cuda_sm20_div_s64) ;  /* 0x0000000000c07944 */ /* 0x000fea0003c00000 */
[----:B------:R-:W-:Y:S05]  /*20f0*/  BRA `(.L_x_1550) ;  /* 0x0000000000487947 */ /* 0x000fea0003800000 */
.L_x_1549:
        /* <DEDUP_REMOVED lines=18> */
.L_x_1550:
[----:B------:R-:W-:Y:S05]  /*2220*/  BSYNC B1 ;  /* 0x0000000000017941 */ /* 0x000fea0003800000 */
.L_x_1548:
        /* <DEDUP_REMOVED lines=18> */
.L_x_1547:
[----:B------:R-:W-:Y:S05]  /*2350*/  BSYNC B0 ;  /* 0x0000000000007941 */ /* 0x000fea0003800000 */
.L_x_1546:
        /* <DEDUP_REMOVED lines=9> */
        .weak           $__internal_40_$__cuda_sm20_div_s64
        .type           $__internal_40_$__cuda_sm20_div_s64,@function
        .size           $__internal_40_$__cuda_sm20_div_s64,(.L_x_3570 - $__internal_40_$__cuda_sm20_div_s64)
$__internal_40_$__cuda_sm20_div_s64:
        /* <DEDUP_REMOVED lines=83> */
[----:B------:R-:W-:Y:S06]  /*2920*/  RET.REL.NODEC R16 `(_ZN2at4cuda17kernelHistogram1DIdllLi1ELi2ELin1ELNS0_23CUDAHistogramMemoryTypeE1EZNS0_21CUDA_tensor_histogramIdlLb1EEEbNS_6TensorES4_S4_lNS_14AccumulateTypeIT0_Lb1EE4typeES8_NS0_13TensorArgTypeES9_S9_EUllE0_EEvNS0_6detail10TensorInfoIT_T1_EESF_NSC_IKS6_SE_EElS8_S8_SE_T6_) ;  /* 0xffffffd410b47950 */ /* 0x000fec0003c3ffff */
.L_x_1552:
        /* <DEDUP_REMOVED lines=13> */
.L_x_3570:


//--------------------- .text._ZN2at4cuda17kernelHistogram1DIdllLi1ELi2ELin1ELNS0_23CUDAHistogramMemoryTypeE0EZNS0_21CUDA_tensor_histogramIdlLb1EEEbNS_6TensorES4_S4_lNS_14AccumulateTypeIT0_Lb1EE4typeES8_NS0_13TensorArgTypeES9_S9_EUllE0_EEvNS0_6detail10TensorInfoIT_T1_EESF_NSC_IKS6_SE_EElS8_S8_SE_T6_ --------------------------
	.section	.text._ZN2at4cuda17kernelHistogram1DIdllLi1ELi2ELin1ELNS0_23CUDAHistogramMemoryTypeE0EZNS0_21CUDA_tensor_histogramIdlLb1EEEbNS_6TensorES4_S4_lNS_14AccumulateTypeIT0_Lb1EE4typeES8_NS0_13TensorArgTypeES9_S9_EUllE0_EEvNS0_6detail10TensorInfoIT_T1_EESF_NSC_IKS6_SE_EElS8_S8_SE_T6_,"ax",@progbits
	.align	128
        .global         _ZN2at4cuda17kernelHistogram1DIdllLi1ELi2ELin1ELNS0_23CUDAHistogramMemoryTypeE0EZNS0_21CUDA_tensor_histogramIdlLb1EEEbNS_6TensorES4_S4_lNS_14AccumulateTypeIT0_Lb1EE4typeES8_NS0_13TensorArgTypeES9_S9_EUllE0_EEvNS0_6detail10TensorInfoIT_T1_EESF_NSC_IKS6_SE_EElS8_S8_SE_T6_
        .type           _ZN2at4cuda17kernelHistogram1DIdllLi1ELi2ELin1ELNS0_23CUDAHistogramMemoryTypeE0EZNS0_21CUDA_tensor_histogramIdlLb1EEEbNS_6TensorES4_S4_lNS_14AccumulateTypeIT0_Lb1EE4typeES8_NS0_13TensorArgTypeES9_S9_EUllE0_EEvNS0_6detail10TensorInfoIT_T1_EESF_NSC_IKS6_SE_EElS8_S8_SE_T6_,@function
        .size           _ZN2at4cuda17kernelHistogram1DIdllLi1ELi2ELin1ELNS0_23CUDAHistogramMemoryTypeE0EZNS0_21CUDA_tensor_histogramIdlLb1EEEbNS_6TensorES4_S4_lNS_14AccumulateTypeIT0_Lb1EE4typeES8_NS0_13TensorArgTypeES9_S9_EUllE0_EEvNS0_6detail10TensorInfoIT_T1_EESF_NSC_IKS6_SE_EElS8_S8_SE_T6_,(.L_x_3571 - _ZN2at4cuda17kernelHistogram1DIdllLi1ELi2ELin1ELNS0_23CUDAHistogramMemoryTypeE0EZNS0_21CUDA_tensor_histogramIdlLb1EEEbNS_6TensorES4_S4_lNS_14AccumulateTypeIT0_Lb1EE4typeES8_NS0_13TensorArgTypeES9_S9_EUllE0_EEvNS0_6detail10TensorInfoIT_T1_EESF_NSC_IKS6_SE_EElS8_S8_SE_T6_)
        .other          _ZN2at4cuda17kernelHistogram1DIdllLi1ELi2ELin1ELNS0_23CUDAHistogramMemoryTypeE0EZNS0_21CUDA_tensor_histogramIdlLb1EEEbNS_6TensorES4_S4_lNS_14AccumulateTypeIT0_Lb1EE4typeES8_NS0_13TensorArgTypeES9_S9_EUllE0_EEvNS0_6detail10TensorInfoIT_T1_EESF_NSC_IKS6_SE_EElS8_S8_SE_T6_,@"STO_CUDA_ENTRY STV_DEFAULT"
_ZN2at4cuda17kernelHistogram1DIdllLi1ELi2ELin1ELNS0_23CUDAHistogramMemoryTypeE0EZNS0_21CUDA_tensor_histogramIdlLb1EEEbNS_6TensorES4_S4_lNS_14AccumulateTypeIT0_Lb1EE4typeES8_NS0_13TensorArgTypeES9_S9_EUllE0_EEvNS0_6detail10TensorInfoIT_T1_EESF_NSC_IKS6_SE_EElS8_S8_SE_T6_:
.text._ZN2at4cuda17kernelHistogram1DIdllLi1ELi2ELin1ELNS0_23CUDAHistogramMemoryTypeE0EZNS0_21CUDA_tensor_histogramIdlLb1EEEbNS_6TensorES4_S4_lNS_14AccumulateTypeIT0_Lb1EE4typeES8_NS0_13TensorArgTypeES9_S9_EUllE0_EEvNS0_6detail10TensorInfoIT_T1_EESF_NSC_IKS6_SE_EElS8_S8_SE_T6_:
        /* <DEDUP_REMOVED lines=13> */
.L_x_1555:
[----:B------:R-:W-:Y:S02]  /*00d0*/  LEA R2, R5, R0, 0x3 ;  /* 0x0000000005027211 */ /* 0x000fe400078e18ff */
[----:B-1----:R-:W-:-:S03]  /*00e0*/  IADD3 R5, P0, R4, R5, RZ ;  /* 0x0000000504057210 */ /* 0x002fc60007f1e0ff */
[----:B------:R0:W-:Y:S02]  /*00f0*/  STS.64 [R2], RZ ;  /* 0x000000ff02007388 */ /* 0x0001e40000000a00 */
[----:B------:R-:W-:Y:S01]  /*0100*/  IMAD.X R3, RZ, RZ, R3, P0 ;  /* 0x000000ffff037224 */ /* 0x000fe200000e0603 */
[----:B------:R-:W-:-:S04]  /*0110*/  ISETP.GE.U32.AND P0, PT, R5, UR4, PT ;  /* 0x0000000405007c0c */ /* 0x000fc8000bf06070 */
[----:B------:R-:W-:-:S13]  /*0120*/  ISETP.GE.AND.EX P0, PT, R3, UR5, PT, P0 ;  /* 0x0000000503007c0c */ /* 0x000fda000bf06300 */
[----:B0-----:R-:W-:Y:S05]  /*0130*/  @!P0 BRA `(.L_x_1555) ;  /* 0xfffffffc00e48947 */ /* 0x001fea000383ffff */
.L_x_1554:
[----:B------:R-:W-:Y:S05]  /*0140*/  BSYNC B0 ;  /* 0x0000000000007941 */ /* 0x000fea0003800000 */
.L_x_1553:
        /* <DEDUP_REMOVED lines=22> */
.L_x_1564:
[----:B------:R-:W-:Y:S05]  /*02b0*/  YIELD ;  /* 0x0000000000007946 */ /* 0x000fea0003800000 */
        /* <DEDUP_REMOVED lines=12> */
[----:B------:R-:W-:Y:S01]  /*0380*/  IADD3 R3, P0, R4, R3, RZ ;  /* 0x0000000304037210 */ /* 0x000fe20007f1e0ff */
[----:B------:R-:W-:Y:S04]  /*0390*/  BSSY B0, `(.L_x_1558) ;  /* 0x000003a000007945 */ /* 0x000fe80003800000 */
[----:B------:R-:W-:Y:S01]  /*03a0*/  IMAD.X R2, RZ, RZ, R2, P0 ;  /* 0x000000ffff027224 */ /* 0x000fe200000e0602 */
        /* <DEDUP_REMOVED lines=22> */
[----:B------:R-:W-:Y:S05]  /*0510*/  CALL.REL.NOINC `($__internal_41_$__cuda_sm20_div_s64) ;  /* 0x0000002000307944 */ /* 0x000fea0003c00000 */
[----:B------:R-:W-:Y:S05]  /*0520*/  BRA `(.L_x_1562) ;  /* 0x0000000000487947 */ /* 0x000fea0003800000 */
.L_x_1561:
        /* <DEDUP_REMOVED lines=18> */
.L_x_1562:
[----:B------:R-:W-:Y:S05]  /*0650*/  BSYNC B1 ;  /* 0x0000000000017941 */ /* 0x000fea0003800000 */
.L_x_1560:
[----:B------:R-:W-:Y:S01]  /*0660*/  ULDC.64 UR4, c[0x0][0x6f0] ;  /* 0x0001bc0000047ab9 */ /* 0x000fe20000000a00 */
[----:B------:R-:W-:Y:S02]  /*0670*/  SHF.R.S32.HI R5, RZ, 0x1f, R21 ;  /* 0x0000001fff057819 */ /* 0x000fe40000011415 */
[----:B------:R-:W-:-:S04]  /*0680*/  ISETP.NE.U32.AND P1, PT, R21, UR4, PT ;  /* 0x0000000415007c0c */ /* 0x000fc8000bf25070 */
[----:B------:R-:W-:-:S04]  /*0690*/  ISETP.NE.AND.EX P1, PT, R5, UR5, PT, P1 ;  /* 0x0000000505007c0c */ /* 0x000fc8000bf25310 */
[----:B------:R-:W-:-:S05]  /*06a0*/  SEL R8, RZ, 0xffffffff, P1 ;  /* 0xffffffffff087807 */ /* 0x000fca0000800000 */
[----:B------:R-:W-:-:S05]  /*06b0*/  IMAD.IADD R21, R21, 0x1, R8 ;  /* 0x0000000115157824 */ /* 0x000fca00078e0208 */
[----:B------:R-:W-:-:S07]  /*06c0*/  LEA R21, R21, R0, 0x3 ;  /* 0x0000000015157211 */ /* 0x000fce00078e18ff */
.L_x_1563:
[----:B------:R-:W0:Y:S02]  /*06d0*/  LDS.64 R8, [R21] ;  /* 0x0000000015087984 */ /* 0x000e240000000a00 */
[----:B0-----:R-:W-:-:S10]  /*06e0*/  DADD R10, R8, 1 ;  /* 0x3ff00000080a7429 */ /* 0x001fd40000000000 */
[----:B------:R-:W0:Y:S02]  /*06f0*/  ATOMS.CAST.SPIN.64 R10, [R21], R8, R10 ;  /* 0x00000008150a738d */ /* 0x000e24000180040a */
[----:B0-----:R-:W-:-:S04]  /*0700*/  ISETP.EQ.U32.AND P1, PT, R10, 0x1, PT ;  /* 0x000000010a00780c */ /* 0x001fc80003f22070 */
[----:B------:R-:W-:-:S13]  /*0710*/  ISETP.EQ.U32.AND.EX P1, PT, R11, RZ, PT, P1 ;  /* 0x000000ff0b00720c */ /* 0x000fda0003f22110 */
[----:B------:R-:W-:Y:S05]  /*0720*/  @!P1 BRA `(.L_x_1563) ;  /* 0xfffffffc00e89947 */ /* 0x000fea000383ffff */
.L_x_1559:
[----:B------:R-:W-:Y:S05]  /*0730*/  BSYNC B0 ;  /* 0x0000000000007941 */ /* 0x000fea0003800000 */
.L_x_1558:
[----:B------:R-:W-:Y:S05]  /*0740*/  @!P0 BRA `(.L_x_1564) ;  /* 0xfffffff800d88947 */ /* 0x000fea000383ffff */
[----:B------:R-:W-:Y:S05]  /*0750*/  BRA `(.L_x_1556) ;  /* 0x0000001c00347947 */ /* 0x000fea0003800000 */
.L_x_1557:
        /* <DEDUP_REMOVED lines=8> */
.L_x_1595:
        /* <DEDUP_REMOVED lines=12> */
.L_x_1578:
        /* <DEDUP_REMOVED lines=10> */
[----:B------:R-:W-:Y:S05]  /*0940*/  CALL.REL.NOINC `($__internal_41_$__cuda_sm20_div_s64) ;  /* 0x0000001c00247944 */ /* 0x000fea0003c00000 */
        /* <DEDUP_REMOVED lines=10> */
.L_x_1567:
        /* <DEDUP_REMOVED lines=22> */
.L_x_1568:
[----:B------:R-:W-:Y:S05]  /*0b50*/  BSYNC B0 ;  /* 0x0000000000007941 */ /* 0x000fea0003800000 */
.L_x_1566:
        /* <DEDUP_REMOVED lines=27> */
.L_x_1570:
        /* <DEDUP_REMOVED lines=22> */
.L_x_1571:
[----:B------:R-:W-:Y:S05]  /*0e70*/  BSYNC B0 ;  /* 0x0000000000007941 */ /* 0x000fea0003800000 */
.L_x_1569:
        /* <DEDUP_REMOVED lines=16> */
[----:B------:R-:W-:Y:S05]  /*0f80*/  CALL.REL.NOINC `($__internal_41_$__cuda_sm20_div_s64) ;  /* 0x0000001400947944 */ /* 0x000fea0003c00000 */
        /* <DEDUP_REMOVED lines=12> */
.L_x_1573:
        /* <DEDUP_REMOVED lines=22> */
.L_x_1574:
[----:B------:R-:W-:Y:S05]  /*11b0*/  BSYNC B0 ;  /* 0x0000000000007941 */ /* 0x000fea0003800000 */
.L_x_1572:
        /* <DEDUP_REMOVED lines=27> */
.L_x_1576:
        /* <DEDUP_REMOVED lines=23> */
.L_x_1577:
[----:B------:R-:W-:Y:S05]  /*14e0*/  BSYNC B0 ;  /* 0x0000000000007941 */ /* 0x000fea0003800000 */
.L_x_1575:
        /* <DEDUP_REMOVED lines=11> */
.L_x_1565:
        /* <DEDUP_REMOVED lines=24> */
.L_x_1581:
        /* <DEDUP_REMOVED lines=23> */
.L_x_1582:
[----:B------:R-:W-:Y:S05]  /*1890*/  BSYNC B0 ;  /* 0x0000000000007941 */ /* 0x000fea0003800000 */
.L_x_1580:
        /* <DEDUP_REMOVED lines=17> */
[----:B------:R-:W-:Y:S05]  /*19b0*/  CALL.REL.NOINC `($__internal_41_$__cuda_sm20_div_s64) ;  /* 0x0000000c00087944 */ /* 0x000fea0003c00000 */
        /* <DEDUP_REMOVED lines=9> */
.L_x_1584:
        /* <DEDUP_REMOVED lines=23> */
.L_x_1585:
[----:B------:R-:W-:Y:S05]  /*1bc0*/  BSYNC B0 ;  /* 0x0000000000007941 */ /* 0x000fea0003800000 */
.L_x_1583:
        /* <DEDUP_REMOVED lines=27> */
.L_x_1587:
        /* <DEDUP_REMOVED lines=23> */
.L_x_1588:
[----:B------:R-:W-:Y:S05]  /*1ef0*/  BSYNC B0 ;  /* 0x0000000000007941 */ /* 0x000fea0003800000 */
.L_x_1586:
[----:B------:R-:W0:Y:S02]  /*1f00*/  LDC.64 R10, c[0x0][R10+0x2c8] ;  /* 0x0000b2000a0a7b82 */ /* 0x000e240000000a00 */
[-C--:B0-----:R-:W-:Y:S02]  /*1f10*/  IMAD R8, R11, R22.reuse, RZ ;  /* 0x000000160b087224 */ /* 0x081fe400078e02ff */
[----:B------:R-:W-:-:S04]  /*1f20*/  IMAD.WIDE.U32 R18, R10, R22, R18 ;  /* 0x000000160a127225 */ /* 0x000fc800078e0012 */
[----:B------:R-:W-:-:S05]  /*1f30*/  IMAD R9, R10, R9, R8 ;  /* 0x000000090a097224 */ /* 0x000fca00078e0208 */
[----:B------:R-:W-:-:S07]  /*1f40*/  IADD3 R19, R19, R9, RZ ;  /* 0x0000000913137210 */ /* 0x000fce0007ffe0ff */
.L_x_1579:
        /* <DEDUP_REMOVED lines=32> */
[----:B------:R-:W-:Y:S05]  /*2150*/  CALL.REL.NOINC `($__internal_41_$__cuda_sm20_div_s64) ;  /* 0x0000000400207944 */ /* 0x000fea0003c00000 */
[----:B------:R-:W-:Y:S05]  /*2160*/  BRA `(.L_x_1593) ;  /* 0x0000000000487947 */ /* 0x000fea0003800000 */
.L_x_1592:
        /* <DEDUP_REMOVED lines=18> */
.L_x_1593:
[----:B------:R-:W-:Y:S05]  /*2290*/  BSYNC B1 ;  /* 0x0000000000017941 */ /* 0x000fea0003800000 */
.L_x_1591:
        /* <DEDUP_REMOVED lines=10> */
.L_x_1594:
[----:B------:R-:W0:Y:S02]  /*2340*/  LDS.64 R8, [R21] ;  /* 0x0000000015087984 */ /* 0x000e240000000a00 */
[----:B0-----:R-:W-:-:S10]  /*2350*/  DADD R10, R8, 1 ;  /* 0x3ff00000080a7429 */ /* 0x001fd40000000000 */
[----:B------:R-:W0:Y:S02]  /*2360*/  ATOMS.CAST.SPIN.64 R10, [R21], R8, R10 ;  /* 0x00000008150a738d */ /* 0x000e24000180040a */
[----:B0-----:R-:W-:-:S04]  /*2370*/  ISETP.EQ.U32.AND P0, PT, R10, 0x1, PT ;  /* 0x000000010a00780c */ /* 0x001fc80003f02070 */
[----:B------:R-:W-:-:S13]  /*2380*/  ISETP.EQ.U32.AND.EX P0, PT, R11, RZ, PT, P0 ;  /* 0x000000ff0b00720c */ /* 0x000fda0003f02100 */
[----:B------:R-:W-:Y:S05]  /*2390*/  @!P0 BRA `(.L_x_1594) ;  /* 0xfffffffc00e88947 */ /* 0x000fea000383ffff */
.L_x_1590:
[----:B------:R-:W-:Y:S05]  /*23a0*/  BSYNC B0 ;  /* 0x0000000000007941 */ /* 0x000fea0003800000 */
.L_x_1589:
        /* <DEDUP_REMOVED lines=8> */
.L_x_1556:
        /* <DEDUP_REMOVED lines=12> */
.L_x_1596:
        /* <DEDUP_REMOVED lines=15> */
        .weak           $__internal_41_$__cuda_sm20_div_s64
        .type           $__internal_41_$__cuda_sm20_div_s64,@function
        .size           $__internal_41_$__cuda_sm20_div_s64,(.L_x_3571 - $__internal_41_$__cuda_sm20_div_s64)
$__internal_41_$__cuda_sm20_div_s64:
        /* <DEDUP_REMOVED lines=83> */
[----:B------:R-:W-:Y:S06]  /*2b10*/  RET.REL.NODEC R24 `(_ZN2at4cuda17kernelHistogram1DIdllLi1ELi2ELin1ELNS0_23CUDAHistogramMemoryTypeE0EZNS0_21CUDA_tensor_histogramIdlLb1EEEbNS_6TensorES4_S4_lNS_14AccumulateTypeIT0_Lb1EE4typeES8_NS0_13TensorArgTypeES9_S9_EUllE0_EEvNS0_6detail10TensorInfoIT_T1_EESF_NSC_IKS6_SE_EElS8_S8_SE_T6_) ;  /* 0xffffffd418387950 */ /* 0x000fec0003c3ffff */
.L_x_1597:
        /* <DEDUP_REMOVED lines=14> */
.L_x_3571:


//--------------------- .text._ZN2at4cuda17kernelHistogram1DIdllLi1ELi2ELin1ELNS0_23CUDAHistogramMemoryTypeE1EZNS0_21CUDA_tensor_histogramIdlLb1EEEbNS_6TensorES4_S4_lNS_14AccumulateTypeIT0_Lb1EE4typeES8_NS0_13TensorArgTypeES9_S9_EUllE_EEvNS0_6detail10TensorInfoIT_T1_EESF_NSC_IKS6_SE_EElS8_S8_SE_T6_ --------------------------
	.section	.text._ZN2at4cuda17kernelHistogram1DIdllLi1ELi2ELin1ELNS0_23CUDAHistogramMemoryTypeE1EZNS0_21CUDA_tensor_histogramIdlLb1EEEbNS_6TensorES4_S4_lNS_14AccumulateTypeIT0_Lb1EE4typeES8_NS0_13TensorArgTypeES9_S9_EUllE_EEvNS0_6detail10TensorInfoIT_T1_EESF_NSC_IKS6_SE_EElS8_S8_SE_T6_,"ax",@progbits
	.align	128
        .global         _ZN2at4cuda17kernelHistogram1DIdllLi1ELi2ELin1ELNS0_23CUDAHistogramMemoryTypeE1EZNS0_21CUDA_tensor_histogramIdlLb1EEEbNS_6TensorES4_S4_lNS_14AccumulateTypeIT0_Lb1EE4typeES8_NS0_13TensorArgTypeES9_S9_EUllE_EEvNS0_6detail10TensorInfoIT_T1_EESF_NSC_IKS6_SE_EElS8_S8_SE_T6_
        .type           _ZN2at4cuda17kernelHistogram1DIdllLi1ELi2ELin1ELNS0_23CUDAHistogramMemoryTypeE1EZNS0_21CUDA_tensor_histogramIdlLb1EEEbNS_6TensorES4_S4_lNS_14AccumulateTypeIT0_Lb1EE4typeES8_NS0_13TensorArgTypeES9_S9_EUllE_EEvNS0_6detail10TensorInfoIT_T1_EESF_NSC_IKS6_SE_EElS8_S8_SE_T6_,@function
        .size           _ZN2at4cuda17kernelHistogram1DIdllLi1ELi2ELin1ELNS0_23CUDAHistogramMemoryTypeE1EZNS0_21CUDA_tensor_histogramIdlLb1EEEbNS_6TensorES4_S4_lNS_14AccumulateTypeIT0_Lb1EE4typeES8_NS0_13TensorArgTypeES9_S9_EUllE_EEvNS0_6detail10TensorInfoIT_T1_EESF_NSC_IKS6_SE_EElS8_S8_SE_T6_,(.L_x_3572 - _ZN2at4cuda17kernelHistogram1DIdllLi1ELi2ELin1ELNS0_23CUDAHistogramMemoryTypeE1EZNS0_21CUDA_tensor_histogramIdlLb1EEEbNS_6TensorES4_S4_lNS_14AccumulateTypeIT0_Lb1EE4typeES8_NS0_13TensorArgTypeES9_S9_EUllE_EEvNS0_6detail10TensorInfoIT_T1_EESF_NSC_IKS6_SE_EElS8_S8_SE_T6_)
        .other          _ZN2at4cuda17kernelHistogram1DIdllLi1ELi2ELin1ELNS0_23CUDAHistogramMemoryTypeE1EZNS0_21CUDA_tensor_histogramIdlLb1EEEbNS_6TensorES4_S4_lNS_14AccumulateTypeIT0_Lb1EE4typeES8_NS0_13TensorArgTypeES9_S9_EUllE_EEvNS0_6detail10TensorInfoIT_T1_EESF_NSC_IKS6_SE_EElS8_S8_SE_T6_,@"STO_CUDA_ENTRY STV_DEFAULT"
_ZN2at4cuda17kernelHistogram1DIdllLi1ELi2ELin1ELNS0_23CUDAHistogramMemoryTypeE1EZNS0_21CUDA_tensor_histogramIdlLb1EEEbNS_6TensorES4_S4_lNS_14AccumulateTypeIT0_Lb1EE4typeES8_NS0_13TensorArgTypeES9_S9_EUllE_EEvNS0_6detail10TensorInfoIT_T1_EESF_NSC_IKS6_SE_EElS8_S8_SE_T6_:
.text._ZN2at4cuda17kernelHistogram1DIdllLi1ELi2ELin1ELNS0_23CUDAHistogramMemoryTypeE1EZNS0_21CUDA_tensor_histogramIdlLb1EEEbNS_6TensorES4_S4_lNS_14AccumulateTypeIT0_Lb1EE4typeES8_NS0_13TensorArgTypeES9_S9_EUllE_EEvNS0_6detail10TensorInfoIT_T1_EESF_NSC_IKS6_SE_EElS8_S8_SE_T6_:
        /* <DEDUP_REMOVED lines=31> */
.L_x_1605:
[----:B------:R-:W-:Y:S02]  /*01f0*/  IMAD R3, R2, UR10, RZ ;  /* 0x0000000a02037c24 */ /* 0x000fe4000f8e02ff */
[----:B0-----:R-:W-:-:S04]  /*0200*/  IMAD.WIDE.U32 R4, R0, UR10, RZ ;  /* 0x0000000a00047c25 */ /* 0x001fc8000f8e00ff */
[----:B------:R-:W-:Y:S01]  /*0210*/  IMAD R3, R0, UR11, R3 ;  /* 0x0000000b00037c24 */ /* 0x000fe2000f8e0203 */
[----:B------:R-:W-:-:S03]  /*0220*/  LEA R6, P0, R4, UR12, 0x3 ;  /* 0x0000000c04067c11 */ /* 0x000fc6000f8018ff */
[----:B------:R-:W-:-:S05]  /*0230*/  IMAD.IADD R3, R5, 0x1, R3 ;  /* 0x0000000105037824 */ /* 0x000fca00078e0203 */
[----:B------:R-:W-:-:S06]  /*0240*/  LEA.HI.X R7, R4, UR13, R3, 0x3, P0 ;  /* 0x0000000d04077c11 */ /* 0x000fcc00080f1c03 */
[----:B------:R-:W0:Y:S01]  /*0250*/  LDG.E.64 R6, desc[UR8][R6.64] ;  /* 0x0000000806067981 */ /* 0x000e22000c1e1b00 */
[----:B------:R-:W-:Y:S05]  /*0260*/  YIELD ;  /* 0x0000000000007946 */ /* 0x000fea0003800000 */
[----:B------:R-:W-:Y:S01]  /*0270*/  BSSY B1, `(.L_x_1600) ;  /* 0x000003c000017945 */ /* 0x000fe20003800000 */
[C---:B0-----:R-:W-:Y:S02]  /*0280*/  ISETP.GE.U32.AND P0, PT, R6.reuse, R10, PT ;  /* 0x0000000a0600720c */ /* 0x041fe40003f06070 */
[----:B------:R-:W-:Y:S02]  /*0290*/  ISETP.GT.U32.AND P1, PT, R6, UR24, PT ;  /* 0x0000001806007c0c */ /* 0x000fe4000bf24070 */
        /* <DEDUP_REMOVED lines=16> */
[----:B------:R-:W-:Y:S05]  /*03a0*/  CALL.REL.NOINC `($__internal_42_$__cuda_sm20_div_s64) ;  /* 0x0000002000487944 */ /* 0x000fea0003c00000 */
[----:B------:R-:W-:Y:S05]  /*03b0*/  BRA `(.L_x_1604) ;  /* 0x0000000000487947 */ /* 0x000fea0003800000 */
.L_x_1603:
        /* <DEDUP_REMOVED lines=18> */
.L_x_1604:
[----:B------:R-:W-:Y:S05]  /*04e0*/  BSYNC B2 ;  /* 0x0000000000027941 */ /* 0x000fea0003800000 */
.L_x_1602:
        /* <DEDUP_REMOVED lines=20> */
.L_x_1601:
[----:B------:R-:W-:Y:S05]  /*0630*/  BSYNC B1 ;  /* 0x0000000000017941 */ /* 0x000fea0003800000 */
.L_x_1600:
[----:B------:R-:W-:-:S05]  /*0640*/  IADD3 R0, P0, R0, UR4, RZ ;  /* 0x0000000400007c10 */ /* 0x000fca000ff1e0ff */
[----:B------:R-:W-:Y:S01]  /*0650*/  IMAD.X R2, RZ, RZ, R2, P0 ;  /* 0x000000ffff027224 */ /* 0x000fe200000e0602 */
[----:B------:R-:W-:-:S04]  /*0660*/  ISETP.GE.U32.AND P0, PT, R0, UR26, PT ;  /* 0x0000001a00007c0c */ /* 0x000fc8000bf06070 */
[----:B------:R-:W-:-:S13]  /*0670*/  ISETP.GE.AND.EX P0, PT, R2, UR27, PT, P0 ;  /* 0x0000001b02007c0c */ /* 0x000fda000bf06300 */
[----:B------:R-:W-:Y:S05]  /*0680*/  @!P0 BRA `(.L_x_1605) ;  /* 0xfffffff800d88947 */ /* 0x000fea000383ffff */
[----:B------:R-:W-:Y:S05]  /*0690*/  BSYNC B0 ;  /* 0x0000000000007941 */ /* 0x000fea0003800000 */
.L_x_1599:
[----:B------:R-:W-:Y:S05]  /*06a0*/  EXIT ;  /* 0x000000000000794d */ /* 0x000fea0003800000 */
.L_x_1598:
[----:B------:R-:W-:-:S04]  /*06b0*/  LOP3.LUT R3, RZ, R4, RZ, 0x33, !PT ;  /* 0x00000004ff037212 */ /* 0x000fc800078e33ff */
[----:B------:R-:W-:-:S04]  /*06c0*/  VIMNMX R3, R3, -0x3, !PT ;  /* 0xfffffffd03037848 */ /* 0x000fc80007fe0100 */
[----:B------:R-:W-:-:S05]  /*06d0*/  IADD3 R4, R3, R4, RZ ;  /* 0x0000000403047210 */ /* 0x000fca0007ffe0ff */
[C---:B------:R-:W-:Y:S02]  /*06e0*/  VIADD R9, R4.reuse, 0x2 ;  /* 0x0000000204097836 */ /* 0x040fe40000000000 */
[----:B------:R-:W-:-:S03]  /*06f0*/  VIADD R10, R4, 0x1 ;  /* 0x00000001040a7836 */ /* 0x000fc60000000000 */
[----:B------:R-:W-:-:S04]  /*0700*/  LOP3.LUT R9, R9, 0x3, RZ, 0xc0, !PT ;  /* 0x0000000309097812 */ /* 0x000fc800078ec0ff */
[----:B------:R-:W-:-:S07]  /*0710*/  IADD3 R11, R4, -R9, RZ ;  /* 0x80000009040b7210 */ /* 0x000fce0007ffe0ff */
.L_x_1635:
        /* <DEDUP_REMOVED lines=13> */
.L_x_1619:
        /* <DEDUP_REMOVED lines=9> */
[----:B------:R-:W-:Y:S05]  /*0880*/  CALL.REL.NOINC `($__internal_42_$__cuda_sm20_div_s64) ;  /* 0x0000001c00107944 */ /* 0x000fea0003c00000 */
        /* <DEDUP_REMOVED lines=11> */
.L_x_1608:
        /* <DEDUP_REMOVED lines=22> */
.L_x_1609:
[----:B------:R-:W-:Y:S05]  /*0aa0*/  BSYNC B0 ;  /* 0x0000000000007941 */ /* 0x000fea0003800000 */
.L_x_1607:
        /* <DEDUP_REMOVED lines=16> */
[----:B------:R-:W-:Y:S05]  /*0bb0*/  CALL.REL.NOINC `($__internal_42_$__cuda_sm20_div_s64) ;  /* 0x0000001800447944 */ /* 0x000fea0003c00000 */
        /* <DEDUP_REMOVED lines=12> */
.L_x_1611:
        /* <DEDUP_REMOVED lines=23> */
.L_x_1612:
[----:B------:R-:W-:Y:S05]  /*0df0*/  BSYNC B0 ;  /* 0x0000000000007941 */ /* 0x000fea0003800000 */
.L_x_1610:
        /* <DEDUP_REMOVED lines=16> */
[----:B------:R-:W-:Y:S05]  /*0f00*/  CALL.REL.NOINC `($__internal_42_$__cuda_sm20_div_s64) ;  /* 0x0000001400707944 */ /* 0x000fea0003c00000 */
        /* <DEDUP_REMOVED lines=11> */
.L_x_1614:
        /* <DEDUP_REMOVED lines=23> */
.L_x_1615:
[----:B------:R-:W-:Y:S05]  /*1130*/  BSYNC B0 ;  /* 0x0000000000007941 */ /* 0x000fea0003800000 */
.L_x_1613:
        /* <DEDUP_REMOVED lines=18> */
[----:B------:R-:W-:Y:S05]  /*1260*/  CALL.REL.NOINC `($__internal_42_$__cuda_sm20_div_s64) ;  /* 0x0000001000987944 */ /* 0x000fea0003c00000 */
        /* <DEDUP_REMOVED lines=11> */
.L_x_1617:
        /* <DEDUP_REMOVED lines=23> */
.L_x_1618:
[----:B------:R-:W-:Y:S05]  /*1490*/  BSYNC B0 ;  /* 0x0000000000007941 */ /* 0x000fea0003800000 */
.L_x_1616:
        /* <DEDUP_REMOVED lines=10> */
.L_x_1606:
        /* <DEDUP_REMOVED lines=25> */
.L_x_1622:
        /* <DEDUP_REMOVED lines=23> */
.L_x_1623:
[----:B------:R-:W-:Y:S05]  /*1840*/  BSYNC B0 ;  /* 0x0000000000007941 */ /* 0x000fea0003800000 */
.L_x_1621:
        /* <DEDUP_REMOVED lines=29> */
.L_x_1625:
        /* <DEDUP_REMOVED lines=23> */
.L_x_1626:
[----:B------:R-:W-:Y:S05]  /*1b90*/  BSYNC B0 ;  /* 0x0000000000007941 */ /* 0x000fea0003800000 */
.L_x_1624:
        /* <DEDUP_REMOVED lines=29> */
.L_x_1628:
        /* <DEDUP_REMOVED lines=23> */
.L_x_1629:
[----:B------:R-:W-:Y:S05]  /*1ee0*/  BSYNC B0 ;  /* 0x0000000000007941 */ /* 0x000fea0003800000 */
.L_x_1627:
[----:B------:R-:W0:Y:S01]  /*1ef0*/  LDC.64 R18, c[0x0][R18+0x2c8] ;  /* 0x0000b20012127b82 */ /* 0x000e220000000a00 */
[----:B------:R-:W-:Y:S01]  /*1f00*/  MOV R15, R13 ;  /* 0x0000000d000f7202 */ /* 0x000fe20000000f00 */
[-C--:B0-----:R-:W-:Y:S02]  /*1f10*/  IMAD R4, R19, R16.reuse, RZ ;  /* 0x0000001013047224 */ /* 0x081fe400078e02ff */
[----:B------:R-:W-:-:S04]  /*1f20*/  IMAD.WIDE.U32 R14, R18, R16, R14 ;  /* 0x00000010120e7225 */ /* 0x000fc800078e000e */
[----:B------:R-:W-:-:S04]  /*1f30*/  IMAD R3, R18, R3, R4 ;  /* 0x0000000312037224 */ /* 0x000fc800078e0204 */
[----:B------:R-:W-:-:S07]  /*1f40*/  IMAD.IADD R13, R15, 0x1, R3 ;  /* 0x000000010f0d7824 */ /* 0x000fce00078e0203 */
.L_x_1620:
        /* <DEDUP_REMOVED lines=32> */
[----:B------:R-:W-:Y:S05]  /*2150*/  CALL.REL.NOINC `($__internal_42_$__cuda_sm20_div_s64) ;  /* 0x0000000000dc7944 */ /* 0x000fea0003c00000 */
[----:B------:R-:W-:Y:S05]  /*2160*/  BRA `(.L_x_1634) ;  /* 0x0000000000487947 */ /* 0x000fea0003800000 */
.L_x_1633:
        /* <DEDUP_REMOVED lines=18> */
.L_x_1634:
[----:B------:R-:W-:Y:S05]  /*2290*/  BSYNC B1 ;  /* 0x0000000000017941 */ /* 0x000fea0003800000 */
.L_x_1632:
        /* <DEDUP_REMOVED lines=25> */
.L_x_1631:
[----:B------:R-:W-:Y:S05]  /*2430*/  BSYNC B0 ;  /* 0x0000000000007941 */ /* 0x000fea0003800000 */
.L_x_1630:
        /* <DEDUP_REMOVED lines=9> */
        .weak           $__internal_42_$__cuda_sm20_div_s64
        .type           $__internal_42_$__cuda_sm20_div_s64,@function
        .size           $__internal_42_$__cuda_sm20_div_s64,(.L_x_3572 - $__internal_42_$__cuda_sm20_div_s64)
$__internal_42_$__cuda_sm20_div_s64:
        /* <DEDUP_REMOVED lines=83> */
[----:B------:R-:W-:Y:S06]  /*2a00*/  RET.REL.NODEC R16 `(_ZN2at4cuda17kernelHistogram1DIdllLi1ELi2ELin1ELNS0_23CUDAHistogramMemoryTypeE1EZNS0_21CUDA_tensor_histogramIdlLb1EEEbNS_6TensorES4_S4_lNS_14AccumulateTypeIT0_Lb1EE4typeES8_NS0_13TensorArgTypeES9_S9_EUllE_EEvNS0_6detail10TensorInfoIT_T1_EESF_NSC_IKS6_SE_EElS8_S8_SE_T6_) ;  /* 0xffffffd4107c7950 */ /* 0x000fec0003c3ffff */
.L_x_1636:
        /* <DEDUP_REMOVED lines=15> */
.L_x_3572:


//--------------------- .text._ZN2at4cuda17kernelHistogram1DIdllLi1ELi2ELin1ELNS0_23CUDAHistogramMemoryTypeE0EZNS0_21CUDA_tensor_histogramIdlLb1EEEbNS_6TensorES4_S4_lNS_14AccumulateTypeIT0_Lb1EE4typeES8_NS0_13TensorArgTypeES9_S9_EUllE_EEvNS0_6detail10TensorInfoIT_T1_EESF_NSC_IKS6_SE_EElS8_S8_SE_T6_ --------------------------
	.section	.text._ZN2at4cuda17kernelHistogram1DIdllLi1ELi2ELin1ELNS0_23CUDAHistogramMemoryTypeE0EZNS0_21CUDA_tensor_histogramIdlLb1EEEbNS_6TensorES4_S4_lNS_14AccumulateTypeIT0_Lb1EE4typeES8_NS0_13TensorArgTypeES9_S9_EUllE_EEvNS0_6detail10TensorInfoIT_T1_EESF_NSC_IKS6_SE_EElS8_S8_SE_T6_,"ax",@progbits
	.align	128
        .global         _ZN2at4cuda17kernelHistogram1DIdllLi1ELi2ELin1ELNS0_23CUDAHistogramMemoryTypeE0EZNS0_21CUDA_tensor_histogramIdlLb1EEEbNS_6TensorES4_S4_lNS_14AccumulateTypeIT0_Lb1EE4typeES8_NS0_13TensorArgTypeES9_S9_EUllE_EEvNS0_6detail10TensorInfoIT_T1_EESF_NSC_IKS6_SE_EElS8_S8_SE_T6_
        .type           _ZN2at4cuda17kernelHistogram1DIdllLi1ELi2ELin1ELNS0_23CUDAHistogramMemoryTypeE0EZNS0_21CUDA_tensor_histogramIdlLb1EEEbNS_6TensorES4_S4_lNS_14AccumulateTypeIT0_Lb1EE4typeES8_NS0_13TensorArgTypeES9_S9_EUllE_EEvNS0_6detail10TensorInfoIT_T1_EESF_NSC_IKS6_SE_EElS8_S8_SE_T6_,@function
        .size           _ZN2at4cuda17kernelHistogram1DIdllLi1ELi2ELin1ELNS0_23CUDAHistogramMemoryTypeE0EZNS0_21CUDA_tensor_histogramIdlLb1EEEbNS_6TensorES4_S4_lNS_14AccumulateTypeIT0_Lb1EE4typeES8_NS0_13TensorArgTypeES9_S9_EUllE_EEvNS0_6detail10TensorInfoIT_T1_EESF_NSC_IKS6_SE_EElS8_S8_SE_T6_,(.L_x_3573 - _ZN2at4cuda17kernelHistogram1DIdllLi1ELi2ELin1ELNS0_23CUDAHistogramMemoryTypeE0EZNS0_21CUDA_tensor_histogramIdlLb1EEEbNS_6TensorES4_S4_lNS_14AccumulateTypeIT0_Lb1EE4typeES8_NS0_13TensorArgTypeES9_S9_EUllE_EEvNS0_6detail10TensorInfoIT_T1_EESF_NSC_IKS6_SE_EElS8_S8_SE_T6_)
        .other          _ZN2at4cuda17kernelHistogram1DIdllLi1ELi2ELin1ELNS0_23CUDAHistogramMemoryTypeE0EZNS0_21CUDA_tensor_histogramIdlLb1EEEbNS_6TensorES4_S4_lNS_14AccumulateTypeIT0_Lb1EE4typeES8_NS0_13TensorArgTypeES9_S9_EUllE_EEvNS0_6detail10TensorInfoIT_T1_EESF_NSC_IKS6_SE_EElS8_S8_SE_T6_,@"STO_CUDA_ENTRY STV_DEFAULT"
_ZN2at4cuda17kernelHistogram1DIdllLi1ELi2ELin1ELNS0_23CUDAHistogramMemoryTypeE0EZNS0_21CUDA_tensor_histogramIdlLb1EEEbNS_6TensorES4_S4_lNS_14AccumulateTypeIT0_Lb1EE4typeES8_NS0_13TensorArgTypeES9_S9_EUllE_EEvNS0_6detail10TensorInfoIT_T1_EESF_NSC_IKS6_SE_EElS8_S8_SE_T6_:
.text._ZN2at4cuda17kernelHistogram1DIdllLi1ELi2ELin1ELNS0_23CUDAHistogramMemoryTypeE0EZNS0_21CUDA_tensor_histogramIdlLb1EEEbNS_6TensorES4_S4_lNS_14AccumulateTypeIT0_Lb1EE4typeES8_NS0_13TensorArgTypeES9_S9_EUllE_EEvNS0_6detail10TensorInfoIT_T1_EESF_NSC_IKS6_SE_EElS8_S8_SE_T6_:
        /* <DEDUP_REMOVED lines=13> */
.L_x_1639:
[----:B------:R-:W-:Y:S02]  /*00d0*/  LEA R2, R5, R0, 0x3 ;  /* 0x0000000005027211 */ /* 0x000fe400078e18ff */
[----:B-1----:R-:W-:-:S03]  /*00e0*/  IADD3 R5, P0, R4, R5, RZ ;  /* 0x0000000504057210 */ /* 0x002fc60007f1e0ff */
[----:B------:R0:W-:Y:S02]  /*00f0*/  STS.64 [R2], RZ ;  /* 0x000000ff02007388 */ /* 0x0001e40000000a00 */
[----:B------:R-:W-:Y:S01]  /*0100*/  IMAD.X R3, RZ, RZ, R3, P0 ;  /* 0x000000ffff037224 */ /* 0x000fe200000e0603 */
[----:B------:R-:W-:-:S04]  /*0110*/  ISETP.GE.U32.AND P0, PT, R5, UR4, PT ;  /* 0x0000000405007c0c */ /* 0x000fc8000bf06070 */
[----:B------:R-:W-:-:S13]  /*0120*/  ISETP.GE.AND.EX P0, PT, R3, UR5, PT, P0 ;  /* 0x0000000503007c0c */ /* 0x000fda000bf06300 */
[----:B0-----:R-:W-:Y:S05]  /*0130*/  @!P0 BRA `(.L_x_1639) ;  /* 0xfffffffc00e48947 */ /* 0x001fea000383ffff */
.L_x_1638:
[----:B------:R-:W-:Y:S05]  /*0140*/  BSYNC B0 ;  /* 0x0000000000007941 */ /* 0x000fea0003800000 */
.L_x_1637:
        /* <DEDUP_REMOVED lines=22> */
.L_x_1648:
[----:B------:R-:W-:Y:S05]  /*02b0*/  YIELD ;  /* 0x0000000000007946 */ /* 0x000fea0003800000 */
        /* <DEDUP_REMOVED lines=32> */
[----:B------:R-:W-:Y:S05]  /*04c0*/  CALL.REL.NOINC `($__internal_43_$__cuda_sm20_div_s64) ;  /* 0x00000020008c7944 */ /* 0x000fea0003c00000 */
[----:B------:R-:W-:Y:S05]  /*04d0*/  BRA `(.L_x_1646) ;  /* 0x0000000000487947 */ /* 0x000fea0003800000 */
.L_x_1645:
        /* <DEDUP_REMOVED lines=18> */
.L_x_1646:
[----:B------:R-:W-:Y:S05]  /*0600*/  BSYNC B1 ;  /* 0x0000000000017941 */ /* 0x000fea0003800000 */
.L_x_1644:
        /* <DEDUP_REMOVED lines=16> */
.L_x_1647:
[----:B------:R-:W0:Y:S02]  /*0710*/  LDS.64 R8, [R21] ;  /* 0x0000000015087984 */ /* 0x000e240000000a00 */
[----:B0----5:R-:W-:-:S10]  /*0720*/  DADD R10, R14, R8 ;  /* 0x000000000e0a7229 */ /* 0x021fd40000000008 */
[----:B------:R-:W0:Y:S02]  /*0730*/  ATOMS.CAST.SPIN.64 R10, [R21], R8, R10 ;  /* 0x00000008150a738d */ /* 0x000e24000180040a */
[----:B0-----:R-:W-:-:S04]  /*0740*/  ISETP.EQ.U32.AND P0, PT, R10, 0x1, PT ;  /* 0x000000010a00780c */ /* 0x001fc80003f02070 */
[----:B------:R-:W-:-:S13]  /*0750*/  ISETP.EQ.U32.AND.EX P0, PT, R11, RZ, PT, P0 ;  /* 0x000000ff0b00720c */ /* 0x000fda0003f02100 */
[----:B------:R-:W-:Y:S05]  /*0760*/  @!P0 BRA `(.L_x_1647) ;  /* 0xfffffffc00e88947 */ /* 0x000fea000383ffff */
.L_x_1643:
[----:B------:R-:W-:Y:S05]  /*0770*/  BSYNC B0 ;  /* 0x0000000000007941 */ /* 0x000fea0003800000 */
.L_x_1642:
[----:B------:R-:W-:Y:S01]  /*0780*/  IADD3 R3, P0, R4, R3, RZ ;  /* 0x0000000304037210 */ /* 0x000fe20007f1e0ff */
[----:B------:R-:W-:-:S04]  /*0790*/  ULDC.64 UR4, c[0x0][0x708] ;  /* 0x0001c20000047ab9 */ /* 0x000fc80000000a00 */
[----:B------:R-:W-:Y:S01]  /*07a0*/  IMAD.X R2, RZ, RZ, R2, P0 ;  /* 0x000000ffff027224 */ /* 0x000fe200000e0602 */
[----:B------:R-:W-:-:S04]  /*07b0*/  ISETP.GE.U32.AND P0, PT, R3, UR4, PT ;  /* 0x0000000403007c0c */ /* 0x000fc8000bf06070 */
[----:B------:R-:W-:-:S13]  /*07c0*/  ISETP.GE.AND.EX P0, PT, R2, UR5, PT, P0 ;  /* 0x0000000502007c0c */ /* 0x000fda000bf06300 */
[----:B------:R-:W-:Y:S05]  /*07d0*/  @!P0 BRA `(.L_x_1648) ;  /* 0xfffffff800b48947 */ /* 0x000fea000383ffff */
[----:B------:R-:W-:Y:S05]  /*07e0*/  BRA `(.L_x_1640) ;  /* 0x0000001c00587947 */ /* 0x000fea0003800000 */
.L_x_1641:
        /* <DEDUP_REMOVED lines=9> */
.L_x_1679:
        /* <DEDUP_REMOVED lines=9> */
.L_x_1662:
        /* <DEDUP_REMOVED lines=14> */
[----:B------:R-:W-:Y:S05]  /*09f0*/  CALL.REL.NOINC `($__internal_43_$__cuda_sm20_div_s64) ;  /* 0x0000001c00407944 */ /* 0x000fea0003c00000 */
        /* <DEDUP_REMOVED lines=10> */
.L_x_1651:
        /* <DEDUP_REMOVED lines=22> */
.L_x_1652:
[----:B------:R-:W-:Y:S05]  /*0c00*/  BSYNC B0 ;  /* 0x0000000000007941 */ /* 0x000fea0003800000 */
.L_x_1650:
        /* <DEDUP_REMOVED lines=15> */
[----:B------:R-:W-:Y:S05]  /*0d00*/  CALL.REL.NOINC `($__internal_43_$__cuda_sm20_div_s64) ;  /* 0x00000018007c7944 */ /* 0x000fea0003c00000 */
        /* <DEDUP_REMOVED lines=11> */
.L_x_1654:
        /* <DEDUP_REMOVED lines=22> */
.L_x_1655:
[----:B------:R-:W-:Y:S05]  /*0f20*/  BSYNC B0 ;  /* 0x0000000000007941 */ /* 0x000fea0003800000 */
.L_x_1653:
        /* <DEDUP_REMOVED lines=29> */
.L_x_1657:
        /* <DEDUP_REMOVED lines=22> */
.L_x_1658:
[----:B------:R-:W-:Y:S05]  /*1260*/  BSYNC B0 ;  /* 0x0000000000007941 */ /* 0x000fea0003800000 */
.L_x_1656:
        /* <DEDUP_REMOVED lines=28> */
.L_x_1660:
        /* <DEDUP_REMOVED lines=23> */
.L_x_1661:
[----:B------:R-:W-:Y:S05]  /*15a0*/  BSYNC B0 ;  /* 0x0000000000007941 */ /* 0x000fea0003800000 */
.L_x_1659:
        /* <DEDUP_REMOVED lines=8> */
.L_x_1649:
        /* <DEDUP_REMOVED lines=14> */
[----:B------:R-:W-:Y:S05]  /*1710*/  CALL.REL.NOINC `($__internal_43_$__cuda_sm20_div_s64) ;  /* 0x0000000c00f87944 */ /* 0x000fea0003c00000 */
        /* <DEDUP_REMOVED lines=9> */
.L_x_1665:
        /* <DEDUP_REMOVED lines=23> */
.L_x_1666:
[----:B------:R-:W-:Y:S05]  /*1920*/  BSYNC B0 ;  /* 0x0000000000007941 */ /* 0x000fea0003800000 */
.L_x_1664:
        /* <DEDUP_REMOVED lines=27> */
.L_x_1668:
        /* <DEDUP_REMOVED lines=23> */
.L_x_1669:
[----:B------:R-:W-:Y:S05]  /*1c50*/  BSYNC B0 ;  /* 0x0000000000007941 */ /* 0x000fea0003800000 */
.L_x_1667:
        /* <DEDUP_REMOVED lines=27> */
.L_x_1671:
        /* <DEDUP_REMOVED lines=23> */
.L_x_1672:
[----:B------:R-:W-:Y:S05]  /*1f80*/  BSYNC B0 ;  /* 0x0000000000007941 */ /* 0x000fea0003800000 */
.L_x_1670:
[----:B------:R-:W0:Y:S02]  /*1f90*/  LDC.64 R10, c[0x0][R10+0x2c8] ;  /* 0x0000b2000a0a7b82 */ /* 0x000e240000000a00 */
[-C--:B0-----:R-:W-:Y:S02]  /*1fa0*/  IMAD R8, R11, R22.reuse, RZ ;  /* 0x000000160b087224 */ /* 0x081fe400078e02ff */
[----:B------:R-:W-:-:S04]  /*1fb0*/  IMAD.WIDE.U32 R18, R10, R22, R18 ;  /* 0x000000160a127225 */ /* 0x000fc800078e0012 */
[----:B------:R-:W-:-:S04]  /*1fc0*/  IMAD R9, R10, R9, R8 ;  /* 0x000000090a097224 */ /* 0x000fc800078e0208 */
[----:B------:R-:W-:-:S07]  /*1fd0*/  IMAD.IADD R19, R19, 0x1, R9 ;  /* 0x0000000113137824 */ /* 0x000fce00078e0209 */
.L_x_1663:
        /* <DEDUP_REMOVED lines=32> */
[----:B------:R-:W-:Y:S05]  /*21e0*/  CALL.REL.NOINC `($__internal_43_$__cuda_sm20_div_s64) ;  /* 0x0000000400447944 */ /* 0x000fea0003c00000 */
[----:B------:R-:W-:Y:S05]  /*21f0*/  BRA `(.L_x_1677) ;  /* 0x0000000000487947 */ /* 0x000fea0003800000 */
.L_x_1676:
        /* <DEDUP_REMOVED lines=18> */
.L_x_1677:
[----:B------:R-:W-:Y:S05]  /*2320*/  BSYNC B1 ;  /* 0x0000000000017941 */ /* 0x000fea0003800000 */
.L_x_1675:
        /* <DEDUP_REMOVED lines=19> */
.L_x_1678:
[----:B------:R-:W0:Y:S02]  /*2460*/  LDS.64 R8, [R21] ;  /* 0x0000000015087984 */ /* 0x000e240000000a00 */
[----:B0----5:R-:W-:-:S10]  /*2470*/  DADD R10, R14, R8 ;  /* 0x000000000e0a7229 */ /* 0x021fd40000000008 */
[----:B------:R-:W0:Y:S02]  /*2480*/  ATOMS.CAST.SPIN.64 R10, [R21], R8, R10 ;  /* 0x00000008150a738d */ /* 0x000e24000180040a */
[----:B0-----:R-:W-:-:S04]  /*2490*/  ISETP.EQ.U32.AND P0, PT, R10, 0x1, PT ;  /* 0x000000010a00780c */ /* 0x001fc80003f02070 */
[----:B------:R-:W-:-:S13]  /*24a0*/  ISETP.EQ.U32.AND.EX P0, PT, R11, RZ, PT, P0 ;  /* 0x000000ff0b00720c */ /* 0x000fda0003f02100 */
[----:B------:R-:W-:Y:S05]  /*24b0*/  @!P0 BRA `(.L_x_1678) ;  /* 0xfffffffc00e88947 */ /* 0x000fea000383ffff */
.L_x_1674:
[----:B------:R-:W-:Y:S05]  /*24c0*/  BSYNC B0 ;  /* 0x0000000000007941 */ /* 0x000fea0003800000 */
.L_x_1673:
        /* <DEDUP_REMOVED lines=8> */
.L_x_1640:
        /* <DEDUP_REMOVED lines=12> */
.L_x_1680:
        /* <DEDUP_REMOVED lines=15> */
        .weak           $__internal_43_$__cuda_sm20_div_s64
        .type           $__internal_43_$__cuda_sm20_div_s64,@function
        .size           $__internal_43_$__cuda_sm20_div_s64,(.L_x_3573 - $__internal_43_$__cuda_sm20_div_s64)
$__internal_43_$__cuda_sm20_div_s64:
        /* <DEDUP_REMOVED lines=83> */
[----:B------:R-:W-:Y:S06]  /*2c30*/  RET.REL.NODEC R24 `(_ZN2at4cuda17kernelHistogram1DIdllLi1ELi2ELin1ELNS0_23CUDAHistogramMemoryTypeE0EZNS0_21CUDA_tensor_histogramIdlLb1EEEbNS_6TensorES4_S4_lNS_14AccumulateTypeIT0_Lb1EE4typeES8_NS0_13TensorArgTypeES9_S9_EUllE_EEvNS0_6detail10TensorInfoIT_T1_EESF_NSC_IKS6_SE_EElS8_S8_SE_T6_) ;  /* 0xffffffd018f07950 */ /* 0x000fec0003c3ffff */
.L_x_1681:
        /* <DEDUP_REMOVED lines=12> */
.L_x_3573:


//--------------------- .text._ZN2at4cuda17kernelHistogram1DIlllLi1ELi2ELin1ELNS0_23CUDAHistogramMemoryTypeE1EZNS0_21CUDA_tensor_histogramIllLb0EEEbNS_6TensorES4_S4_lNS_14AccumulateTypeIT0_Lb1EE4typeES8_NS0_13TensorArgTypeES9_S9_EUllE0_EEvNS0_6detail10TensorInfoIT_T1_EESF_NSC_IKS6_SE_EElS8_S8_SE_T6_ --------------------------
	.section	.text._ZN2at4cuda17kernelHistogram1DIlllLi1ELi2ELin1ELNS0_23CUDAHistogramMemoryTypeE1EZNS0_21CUDA_tensor_histogramIllLb0EEEbNS_6TensorES4_S4_lNS_14AccumulateTypeIT0_Lb1EE4typeES8_NS0_13TensorArgTypeES9_S9_EUllE0_EEvNS0_6detail10TensorInfoIT_T1_EESF_NSC_IKS6_SE_EElS8_S8_SE_T6_,"ax",@progbits
	.align	128
        .global         _ZN2at4cuda17kernelHistogram1DIlllLi1ELi2ELin1ELNS0_23CUDAHistogramMemoryTypeE1EZNS0_21CUDA_tensor_histogramIllLb0EEEbNS_6TensorES4_S4_lNS_14AccumulateTypeIT0_Lb1EE4typeES8_NS0_13TensorArgTypeES9_S9_EUllE0_EEvNS0_6detail10TensorInfoIT_T1_EESF_NSC_IKS6_SE_EElS8_S8_SE_T6_
        .type           _ZN2at4cuda17kernelHistogram1DIlllLi1ELi2ELin1ELNS0_23CUDAHistogramMemoryTypeE1EZNS0_21CUDA_tensor_histogramIllLb0EEEbNS_6TensorES4_S4_lNS_14AccumulateTypeIT0_Lb1EE4typeES8_NS0_13TensorArgTypeES9_S9_EUllE0_EEvNS0_6detail10TensorInfoIT_T1_EESF_NSC_IKS6_SE_EElS8_S8_SE_T6_,@function
        .size           _ZN2at4cuda17kernelHistogram1DIlllLi1ELi2ELin1ELNS0_23CUDAHistogramMemoryTypeE1EZNS0_21CUDA_tensor_histogramIllLb0EEEbNS_6TensorES4_S4_lNS_14AccumulateTypeIT0_Lb1EE4typeES8_NS0_13TensorArgTypeES9_S9_EUllE0_EEvNS0_6detail10TensorInfoIT_T1_EESF_NSC_IKS6_SE_EElS8_S8_SE_T6_,(.L_x_3574 - _ZN2at4cuda17kernelHistogram1DIlllLi1ELi2ELin1ELNS0_23CUDAHistogramMemoryTypeE1EZNS0_21CUDA_tensor_histogramIllLb0EEEbNS_6TensorES4_S4_lNS_14AccumulateTypeIT0_Lb1EE4typeES8_NS0_13TensorArgTypeES9_S9_EUllE0_EEvNS0_6detail10TensorInfoIT_T1_EESF_NSC_IKS6_SE_EElS8_S8_SE_T6_)
        .other          _ZN2at4cuda17kernelHistogram1DIlllLi1ELi2ELin1ELNS0_23CUDAHistogramMemoryTypeE1EZNS0_21CUDA_tensor_histogramIllLb0EEEbNS_6TensorES4_S4_lNS_14AccumulateTypeIT0_Lb1EE4typeES8_NS0_13TensorArgTypeES9_S9_EUllE0_EEvNS0_6detail10TensorInfoIT_T1_EESF_NSC_IKS6_SE_EElS8_S8_SE_T6_,@"STO_CUDA_ENTRY STV_DEFAULT"
_ZN2at4cuda17kernelHistogram1DIlllLi1ELi2ELin1ELNS0_23CUDAHistogramMemoryTypeE1EZNS0_21CUDA_tensor_histogramIllLb0EEEbNS_6TensorES4_S4_lNS_14AccumulateTypeIT0_Lb1EE4typeES8_NS0_13TensorArgTypeES9_S9_EUllE0_EEvNS0_6detail10TensorInfoIT_T1_EESF_NSC_IKS6_SE_EElS8_S8_SE_T6_:
.text._ZN2at4cuda17kernelHistogram1DIlllLi1ELi2ELin1ELNS0_23CUDAHistogramMemoryTypeE1EZNS0_21CUDA_tensor_histogramIllLb0EEEbNS_6TensorES4_S4_lNS_14AccumulateTypeIT0_Lb1EE4typeES8_NS0_13TensorArgTypeES9_S9_EUllE0_EEvNS0_6detail10TensorInfoIT_T1_EESF_NSC_IKS6_SE_EElS8_S8_SE_T6_:
        /* <DEDUP_REMOVED lines=29> */
.L_x_1689:
        /* <DEDUP_REMOVED lines=31> */
[----:B------:R-:W-:Y:S05]  /*03c0*/  CALL.REL.NOINC `($__internal_44_$__cuda_sm20_div_s64) ;  /* 0x0000002000087944 */ /* 0x000fea0003c00000 */
[----:B------:R-:W-:Y:S05]  /*03d0*/  BRA `(.L_x_1688) ;  /* 0x0000000000487947 */ /* 0x000fea0003800000 */
.L_x_1687:
        /* <DEDUP_REMOVED lines=18> */
.L_x_1688:
[----:B------:R-:W-:Y:S05]  /*0500*/  BSYNC B2 ;  /* 0x0000000000027941 */ /* 0x000fea0003800000 */
.L_x_1686:
        /* <DEDUP_REMOVED lines=15> */
.L_x_1685:
[----:B------:R-:W-:Y:S05]  /*0600*/  BSYNC B1 ;  /* 0x0000000000017941 */ /* 0x000fea0003800000 */
.L_x_1684:
[----:B------:R-:W-:Y:S05]  /*0610*/  @!P0 BRA `(.L_x_1689) ;  /* 0xfffffff800ec8947 */ /* 0x000fea000383ffff */
[----:B------:R-:W-:Y:S05]  /*0620*/  BSYNC B0 ;  /* 0x0000000000007941 */ /* 0x000fea0003800000 */
.L_x_1683:
[----:B------:R-:W-:Y:S05]  /*0630*/  EXIT ;  /* 0x000000000000794d */ /* 0x000fea0003800000 */
.L_x_1682:
[----:B------:R-:W-:-:S04]  /*0640*/  LOP3.LUT R3, RZ, R4, RZ, 0x33, !PT ;  /* 0x00000004ff037212 */ /* 0x000fc800078e33ff */
[----:B------:R-:W-:-:S05]  /*0650*/  VIMNMX R3, R3, -0x3, !PT ;  /* 0xfffffffd03037848 */ /* 0x000fca0007fe0100 */
[----:B------:R-:W-:-:S04]  /*0660*/  IMAD.IADD R4, R3, 0x1, R4 ;  /* 0x0000000103047824 */ /* 0x000fc800078e0204 */
[C---:B------:R-:W-:Y:S01]  /*0670*/  VIADD R9, R4.reuse, 0x2 ;  /* 0x0000000204097836 */ /* 0x040fe20000000000 */
[----:B------:R-:W-:-:S04]  /*0680*/  IADD3 R10, R4, 0x1, RZ ;  /* 0x00000001040a7810 */ /* 0x000fc80007ffe0ff */
[----:B------:R-:W-:-:S05]  /*0690*/  LOP3.LUT R9, R9, 0x3, RZ, 0xc0, !PT ;  /* 0x0000000309097812 */ /* 0x000fca00078ec0ff */
[----:B------:R-:W-:-:S07]  /*06a0*/  IMAD.IADD R11, R4, 0x1, -R9 ;  /* 0x00000001040b7824 */ /* 0x000fce00078e0a09 */
.L_x_1719:
        /* <DEDUP_REMOVED lines=13> */
.L_x_1703:
        /* <DEDUP_REMOVED lines=9> */
[----:B------:R-:W-:Y:S05]  /*0810*/  CALL.REL.NOINC `($__internal_44_$__cuda_sm20_div_s64) ;  /* 0x0000001800f47944 */ /* 0x000fea0003c00000 */
        /* <DEDUP_REMOVED lines=11> */
.L_x_1692:
        /* <DEDUP_REMOVED lines=22> */
.L_x_1693:
[----:B------:R-:W-:Y:S05]  /*0a30*/  BSYNC B0 ;  /* 0x0000000000007941 */ /* 0x000fea0003800000 */
.L_x_1691:
        /* <DEDUP_REMOVED lines=16> */
[----:B------:R-:W-:Y:S05]  /*0b40*/  CALL.REL.NOINC `($__internal_44_$__cuda_sm20_div_s64) ;  /* 0x0000001800287944 */ /* 0x000fea0003c00000 */
        /* <DEDUP_REMOVED lines=12> */
.L_x_1695:
        /* <DEDUP_REMOVED lines=23> */
.L_x_1696:
[----:B------:R-:W-:Y:S05]  /*0d80*/  BSYNC B0 ;  /* 0x0000000000007941 */ /* 0x000fea0003800000 */
.L_x_1694:
        /* <DEDUP_REMOVED lines=16> */
[----:B------:R-:W-:Y:S05]  /*0e90*/  CALL.REL.NOINC `($__internal_44_$__cuda_sm20_div_s64) ;  /* 0x0000001400547944 */ /* 0x000fea0003c00000 */
        /* <DEDUP_REMOVED lines=11> */
.L_x_1698:
        /* <DEDUP_REMOVED lines=23> */
.L_x_1699:
[----:B------:R-:W-:Y:S05]  /*10c0*/  BSYNC B0 ;  /* 0x0000000000007941 */ /* 0x000fea0003800000 */
.L_x_1697:
        /* <DEDUP_REMOVED lines=30> */
.L_x_1701:
        /* <DEDUP_REMOVED lines=23> */
.L_x_1702:
[----:B------:R-:W-:Y:S05]  /*1420*/  BSYNC B0 ;  /* 0x0000000000007941 */ /* 0x000fea0003800000 */
.L_x_1700:
        /* <DEDUP_REMOVED lines=10> */
.L_x_1690:
        /* <DEDUP_REMOVED lines=25> */
.L_x_1706:
        /* <DEDUP_REMOVED lines=23> */
.L_x_1707:
[----:B------:R-:W-:Y:S05]  /*17d0*/  BSYNC B0 ;  /* 0x0000000000007941 */ /* 0x000fea0003800000 */
.L_x_1705:
        /* <DEDUP_REMOVED lines=29> */
.L_x_1709:
        /* <DEDUP_REMOVED lines=23> */
.L_x_1710:
[----:B------:R-:W-:Y:S05]  /*1b20*/  BSYNC B0 ;  /* 0x0000000000007941 */ /* 0x000fea0003800000 */
.L_x_1708:
        /* <DEDUP_REMOVED lines=29> */
.L_x_1712:
        /* <DEDUP_REMOVED lines=23> */
.L_x_1713:
[----:B------:R-:W-:Y:S05]  /*1e70*/  BSYNC B0 ;  /* 0x0000000000007941 */ /* 0x000fea0003800000 */
.L_x_1711:
[----:B------:R-:W0:Y:S01]  /*1e80*/  LDC.64 R18, c[0x0][R18+0x2c8] ;  /* 0x0000b20012127b82 */ /* 0x000e220000000a00 */
[----:B------:R-:W-:Y:S02]  /*1e90*/  IMAD.MOV.U32 R15, RZ, RZ, R13 ;  /* 0x000000ffff0f7224 */ /* 0x000fe400078e000d */
[-C--:B0-----:R-:W-:Y:S02]  /*1ea0*/  IMAD R4, R19, R16.reuse, RZ ;  /* 0x0000001013047224 */ /* 0x081fe400078e02ff */
[----:B------:R-:W-:-:S04]  /*1eb0*/  IMAD.WIDE.U32 R14, R18, R16, R14 ;  /* 0x00000010120e7225 */ /* 0x000fc800078e000e */
[----:B------:R-:W-:-:S05]  /*1ec0*/  IMAD R3, R18, R3, R4 ;  /* 0x0000000312037224 */ /* 0x000fca00078e0204 */
[----:B------:R-:W-:-:S07]  /*1ed0*/  IADD3 R13, R15, R3, RZ ;  /* 0x000000030f0d7210 */ /* 0x000fce0007ffe0ff */
.L_x_1704:
        /* <DEDUP_REMOVED lines=32> */
[----:B------:R-:W-:Y:S05]  /*20e0*/  CALL.REL.NOINC `($__internal_44_$__cuda_sm20_div_s64) ;  /* 0x0000000000c07944 */ /* 0x000fea0003c00000 */
[----:B------:R-:W-:Y:S05]  /*20f0*/  BRA `(.L_x_1718) ;  /* 0x0000000000487947 */ /* 0x000fea0003800000 */
.L_x_1717:
        /* <DEDUP_REMOVED lines=18> */
.L_x_1718:
[----:B------:R-:W-:Y:S05]  /*2220*/  BSYNC B1 ;  /* 0x0000000000017941 */ /* 0x000fea0003800000 */
.L_x_1716:
        /* <DEDUP_REMOVED lines=18> */
.L_x_1715:
[----:B------:R-:W-:Y:S05]  /*2350*/  BSYNC B0 ;  /* 0x0000000000007941 */ /* 0x000fea0003800000 */
.L_x_1714:
        /* <DEDUP_REMOVED lines=9> */
        .weak           $__internal_44_$__cuda_sm20_div_s64
        .type           $__internal_44_$__cuda_sm20_div_s64,@function
        .size           $__internal_44_$__cuda_sm20_div_s64,(.L_x_3574 - $__internal_44_$__cuda_sm20_div_s64)
$__internal_44_$__cuda_sm20_div_s64:
        /* <DEDUP_REMOVED lines=83> */
[----:B------:R-:W-:Y:S06]  /*2920*/  RET.REL.NODEC R16 `(_ZN2at4cuda17kernelHistogram1DIlllLi1ELi2ELin1ELNS0_23CUDAHistogramMemoryTypeE1EZNS0_21CUDA_tensor_histogramIllLb0EEEbNS_6TensorES4_S4_lNS_14AccumulateTypeIT0_Lb1EE4typeES8_NS0_13TensorArgTypeES9_S9_EUllE0_EEvNS0_6detail10TensorInfoIT_T1_EESF_NSC_IKS6_SE_EElS8_S8_SE_T6_) ;  /* 0xffffffd410b47950 */ /* 0x000fec0003c3ffff */
.L_x_1720:
        /* <DEDUP_REMOVED lines=13> */
.L_x_3574:


//--------------------- .text._ZN2at4cuda17kernelHistogram1DIlllLi1ELi2ELin1ELNS0_23CUDAHistogramMemoryTypeE0EZNS0_21CUDA_tensor_histogramIllLb0EEEbNS_6TensorES4_S4_lNS_14AccumulateTypeIT0_Lb1EE4typeES8_NS0_13TensorArgTypeES9_S9_EUllE0_EEvNS0_6detail10TensorInfoIT_T1_EESF_NSC_IKS6_SE_EElS8_S8_SE_T6_ --------------------------
	.section	.text._ZN2at4cuda17kernelHistogram1DIlllLi1ELi2ELin1ELNS0_23CUDAHistogramMemoryTypeE0EZNS0_21CUDA_tensor_histogramIllLb0EEEbNS_6TensorES4_S4_lNS_14AccumulateTypeIT0_Lb1EE4typeES8_NS0_13TensorArgTypeES9_S9_EUllE0_EEvNS0_6detail10TensorInfoIT_T1_EESF_NSC_IKS6_SE_EElS8_S8_SE_T6_,"ax",@progbits
	.align	128
        .global         _ZN2at4cuda17kernelHistogram1DIlllLi1ELi2ELin1ELNS0_23CUDAHistogramMemoryTypeE0EZNS0_21CUDA_tensor_histogramIllLb0EEEbNS_6TensorES4_S4_lNS_14AccumulateTypeIT0_Lb1EE4typeES8_NS0_13TensorArgTypeES9_S9_EUllE0_EEvNS0_6detail10TensorInfoIT_T1_EESF_NSC_IKS6_SE_EElS8_S8_SE_T6_
        .type           _ZN2at4cuda17kernelHistogram1DIlllLi1ELi2ELin1ELNS0_23CUDAHistogramMemoryTypeE0EZNS0_21CUDA_tensor_histogramIllLb0EEEbNS_6TensorES4_S4_lNS_14AccumulateTypeIT0_Lb1EE4typeES8_NS0_13TensorArgTypeES9_S9_EUllE0_EEvNS0_6detail10TensorInfoIT_T1_EESF_NSC_IKS6_SE_EElS8_S8_SE_T6_,@function
        .size           _ZN2at4cuda17kernelHistogram1DIlllLi1ELi2ELin1ELNS0_23CUDAHistogramMemoryTypeE0EZNS0_21CUDA_tensor_histogramIllLb0EEEbNS_6TensorES4_S4_lNS_14AccumulateTypeIT0_Lb1EE4typeES8_NS0_13TensorArgTypeES9_S9_EUllE0_EEvNS0_6detail10TensorInfoIT_T1_EESF_NSC_IKS6_SE_EElS8_S8_SE_T6_,(.L_x_3575 - _ZN2at4cuda17kernelHistogram1DIlllLi1ELi2ELin1ELNS0_23CUDAHistogramMemoryTypeE0EZNS0_21CUDA_tensor_histogramIllLb0EEEbNS_6TensorES4_S4_lNS_14AccumulateTypeIT0_Lb1EE4typeES8_NS0_13TensorArgTypeES9_S9_EUllE0_EEvNS0_6detail10TensorInfoIT_T1_EESF_NSC_IKS6_SE_EElS8_S8_SE_T6_)
        .other          _ZN2at4cuda17kernelHistogram1DIlllLi1ELi2ELin1ELNS0_23CUDAHistogramMemoryTypeE0EZNS0_21CUDA_tensor_histogramIllLb0EEEbNS_6TensorES4_S4_lNS_14AccumulateTypeIT0_Lb1EE4typeES8_NS0_13TensorArgTypeES9_S9_EUllE0_EEvNS0_6detail10TensorInfoIT_T1_EESF_NSC_IKS6_SE_EElS8_S8_SE_T6_,@"STO_CUDA_ENTRY STV_DEFAULT"
_ZN2at4cuda17kernelHistogram1DIlllLi1ELi2ELin1ELNS0_23CUDAHistogramMemoryTypeE0EZNS0_21CUDA_tensor_histogramIllLb0EEEbNS_6TensorES4_S4_lNS_14AccumulateTypeIT0_Lb1EE4typeES8_NS0_13TensorArgTypeES9_S9_EUllE0_EEvNS0_6detail10TensorInfoIT_T1_EESF_NSC_IKS6_SE_EElS8_S8_SE_T6_:
.text._ZN2at4cuda17kernelHistogram1DIlllLi1ELi2ELin1ELNS0_23CUDAHistogramMemoryTypeE0EZNS0_21CUDA_tensor_histogramIllLb0EEEbNS_6TensorES4_S4_lNS_14AccumulateTypeIT0_Lb1EE4typeES8_NS0_13TensorArgTypeES9_S9_EUllE0_EEvNS0_6detail10TensorInfoIT_T1_EESF_NSC_IKS6_SE_EElS8_S8_SE_T6_:
        /* <DEDUP_REMOVED lines=13> */
.L_x_1723:
[----:B------:R-:W-:Y:S02]  /*00d0*/  LEA R2, R5, R0, 0x3 ;  /* 0x0000000005027211 */ /* 0x000fe400078e18ff */
[----:B-1----:R-:W-:-:S03]  /*00e0*/  IADD3 R5, P0, R4, R5, RZ ;  /* 0x0000000504057210 */ /* 0x002fc60007f1e0ff */
[----:B------:R0:W-:Y:S02]  /*00f0*/  STS.64 [R2], RZ ;  /* 0x000000ff02007388 */ /* 0x0001e40000000a00 */
[----:B------:R-:W-:Y:S01]  /*0100*/  IMAD.X R3, RZ, RZ, R3, P0 ;  /* 0x000000ffff037224 */ /* 0x000fe200000e0603 */
[----:B------:R-:W-:-:S04]  /*0110*/  ISETP.GE.U32.AND P0, PT, R5, UR4, PT ;  /* 0x0000000405007c0c */ /* 0x000fc8000bf06070 */
[----:B------:R-:W-:-:S13]  /*0120*/  ISETP.GE.AND.EX P0, PT, R3, UR5, PT, P0 ;  /* 0x0000000503007c0c */ /* 0x000fda000bf06300 */
[----:B0-----:R-:W-:Y:S05]  /*0130*/  @!P0 BRA `(.L_x_1723) ;  /* 0xfffffffc00e48947 */ /* 0x001fea000383ffff */
.L_x_1722:
[----:B------:R-:W-:Y:S05]  /*0140*/  BSYNC B0 ;  /* 0x0000000000007941 */ /* 0x000fea0003800000 */
.L_x_1721:
        /* <DEDUP_REMOVED lines=22> */
.L_x_1732:
        /* <DEDUP_REMOVED lines=38> */
[----:B------:R-:W-:Y:S05]  /*0510*/  CALL.REL.NOINC `($__internal_45_$__cuda_sm20_div_s64) ;  /* 0x0000002000387944 */ /* 0x000fea0003c00000 */
[----:B------:R-:W-:Y:S05]  /*0520*/  BRA `(.L_x_1730) ;  /* 0x0000000000487947 */ /* 0x000fea0003800000 */
.L_x_1729:
        /* <DEDUP_REMOVED lines=18> */
.L_x_1730:
[----:B------:R-:W-:Y:S05]  /*0650*/  BSYNC B1 ;  /* 0x0000000000017941 */ /* 0x000fea0003800000 */
.L_x_1728:
[----:B------:R-:W-:Y:S01]  /*0660*/  ULDC.64 UR4, c[0x0][0x6f0] ;  /* 0x0001bc0000047ab9 */ /* 0x000fe20000000a00 */
[----:B------:R-:W-:Y:S02]  /*0670*/  SHF.R.S32.HI R5, RZ, 0x1f, R21 ;  /* 0x0000001fff057819 */ /* 0x000fe40000011415 */
[----:B------:R-:W-:-:S04]  /*0680*/  ISETP.NE.U32.AND P1, PT, R21, UR4, PT ;  /* 0x0000000415007c0c */ /* 0x000fc8000bf25070 */
[----:B------:R-:W-:-:S04]  /*0690*/  ISETP.NE.AND.EX P1, PT, R5, UR5, PT, P1 ;  /* 0x0000000505007c0c */ /* 0x000fc8000bf25310 */
[----:B------:R-:W-:-:S05]  /*06a0*/  SEL R8, RZ, 0xffffffff, P1 ;  /* 0xffffffffff087807 */ /* 0x000fca0000800000 */
[----:B------:R-:W-:-:S05]  /*06b0*/  IMAD.IADD R21, R21, 0x1, R8 ;  /* 0x0000000115157824 */ /* 0x000fca00078e0208 */
[----:B------:R-:W-:-:S07]  /*06c0*/  LEA R21, R21, R0, 0x3 ;  /* 0x0000000015157211 */ /* 0x000fce00078e18ff */
.L_x_1731:
[----:B------:R-:W0:Y:S02]  /*06d0*/  LDS.64 R8, [R21] ;  /* 0x0000000015087984 */ /* 0x000e240000000a00 */
[----:B0-----:R-:W-:-:S05]  /*06e0*/  IADD3 R10, P1, R8, 0x1, RZ ;  /* 0x00000001080a7810 */ /* 0x001fca0007f3e0ff */
[----:B------:R-:W-:-:S06]  /*06f0*/  IMAD.X R11, RZ, RZ, R9, P1 ;  /* 0x000000ffff0b7224 */ /* 0x000fcc00008e0609 */
[----:B------:R-:W0:Y:S02]  /*0700*/  ATOMS.CAST.SPIN.64 R10, [R21], R8, R10 ;  /* 0x00000008150a738d */ /* 0x000e24000180040a */
[----:B0-----:R-:W-:-:S04]  /*0710*/  ISETP.EQ.U32.AND P1, PT, R10, 0x1, PT ;  /* 0x000000010a00780c */ /* 0x001fc80003f22070 */
[----:B------:R-:W-:-:S13]  /*0720*/  ISETP.EQ.U32.AND.EX P1, PT, R11, RZ, PT, P1 ;  /* 0x000000ff0b00720c */ /* 0x000fda0003f22110 */
[----:B------:R-:W-:Y:S05]  /*0730*/  @!P1 BRA `(.L_x_1731) ;  /* 0xfffffffc00e49947 */ /* 0x000fea000383ffff */
.L_x_1727:
[----:B------:R-:W-:Y:S05]  /*0740*/  BSYNC B0 ;  /* 0x0000000000007941 */ /* 0x000fea0003800000 */
.L_x_1726:
[----:B------:R-:W-:Y:S05]  /*0750*/  @!P0 BRA `(.L_x_1732) ;  /* 0xfffffff800d48947 */ /* 0x000fea000383ffff */
[----:B------:R-:W-:Y:S05]  /*0760*/  BRA `(.L_x_1724) ;  /* 0x0000001c00387947 */ /* 0x000fea0003800000 */
.L_x_1725:
        /* <DEDUP_REMOVED lines=8> */
.L_x_1763:
        /* <DEDUP_REMOVED lines=12> */
.L_x_1746:
        /* <DEDUP_REMOVED lines=10> */
[----:B------:R-:W-:Y:S05]  /*0950*/  CALL.REL.NOINC `($__internal_45_$__cuda_sm20_div_s64) ;  /* 0x0000001c00287944 */ /* 0x000fea0003c00000 */
        /* <DEDUP_REMOVED lines=10> */
.L_x_1735:
        /* <DEDUP_REMOVED lines=22> */
.L_x_1736:
[----:B------:R-:W-:Y:S05]  /*0b60*/  BSYNC B0 ;  /* 0x0000000000007941 */ /* 0x000fea0003800000 */
.L_x_1734:
        /* <DEDUP_REMOVED lines=15> */
[----:B------:R-:W-:Y:S05]  /*0c60*/  CALL.REL.NOINC `($__internal_45_$__cuda_sm20_div_s64) ;  /* 0x0000001800647944 */ /* 0x000fea0003c00000 */
        /* <DEDUP_REMOVED lines=11> */
.L_x_1738:
        /* <DEDUP_REMOVED lines=22> */
.L_x_1739:
[----:B------:R-:W-:Y:S05]  /*0e80*/  BSYNC B0 ;  /* 0x0000000000007941 */ /* 0x000fea0003800000 */
.L_x_1737:
        /* <DEDUP_REMOVED lines=29> */
.L_x_1741:
        /* <DEDUP_REMOVED lines=22> */
.L_x_1742:
[----:B------:R-:W-:Y:S05]  /*11c0*/  BSYNC B0 ;  /* 0x0000000000007941 */ /* 0x000fea0003800000 */
.L_x_1740:
        /* <DEDUP_REMOVED lines=27> */
.L_x_1744:
        /* <DEDUP_REMOVED lines=23> */
.L_x_1745:
[----:B------:R-:W-:Y:S05]  /*14f0*/  BSYNC B0 ;  /* 0x0000000000007941 */ /* 0x000fea0003800000 */
.L_x_1743:
        /* <DEDUP_REMOVED lines=11> */
.L_x_1733:
        /* <DEDUP_REMOVED lines=24> */
.L_x_1749:
        /* <DEDUP_REMOVED lines=23> */
.L_x_1750:
[----:B------:R-:W-:Y:S05]  /*18a0*/  BSYNC B0 ;  /* 0x0000000000007941 */ /* 0x000fea0003800000 */
.L_x_1748:
        /* <DEDUP_REMOVED lines=27> */
.L_x_1752:
        /* <DEDUP_REMOVED lines=23> */
.L_x_1753:
[----:B------:R-:W-:Y:S05]  /*1bd0*/  BSYNC B0 ;  /* 0x0000000000007941 */ /* 0x000fea0003800000 */
.L_x_1751:
        /* <DEDUP_REMOVED lines=27> */
.L_x_1755:
        /* <DEDUP_REMOVED lines=23> */
.L_x_1756:
[----:B------:R-:W-:Y:S05]  /*1f00*/  BSYNC B0 ;  /* 0x0000000000007941 */ /* 0x000fea0003800000 */
.L_x_1754:
[----:B------:R-:W0:Y:S02]  /*1f10*/  LDC.64 R10, c[0x0][R10+0x2c8] ;  /* 0x0000b2000a0a7b82 */ /* 0x000e240000000a00 */
[-C--:B0-----:R-:W-:Y:S02]  /*1f20*/  IMAD R8, R11, R22.reuse, RZ ;  /* 0x000000160b087224 */ /* 0x081fe400078e02ff */
[----:B------:R-:W-:-:S04]  /*1f30*/  IMAD.WIDE.U32 R18, R10, R22, R18 ;  /* 0x000000160a127225 */ /* 0x000fc800078e0012 */
[----:B------:R-:W-:-:S04]  /*1f40*/  IMAD R9, R10, R9, R8 ;  /* 0x000000090a097224 */ /* 0x000fc800078e0208 */
[----:B------:R-:W-:-:S07]  /*1f50*/  IMAD.IADD R19, R19, 0x1, R9 ;  /* 0x0000000113137824 */ /* 0x000fce00078e0209 */
.L_x_1747:
        /* <DEDUP_REMOVED lines=34> */
.L_x_1760:
        /* <DEDUP_REMOVED lines=18> */
.L_x_1761:
[----:B------:R-:W-:Y:S05]  /*22a0*/  BSYNC B1 ;  /* 0x0000000000017941 */ /* 0x000fea0003800000 */
.L_x_1759:
        /* <DEDUP_REMOVED lines=10> */
.L_x_1762:
[----:B------:R-:W0:Y:S02]  /*2350*/  LDS.64 R8, [R21] ;  /* 0x0000000015087984 */ /* 0x000e240000000a00 */
[----:B0-----:R-:W-:-:S04]  /*2360*/  IADD3 R10, P0, R8, 0x1, RZ ;  /* 0x00000001080a7810 */ /* 0x001fc80007f1e0ff */
[----:B------:R-:W-:-:S06]  /*2370*/  IADD3.X R11, RZ, R9, RZ, P0, !PT ;  /* 0x00000009ff0b7210 */ /* 0x000fcc00007fe4ff */
[----:B------:R-:W0:Y:S02]  /*2380*/  ATOMS.CAST.SPIN.64 R10, [R21], R8, R10 ;  /* 0x00000008150a738d */ /* 0x000e24000180040a */
[----:B0-----:R-:W-:-:S04]  /*2390*/  ISETP.EQ.U32.AND P0, PT, R10, 0x1, PT ;  /* 0x000000010a00780c */ /* 0x001fc80003f02070 */
[----:B------:R-:W-:-:S13]  /*23a0*/  ISETP.EQ.U32.AND.EX P0, PT, R11, RZ, PT, P0 ;  /* 0x000000ff0b00720c */ /* 0x000fda0003f02100 */
[----:B------:R-:W-:Y:S05]  /*23b0*/  @!P0 BRA `(.L_x_1762) ;  /* 0xfffffffc00e48947 */ /* 0x000fea000383ffff */
.L_x_1758:
[----:B------:R-:W-:Y:S05]  /*23c0*/  BSYNC B0 ;  /* 0x0000000000007941 */ /* 0x000fea0003800000 */
.L_x_1757:
        /* <DEDUP_REMOVED lines=8> */
.L_x_1724:
        /* <DEDUP_REMOVED lines=12> */
.L_x_1764:
        /* <DEDUP_REMOVED lines=15> */
        .weak           $__internal_45_$__cuda_sm20_div_s64
        .type           $__internal_45_$__cuda_sm20_div_s64,@function
        .size           $__internal_45_$__cuda_sm20_div_s64,(.L_x_3575 - $__internal_45_$__cuda_sm20_div_s64)
$__internal_45_$__cuda_sm20_div_s64:
        /* <DEDUP_REMOVED lines=83> */
[----:B------:R-:W-:Y:S06]  /*2b30*/  RET.REL.NODEC R24 `(_ZN2at4cuda17kernelHistogram1DIlllLi1ELi2ELin1ELNS0_23CUDAHistogramMemoryTypeE0EZNS0_21CUDA_tensor_histogramIllLb0EEEbNS_6TensorES4_S4_lNS_14AccumulateTypeIT0_Lb1EE4typeES8_NS0_13TensorArgTypeES9_S9_EUllE0_EEvNS0_6detail10TensorInfoIT_T1_EESF_NSC_IKS6_SE_EElS8_S8_SE_T6_) ;  /* 0xffffffd418307950 */ /* 0x000fec0003c3ffff */
.L_x_1765:
        /* <DEDUP_REMOVED lines=12> */
.L_x_3575:


//--------------------- .text._ZN2at4cuda17kernelHistogram1DIlllLi1ELi2ELin1ELNS0_23CUDAHistogramMemoryTypeE1EZNS0_21CUDA_tensor_histogramIllLb0EEEbNS_6TensorES4_S4_lNS_14AccumulateTypeIT0_Lb1EE4typeES8_NS0_13TensorArgTypeES9_S9_EUllE_EEvNS0_6detail10TensorInfoIT_T1_EESF_NSC_IKS6_SE_EElS8_S8_SE_T6_ --------------------------
	.section	.text._ZN2at4cuda17kernelHistogram1DIlllLi1ELi2ELin1ELNS0_23CUDAHistogramMemoryTypeE1EZNS0_21CUDA_tensor_histogramIllLb0EEEbNS_6TensorES4_S4_lNS_14AccumulateTypeIT0_Lb1EE4typeES8_NS0_13TensorArgTypeES9_S9_EUllE_EEvNS0_6detail10TensorInfoIT_T1_EESF_NSC_IKS6_SE_EElS8_S8_SE_T6_,"ax",@progbits
	.align	128
        .global         _ZN2at4cuda17kernelHistogram1DIlllLi1ELi2ELin1ELNS0_23CUDAHistogramMemoryTypeE1EZNS0_21CUDA_tensor_histogramIllLb0EEEbNS_6TensorES4_S4_lNS_14AccumulateTypeIT0_Lb1EE4typeES8_NS0_13TensorArgTypeES9_S9_EUllE_EEvNS0_6detail10TensorInfoIT_T1_EESF_NSC_IKS6_SE_EElS8_S8_SE_T6_
        .type           _ZN2at4cuda17kernelHistogram1DIlllLi1ELi2ELin1ELNS0_23CUDAHistogramMemoryTypeE1EZNS0_21CUDA_tensor_histogramIllLb0EEEbNS_6TensorES4_S4_lNS_14AccumulateTypeIT0_Lb1EE4typeES8_NS0_13TensorArgTypeES9_S9_EUllE_EEvNS0_6detail10TensorInfoIT_T1_EESF_NSC_IKS6_SE_EElS8_S8_SE_T6_,@function
        .size           _ZN2at4cuda17kernelHistogram1DIlllLi1ELi2ELin1ELNS0_23CUDAHistogramMemoryTypeE1EZNS0_21CUDA_tensor_histogramIllLb0EEEbNS_6TensorES4_S4_lNS_14AccumulateTypeIT0_Lb1EE4typeES8_NS0_13TensorArgTypeES9_S9_EUllE_EEvNS0_6detail10TensorInfoIT_T1_EESF_NSC_IKS6_SE_EElS8_S8_SE_T6_,(.L_x_3576 - _ZN2at4cuda17kernelHistogram1DIlllLi1ELi2ELin1ELNS0_23CUDAHistogramMemoryTypeE1EZNS0_21CUDA_tensor_histogramIllLb0EEEbNS_6TensorES4_S4_lNS_14AccumulateTypeIT0_Lb1EE4typeES8_NS0_13TensorArgTypeES9_S9_EUllE_EEvNS0_6detail10TensorInfoIT_T1_EESF_NSC_IKS6_SE_EElS8_S8_SE_T6_)
        .other          _ZN2at4cuda17kernelHistogram1DIlllLi1ELi2ELin1ELNS0_23CUDAHistogramMemoryTypeE1EZNS0_21CUDA_tensor_histogramIllLb0EEEbNS_6TensorES4_S4_lNS_14AccumulateTypeIT0_Lb1EE4typeES8_NS0_13TensorArgTypeES9_S9_EUllE_EEvNS0_6detail10TensorInfoIT_T1_EESF_NSC_IKS6_SE_EElS8_S8_SE_T6_,@"STO_CUDA_ENTRY STV_DEFAULT"
_ZN2at4cuda17kernelHistogram1DIlllLi1ELi2ELin1ELNS0_23CUDAHistogramMemoryTypeE1EZNS0_21CUDA_tensor_histogramIllLb0EEEbNS_6TensorES4_S4_lNS_14AccumulateTypeIT0_Lb1EE4typeES8_NS0_13TensorArgTypeES9_S9_EUllE_EEvNS0_6detail10TensorInfoIT_T1_EESF_NSC_IKS6_SE_EElS8_S8_SE_T6_:
.text._ZN2at4cuda17kernelHistogram1DIlllLi1ELi2ELin1ELNS0_23CUDAHistogramMemoryTypeE1EZNS0_21CUDA_tensor_histogramIllLb0EEEbNS_6TensorES4_S4_lNS_14AccumulateTypeIT0_Lb1EE4typeES8_NS0_13TensorArgTypeES9_S9_EUllE_EEvNS0_6detail10TensorInfoIT_T1_EESF_NSC_IKS6_SE_EElS8_S8_SE_T6_:
        /* <DEDUP_REMOVED lines=31> */
.L_x_1773:
        /* <DEDUP_REMOVED lines=27> */
[----:B------:R-:W-:Y:S05]  /*03a0*/  CALL.REL.NOINC `($__internal_46_$__cuda_sm20_div_s64) ;  /* 0x0000002000487944 */ /* 0x000fea0003c00000 */
[----:B------:R-:W-:Y:S05]  /*03b0*/  BRA `(.L_x_1772) ;  /* 0x0000000000487947 */ /* 0x000fea0003800000 */
.L_x_1771:
        /* <DEDUP_REMOVED lines=18> */
.L_x_1772:
[----:B------:R-:W-:Y:S05]  /*04e0*/  BSYNC B2 ;  /* 0x0000000000027941 */ /* 0x000fea0003800000 */
.L_x_1770:
        /* <DEDUP_REMOVED lines=20> */
.L_x_1769:
[----:B------:R-:W-:Y:S05]  /*0630*/  BSYNC B1 ;  /* 0x0000000000017941 */ /* 0x000fea0003800000 */
.L_x_1768:
[----:B------:R-:W-:-:S05]  /*0640*/  IADD3 R0, P0, R0, UR4, RZ ;  /* 0x0000000400007c10 */ /* 0x000fca000ff1e0ff */
[----:B------:R-:W-:Y:S01]  /*0650*/  IMAD.X R2, RZ, RZ, R2, P0 ;  /* 0x000000ffff027224 */ /* 0x000fe200000e0602 */
[----:B------:R-:W-:-:S04]  /*0660*/  ISETP.GE.U32.AND P0, PT, R0, UR26, PT ;  /* 0x0000001a00007c0c */ /* 0x000fc8000bf06070 */
[----:B------:R-:W-:-:S13]  /*0670*/  ISETP.GE.AND.EX P0, PT, R2, UR27, PT, P0 ;  /* 0x0000001b02007c0c */ /* 0x000fda000bf06300 */
[----:B------:R-:W-:Y:S05]  /*0680*/  @!P0 BRA `(.L_x_1773) ;  /* 0xfffffff800d88947 */ /* 0x000fea000383ffff */
[----:B------:R-:W-:Y:S05]  /*0690*/  BSYNC B0 ;  /* 0x0000000000007941 */ /* 0x000fea0003800000 */
.L_x_1767:
[----:B------:R-:W-:Y:S05]  /*06a0*/  EXIT ;  /* 0x000000000000794d */ /* 0x000fea0003800000 */
.L_x_1766:
[----:B------:R-:W-:-:S04]  /*06b0*/  LOP3.LUT R3, RZ, R4, RZ, 0x33, !PT ;  /* 0x00000004ff037212 */ /* 0x000fc800078e33ff */
[----:B------:R-:W-:-:S04]  /*06c0*/  VIMNMX R3, R3, -0x3, !PT ;  /* 0xfffffffd03037848 */ /* 0x000fc80007fe0100 */
[----:B------:R-:W-:-:S05]  /*06d0*/  IADD3 R4, R3, R4, RZ ;  /* 0x0000000403047210 */ /* 0x000fca0007ffe0ff */
[C---:B------:R-:W-:Y:S02]  /*06e0*/  VIADD R9, R4.reuse, 0x2 ;  /* 0x0000000204097836 */ /* 0x040fe40000000000 */
[----:B------:R-:W-:-:S03]  /*06f0*/  VIADD R10, R4, 0x1 ;  /* 0x00000001040a7836 */ /* 0x000fc60000000000 */
[----:B------:R-:W-:-:S04]  /*0700*/  LOP3.LUT R9, R9, 0x3, RZ, 0xc0, !PT ;  /* 0x0000000309097812 */ /* 0x000fc800078ec0ff */
[----:B------:R-:W-:-:S07]  /*0710*/  IADD3 R11, R4, -R9, RZ ;  /* 0x80000009040b7210 */ /* 0x000fce0007ffe0ff */
.L_x_1803:
        /* <DEDUP_REMOVED lines=13> */
.L_x_1787:
        /* <DEDUP_REMOVED lines=9> */
[----:B------:R-:W-:Y:S05]  /*0880*/  CALL.REL.NOINC `($__internal_46_$__cuda_sm20_div_s64) ;  /* 0x0000001c00107944 */ /* 0x000fea0003c00000 */
        /* <DEDUP_REMOVED lines=11> */
.L_x_1776:
        /* <DEDUP_REMOVED lines=22> */
.L_x_1777:
[----:B------:R-:W-:Y:S05]  /*0aa0*/  BSYNC B0 ;  /* 0x0000000000007941 */ /* 0x000fea0003800000 */
.L_x_1775:
        /* <DEDUP_REMOVED lines=16> */
[----:B------:R-:W-:Y:S05]  /*0bb0*/  CALL.REL.NOINC `($__internal_46_$__cuda_sm20_div_s64) ;  /* 0x0000001800447944 */ /* 0x000fea0003c00000 */
        /* <DEDUP_REMOVED lines=12> */
.L_x_1779:
        /* <DEDUP_REMOVED lines=23> */
.L_x_1780:
[----:B------:R-:W-:Y:S05]  /*0df0*/  BSYNC B0 ;  /* 0x0000000000007941 */ /* 0x000fea0003800000 */
.L_x_1778:
        /* <DEDUP_REMOVED lines=16> */
[----:B------:R-:W-:Y:S05]  /*0f00*/  CALL.REL.NOINC `($__internal_46_$__cuda_sm20_div_s64) ;  /* 0x0000001400707944 */ /* 0x000fea0003c00000 */
        /* <DEDUP_REMOVED lines=11> */
.L_x_1782:
        /* <DEDUP_REMOVED lines=23> */
.L_x_1783:
[----:B------:R-:W-:Y:S05]  /*1130*/  BSYNC B0 ;  /* 0x0000000000007941 */ /* 0x000fea0003800000 */
.L_x_1781:
        /* <DEDUP_REMOVED lines=18> */
[----:B------:R-:W-:Y:S05]  /*1260*/  CALL.REL.NOINC `($__internal_46_$__cuda_sm20_div_s64) ;  /* 0x0000001000987944 */ /* 0x000fea0003c00000 */
        /* <DEDUP_REMOVED lines=11> */
.L_x_1785:
        /* <DEDUP_REMOVED lines=23> */
.L_x_1786:
[----:B------:R-:W-:Y:S05]  /*1490*/  BSYNC B0 ;  /* 0x0000000000007941 */ /* 0x000fea0003800000 */
.L_x_1784:
        /* <DEDUP_REMOVED lines=10> */
.L_x_1774:
        /* <DEDUP_REMOVED lines=25> */
.L_x_1790:
        /* <DEDUP_REMOVED lines=23> */
.L_x_1791:
[----:B------:R-:W-:Y:S05]  /*1840*/  BSYNC B0 ;  /* 0x0000000000007941 */ /* 0x000fea0003800000 */
.L_x_1789:
        /* <DEDUP_REMOVED lines=29> */
.L_x_1793:
        /* <DEDUP_REMOVED lines=23> */
.L_x_1794:
[----:B------:R-:W-:Y:S05]  /*1b90*/  BSYNC B0 ;  /* 0x0000000000007941 */ /* 0x000fea0003800000 */
.L_x_1792:
        /* <DEDUP_REMOVED lines=29> */
.L_x_1796:
        /* <DEDUP_REMOVED lines=23> */
.L_x_1797:
[----:B------:R-:W-:Y:S05]  /*1ee0*/  BSYNC B0 ;  /* 0x0000000000007941 */ /* 0x000fea0003800000 */
.L_x_1795:
[----:B------:R-:W0:Y:S01]  /*1ef0*/  LDC.64 R18, c[0x0][R18+0x2c8] ;  /* 0x0000b20012127b82 */ /* 0x000e220000000a00 */
[----:B------:R-:W-:Y:S01]  /*1f00*/  MOV R15, R13 ;  /* 0x0000000d000f7202 */ /* 0x000fe20000000f00 */
[-C--:B0-----:R-:W-:Y:S02]  /*1f10*/  IMAD R4, R19, R16.reuse, RZ ;  /* 0x0000001013047224 */ /* 0x081fe400078e02ff */
[----:B------:R-:W-:-:S04]  /*1f20*/  IMAD.WIDE.U32 R14, R18, R16, R14 ;  /* 0x00000010120e7225 */ /* 0x000fc800078e000e */
[----:B------:R-:W-:-:S04]  /*1f30*/  IMAD R3, R18, R3, R4 ;  /* 0x0000000312037224 */ /* 0x000fc800078e0204 */
[----:B------:R-:W-:-:S07]  /*1f40*/  IMAD.IADD R13, R15, 0x1, R3 ;  /* 0x000000010f0d7824 */ /* 0x000fce00078e0203 */
.L_x_1788:
        /* <DEDUP_REMOVED lines=32> */
[----:B------:R-:W-:Y:S05]  /*2150*/  CALL.REL.NOINC `($__internal_46_$__cuda_sm20_div_s64) ;  /* 0x0000000000dc7944 */ /* 0x000fea0003c00000 */
[----:B------:R-:W-:Y:S05]  /*2160*/  BRA `(.L_x_1802) ;  /* 0x0000000000487947 */ /* 0x000fea0003800000 */
.L_x_1801:
        /* <DEDUP_REMOVED lines=18> */
.L_x_1802:
[----:B------:R-:W-:Y:S05]  /*2290*/  BSYNC B1 ;  /* 0x0000000000017941 */ /* 0x000fea0003800000 */
.L_x_1800:
        /* <DEDUP_REMOVED lines=25> */
.L_x_1799:
[----:B------:R-:W-:Y:S05]  /*2430*/  BSYNC B0 ;  /* 0x0000000000007941 */ /* 0x000fea0003800000 */
.L_x_1798:
        /* <DEDUP_REMOVED lines=9> */
        .weak           $__internal_46_$__cuda_sm20_div_s64
        .type           $__internal_46_$__cuda_sm20_div_s64,@function
        .size           $__internal_46_$__cuda_sm20_div_s64,(.L_x_3576 - $__internal_46_$__cuda_sm20_div_s64)
$__internal_46_$__cuda_sm20_div_s64:
        /* <DEDUP_REMOVED lines=83> */
[----:B------:R-:W-:Y:S06]  /*2a00*/  RET.REL.NODEC R16 `(_ZN2at4cuda17kernelHistogram1DIlllLi1ELi2ELin1ELNS0_23CUDAHistogramMemoryTypeE1EZNS0_21CUDA_tensor_histogramIllLb0EEEbNS_6TensorES4_S4_lNS_14AccumulateTypeIT0_Lb1EE4typeES8_NS0_13TensorArgTypeES9_S9_EUllE_EEvNS0_6detail10TensorInfoIT_T1_EESF_NSC_IKS6_SE_EElS8_S8_SE_T6_) ;  /* 0xffffffd4107c7950 */ /* 0x000fec0003c3ffff */
.L_x_1804:
        /* <DEDUP_REMOVED lines=15> */
.L_x_3576:


//--------------------- .text._ZN2at4cuda17kernelHistogram1DIlllLi1ELi2ELin1ELNS0_23CUDAHistogramMemoryTypeE0EZNS0_21CUDA_tensor_histogramIllLb0EEEbNS_6TensorES4_S4_lNS_14AccumulateTypeIT0_Lb1EE4typeES8_NS0_13TensorArgTypeES9_S9_EUllE_EEvNS0_6detail10TensorInfoIT_T1_EESF_NSC_IKS6_SE_EElS8_S8_SE_T6_ --------------------------
	.section	.text._ZN2at4cuda17kernelHistogram1DIlllLi1ELi2ELin1ELNS0_23CUDAHistogramMemoryTypeE0EZNS0_21CUDA_tensor_histogramIllLb0EEEbNS_6TensorES4_S4_lNS_14AccumulateTypeIT0_Lb1EE4typeES8_NS0_13TensorArgTypeES9_S9_EUllE_EEvNS0_6detail10TensorInfoIT_T1_EESF_NSC_IKS6_SE_EElS8_S8_SE_T6_,"ax",@progbits
	.align	128
        .global         _ZN2at4cuda17kernelHistogram1DIlllLi1ELi2ELin1ELNS0_23CUDAHistogramMemoryTypeE0EZNS0_21CUDA_tensor_histogramIllLb0EEEbNS_6TensorES4_S4_lNS_14AccumulateTypeIT0_Lb1EE4typeES8_NS0_13TensorArgTypeES9_S9_EUllE_EEvNS0_6detail10TensorInfoIT_T1_EESF_NSC_IKS6_SE_EElS8_S8_SE_T6_
        .type           _ZN2at4cuda17kernelHistogram1DIlllLi1ELi2ELin1ELNS0_23CUDAHistogramMemoryTypeE0EZNS0_21CUDA_tensor_histogramIllLb0EEEbNS_6TensorES4_S4_lNS_14AccumulateTypeIT0_Lb1EE4typeES8_NS0_13TensorArgTypeES9_S9_EUllE_EEvNS0_6detail10TensorInfoIT_T1_EESF_NSC_IKS6_SE_EElS8_S8_SE_T6_,@function
        .size           _ZN2at4cuda17kernelHistogram1DIlllLi1ELi2ELin1ELNS0_23CUDAHistogramMemoryTypeE0EZNS0_21CUDA_tensor_histogramIllLb0EEEbNS_6TensorES4_S4_lNS_14AccumulateTypeIT0_Lb1EE4typeES8_NS0_13TensorArgTypeES9_S9_EUllE_EEvNS0_6detail10TensorInfoIT_T1_EESF_NSC_IKS6_SE_EElS8_S8_SE_T6_,(.L_x_3577 - _ZN2at4cuda17kernelHistogram1DIlllLi1ELi2ELin1ELNS0_23CUDAHistogramMemoryTypeE0EZNS0_21CUDA_tensor_histogramIllLb0EEEbNS_6TensorES4_S4_lNS_14AccumulateTypeIT0_Lb1EE4typeES8_NS0_13TensorArgTypeES9_S9_EUllE_EEvNS0_6detail10TensorInfoIT_T1_EESF_NSC_IKS6_SE_EElS8_S8_SE_T6_)
        .other          _ZN2at4cuda17kernelHistogram1DIlllLi1ELi2ELin1ELNS0_23CUDAHistogramMemoryTypeE0EZNS0_21CUDA_tensor_histogramIllLb0EEEbNS_6TensorES4_S4_lNS_14AccumulateTypeIT0_Lb1EE4typeES8_NS0_13TensorArgTypeES9_S9_EUllE_EEvNS0_6detail10TensorInfoIT_T1_EESF_NSC_IKS6_SE_EElS8_S8_SE_T6_,@"STO_CUDA_ENTRY STV_DEFAULT"
_ZN2at4cuda17kernelHistogram1DIlllLi1ELi2ELin1ELNS0_23CUDAHistogramMemoryTypeE0EZNS0_21CUDA_tensor_histogramIllLb0EEEbNS_6TensorES4_S4_lNS_14AccumulateTypeIT0_Lb1EE4typeES8_NS0_13TensorArgTypeES9_S9_EUllE_EEvNS0_6detail10TensorInfoIT_T1_EESF_NSC_IKS6_SE_EElS8_S8_SE_T6_:
.text._ZN2at4cuda17kernelHistogram1DIlllLi1ELi2ELin1ELNS0_23CUDAHistogramMemoryTypeE0EZNS0_21CUDA_tensor_histogramIllLb0EEEbNS_6TensorES4_S4_lNS_14AccumulateTypeIT0_Lb1EE4typeES8_NS0_13TensorArgTypeES9_S9_EUllE_EEvNS0_6detail10TensorInfoIT_T1_EESF_NSC_IKS6_SE_EElS8_S8_SE_T6_:
        /* <DEDUP_REMOVED lines=13> */
.L_x_1807:
[----:B------:R-:W-:Y:S02]  /*00d0*/  LEA R2, R5, R0, 0x3 ;  /* 0x0000000005027211 */ /* 0x000fe400078e18ff */
[----:B-1----:R-:W-:-:S03]  /*00e0*/  IADD3 R5, P0, R4, R5, RZ ;  /* 0x0000000504057210 */ /* 0x002fc60007f1e0ff */
[----:B------:R0:W-:Y:S02]  /*00f0*/  STS.64 [R2], RZ ;  /* 0x000000ff02007388 */ /* 0x0001e40000000a00 */
[----:B------:R-:W-:Y:S01]  /*0100*/  IMAD.X R3, RZ, RZ, R3, P0 ;  /* 0x000000ffff037224 */ /* 0x000fe200000e0603 */
[----:B------:R-:W-:-:S04]  /*0110*/  ISETP.GE.U32.AND P0, PT, R5, UR4, PT ;  /* 0x0000000405007c0c */ /* 0x000fc8000bf06070 */
[----:B------:R-:W-:-:S13]  /*0120*/  ISETP.GE.AND.EX P0, PT, R3, UR5, PT, P0 ;  /* 0x0000000503007c0c */ /* 0x000fda000bf06300 */
[----:B0-----:R-:W-:Y:S05]  /*0130*/  @!P0 BRA `(.L_x_1807) ;  /* 0xfffffffc00e48947 */ /* 0x001fea000383ffff */
.L_x_1806:
[----:B------:R-:W-:Y:S05]  /*0140*/  BSYNC B0 ;  /* 0x0000000000007941 */ /* 0x000fea0003800000 */
.L_x_1805:
        /* <DEDUP_REMOVED lines=22> */
.L_x_1816:
        /* <DEDUP_REMOVED lines=33> */
[----:B------:R-:W-:Y:S05]  /*04c0*/  CALL.REL.NOINC `($__internal_47_$__cuda_sm20_div_s64) ;  /* 0x0000002000947944 */ /* 0x000fea0003c00000 */
[----:B------:R-:W-:Y:S05]  /*04d0*/  BRA `(.L_x_1814) ;  /* 0x0000000000487947 */ /* 0x000fea0003800000 */
.L_x_1813:
        /* <DEDUP_REMOVED lines=18> */
.L_x_1814:
[----:B------:R-:W-:Y:S05]  /*0600*/  BSYNC B1 ;  /* 0x0000000000017941 */ /* 0x000fea0003800000 */
.L_x_1812:
        /* <DEDUP_REMOVED lines=16> */
.L_x_1815:
[----:B------:R-:W0:Y:S02]  /*0710*/  LDS.64 R8, [R21] ;  /* 0x0000000015087984 */ /* 0x000e240000000a00 */
[----:B0----5:R-:W-:-:S05]  /*0720*/  IADD3 R10, P0, R14, R8, RZ ;  /* 0x000000080e0a7210 */ /* 0x021fca0007f1e0ff */
[----:B------:R-:W-:-:S06]  /*0730*/  IMAD.X R11, R15, 0x1, R9, P0 ;  /* 0x000000010f0b7824 */ /* 0x000fcc00000e0609 */
[----:B------:R-:W0:Y:S02]  /*0740*/  ATOMS.CAST.SPIN.64 R10, [R21], R8, R10 ;  /* 0x00000008150a738d */ /* 0x000e24000180040a */
[----:B0-----:R-:W-:-:S04]  /*0750*/  ISETP.EQ.U32.AND P0, PT, R10, 0x1, PT ;  /* 0x000000010a00780c */ /* 0x001fc80003f02070 */
[----:B------:R-:W-:-:S13]  /*0760*/  ISETP.EQ.U32.AND.EX P0, PT, R11, RZ, PT, P0 ;  /* 0x000000ff0b00720c */ /* 0x000fda0003f02100 */
[----:B------:R-:W-:Y:S05]  /*0770*/  @!P0 BRA `(.L_x_1815) ;  /* 0xfffffffc00e48947 */ /* 0x000fea000383ffff */
.L_x_1811:
[----:B------:R-:W-:Y:S05]  /*0780*/  BSYNC B0 ;  /* 0x0000000000007941 */ /* 0x000fea0003800000 */
.L_x_1810:
[----:B------:R-:W-:Y:S01]  /*0790*/  IADD3 R3, P0, R4, R3, RZ ;  /* 0x0000000304037210 */ /* 0x000fe20007f1e0ff */
[----:B------:R-:W-:-:S04]  /*07a0*/  ULDC.64 UR4, c[0x0][0x708] ;  /* 0x0001c20000047ab9 */ /* 0x000fc80000000a00 */
[----:B------:R-:W-:Y:S01]  /*07b0*/  IMAD.X R2, RZ, RZ, R2, P0 ;  /* 0x000000ffff027224 */ /* 0x000fe200000e0602 */
[----:B------:R-:W-:-:S04]  /*07c0*/  ISETP.GE.U32.AND P0, PT, R3, UR4, PT ;  /* 0x0000000403007c0c */ /* 0x000fc8000bf06070 */
[----:B------:R-:W-:-:S13]  /*07d0*/  ISETP.GE.AND.EX P0, PT, R2, UR5, PT, P0 ;  /* 0x0000000502007c0c */ /* 0x000fda000bf06300 */
[----:B------:R-:W-:Y:S05]  /*07e0*/  @!P0 BRA `(.L_x_1816) ;  /* 0xfffffff800b08947 */ /* 0x000fea000383ffff */
[----:B------:R-:W-:Y:S05]  /*07f0*/  BRA `(.L_x_1808) ;  /* 0x0000001c005c7947 */ /* 0x000fea0003800000 */
.L_x_1809:
        /* <DEDUP_REMOVED lines=9> */
.L_x_1847:
        /* <DEDUP_REMOVED lines=9> */
.L_x_1830:
        /* <DEDUP_REMOVED lines=14> */
[----:B------:R-:W-:Y:S05]  /*0a00*/  CALL.REL.NOINC `($__internal_47_$__cuda_sm20_div_s64) ;  /* 0x0000001c00447944 */ /* 0x000fea0003c00000 */
        /* <DEDUP_REMOVED lines=10> */
.L_x_1819:
        /* <DEDUP_REMOVED lines=22> */
.L_x_1820:
[----:B------:R-:W-:Y:S05]  /*0c10*/  BSYNC B0 ;  /* 0x0000000000007941 */ /* 0x000fea0003800000 */
.L_x_1818:
        /* <DEDUP_REMOVED lines=27> */
.L_x_1822:
        /* <DEDUP_REMOVED lines=22> */
.L_x_1823:
[----:B------:R-:W-:Y:S05]  /*0f30*/  BSYNC B0 ;  /* 0x0000000000007941 */ /* 0x000fea0003800000 */
.L_x_1821:
        /* <DEDUP_REMOVED lines=16> */
[----:B------:R-:W-:Y:S05]  /*1040*/  CALL.REL.NOINC `($__internal_47_$__cuda_sm20_div_s64) ;  /* 0x0000001400b47944 */ /* 0x000fea0003c00000 */
        /* <DEDUP_REMOVED lines=12> */
.L_x_1825:
        /* <DEDUP_REMOVED lines=22> */
.L_x_1826:
[----:B------:R-:W-:Y:S05]  /*1270*/  BSYNC B0 ;  /* 0x0000000000007941 */ /* 0x000fea0003800000 */
.L_x_1824:
        /* <DEDUP_REMOVED lines=28> */
.L_x_1828:
        /* <DEDUP_REMOVED lines=23> */
.L_x_1829:
[----:B------:R-:W-:Y:S05]  /*15b0*/  BSYNC B0 ;  /* 0x0000000000007941 */ /* 0x000fea0003800000 */
.L_x_1827:
        /* <DEDUP_REMOVED lines=8> */
.L_x_1817:
        /* <DEDUP_REMOVED lines=24> */
.L_x_1833:
        /* <DEDUP_REMOVED lines=23> */
.L_x_1834:
[----:B------:R-:W-:Y:S05]  /*1930*/  BSYNC B0 ;  /* 0x0000000000007941 */ /* 0x000fea0003800000 */
.L_x_1832:
        /* <DEDUP_REMOVED lines=17> */
[----:B------:R-:W-:Y:S05]  /*1a50*/  CALL.REL.NOINC `($__internal_47_$__cuda_sm20_div_s64) ;  /* 0x0000000c00307944 */ /* 0x000fea0003c00000 */
        /* <DEDUP_REMOVED lines=9> */
.L_x_1836:
        /* <DEDUP_REMOVED lines=23> */
.L_x_1837:
[----:B------:R-:W-:Y:S05]  /*1c60*/  BSYNC B0 ;  /* 0x0000000000007941 */ /* 0x000fea0003800000 */
.L_x_1835:
        /* <DEDUP_REMOVED lines=27> */
.L_x_1839:
        /* <DEDUP_REMOVED lines=23> */
.L_x_1840:
[----:B------:R-:W-:Y:S05]  /*1f90*/  BSYNC B0 ;  /* 0x0000000000007941 */ /* 0x000fea0003800000 */
.L_x_1838:
[----:B------:R-:W0:Y:S02]  /*1fa0*/  LDC.64 R10, c[0x0][R10+0x2c8] ;  /* 0x0000b2000a0a7b82 */ /* 0x000e240000000a00 */
[-C--:B0-----:R-:W-:Y:S02]  /*1fb0*/  IMAD R8, R11, R22.reuse, RZ ;  /* 0x000000160b087224 */ /* 0x081fe400078e02ff */
[----:B------:R-:W-:-:S04]  /*1fc0*/  IMAD.WIDE.U32 R18, R10, R22, R18 ;  /* 0x000000160a127225 */ /* 0x000fc800078e0012 */
[----:B------:R-:W-:-:S05]  /*1fd0*/  IMAD R9, R10, R9, R8 ;  /* 0x000000090a097224 */ /* 0x000fca00078e0208 */
[----:B------:R-:W-:-:S07]  /*1fe0*/  IADD3 R19, R19, R9, RZ ;  /* 0x0000000913137210 */ /* 0x000fce0007ffe0ff */
.L_x_1831:
        /* <DEDUP_REMOVED lines=32> */
[----:B------:R-:W-:Y:S05]  /*21f0*/  CALL.REL.NOINC `($__internal_47_$__cuda_sm20_div_s64) ;  /* 0x0000000400487944 */ /* 0x000fea0003c00000 */
[----:B------:R-:W-:Y:S05]  /*2200*/  BRA `(.L_x_1845) ;  /* 0x0000000000487947 */ /* 0x000fea0003800000 */
.L_x_1844:
        /* <DEDUP_REMOVED lines=18> */
.L_x_1845:
[----:B------:R-:W-:Y:S05]  /*2330*/  BSYNC B1 ;  /* 0x0000000000017941 */ /* 0x000fea0003800000 */
.L_x_1843:
        /* <DEDUP_REMOVED lines=19> */
.L_x_1846:
[----:B------:R-:W0:Y:S02]  /*2470*/  LDS.64 R8, [R21] ;  /* 0x0000000015087984 */ /* 0x000e240000000a00 */
[----:B0----5:R-:W-:-:S04]  /*2480*/  IADD3 R10, P0, R14, R8, RZ ;  /* 0x000000080e0a7210 */ /* 0x021fc80007f1e0ff */
[----:B------:R-:W-:-:S06]  /*2490*/  IADD3.X R11, R15, R9, RZ, P0, !PT ;  /* 0x000000090f0b7210 */ /* 0x000fcc00007fe4ff */
[----:B------:R-:W0:Y:S02]  /*24a0*/  ATOMS.CAST.SPIN.64 R10, [R21], R8, R10 ;  /* 0x00000008150a738d */ /* 0x000e24000180040a */
[----:B0-----:R-:W-:-:S04]  /*24b0*/  ISETP.EQ.U32.AND P0, PT, R10, 0x1, PT ;  /* 0x000000010a00780c */ /* 0x001fc80003f02070 */
[----:B------:R-:W-:-:S13]  /*24c0*/  ISETP.EQ.U32.AND.EX P0, PT, R11, RZ, PT, P0 ;  /* 0x000000ff0b00720c */ /* 0x000fda0003f02100 */
[----:B------:R-:W-:Y:S05]  /*24d0*/  @!P0 BRA `(.L_x_1846) ;  /* 0xfffffffc00e48947 */ /* 0x000fea000383ffff */
.L_x_1842:
[----:B------:R-:W-:Y:S05]  /*24e0*/  BSYNC B0 ;  /* 0x0000000000007941 */ /* 0x000fea0003800000 */
.L_x_1841:
        /* <DEDUP_REMOVED lines=8> */
.L_x_1808:
        /* <DEDUP_REMOVED lines=12> */
.L_x_1848:
        /* <DEDUP_REMOVED lines=15> */
        .weak           $__internal_47_$__cuda_sm20_div_s64
        .type           $__internal_47_$__cuda_sm20_div_s64,@function
        .size           $__internal_47_$__cuda_sm20_div_s64,(.L_x_3577 - $__internal_47_$__cuda_sm20_div_s64)
$__internal_47_$__cuda_sm20_div_s64:
        /* <DEDUP_REMOVED lines=83> */
[----:B------:R-:W-:Y:S06]  /*2c50*/  RET.REL.NODEC R24 `(_ZN2at4cuda17kernelHistogram1DIlllLi1ELi2ELin1ELNS0_23CUDAHistogramMemoryTypeE0EZNS0_21CUDA_tensor_histogramIllLb0EEEbNS_6TensorES4_S4_lNS_14AccumulateTypeIT0_Lb1EE4typeES8_NS0_13TensorArgTypeES9_S9_EUllE_EEvNS0_6detail10TensorInfoIT_T1_EESF_NSC_IKS6_SE_EElS8_S8_SE_T6_) ;  /* 0xffffffd018e87950 */ /* 0x000fec0003c3ffff */
.L_x_1849:
        /* <DEDUP_REMOVED lines=10> */
.L_x_3577:


//--------------------- .text._ZN2at4cuda17kernelHistogram1DIfllLi1ELi2ELin1ELNS0_23CUDAHistogramMemoryTypeE1EZNS0_21CUDA_tensor_histogramIflLb1EEEbNS_6TensorES4_S4_lNS_14AccumulateTypeIT0_Lb1EE4typeES8_NS0_13TensorArgTypeES9_S9_EUllE0_EEvNS0_6detail10TensorInfoIT_T1_EESF_NSC_IKS6_SE_EElS8_S8_SE_T6_ --------------------------
	.section	.text._ZN2at4cuda17kernelHistogram1DIfllLi1ELi2ELin1ELNS0_23CUDAHistogramMemoryTypeE1EZNS0_21CUDA_tensor_histogramIflLb1EEEbNS_6TensorES4_S4_lNS_14AccumulateTypeIT0_Lb1EE4typeES8_NS0_13TensorArgTypeES9_S9_EUllE0_EEvNS0_6detail10TensorInfoIT_T1_EESF_NSC_IKS6_SE_EElS8_S8_SE_T6_,"ax",@progbits
	.align	128
        .global         _ZN2at4cuda17kernelHistogram1DIfllLi1ELi2ELin1ELNS0_23CUDAHistogramMemoryTypeE1EZNS0_21CUDA_tensor_histogramIflLb1EEEbNS_6TensorES4_S4_lNS_14AccumulateTypeIT0_Lb1EE4typeES8_NS0_13TensorArgTypeES9_S9_EUllE0_EEvNS0_6detail10TensorInfoIT_T1_EESF_NSC_IKS6_SE_EElS8_S8_SE_T6_
        .type           _ZN2at4cuda17kernelHistogram1DIfllLi1ELi2ELin1ELNS0_23CUDAHistogramMemoryTypeE1EZNS0_21CUDA_tensor_histogramIflLb1EEEbNS_6TensorES4_S4_lNS_14AccumulateTypeIT0_Lb1EE4typeES8_NS0_13TensorArgTypeES9_S9_EUllE0_EEvNS0_6detail10TensorInfoIT_T1_EESF_NSC_IKS6_SE_EElS8_S8_SE_T6_,@function
        .size           _ZN2at4cuda17kernelHistogram1DIfllLi1ELi2ELin1ELNS0_23CUDAHistogramMemoryTypeE1EZNS0_21CUDA_tensor_histogramIflLb1EEEbNS_6TensorES4_S4_lNS_14AccumulateTypeIT0_Lb1EE4typeES8_NS0_13TensorArgTypeES9_S9_EUllE0_EEvNS0_6detail10TensorInfoIT_T1_EESF_NSC_IKS6_SE_EElS8_S8_SE_T6_,(.L_x_3578 - _ZN2at4cuda17kernelHistogram1DIfllLi1ELi2ELin1ELNS0_23CUDAHistogramMemoryTypeE1EZNS0_21CUDA_tensor_histogramIflLb1EEEbNS_6TensorES4_S4_lNS_14AccumulateTypeIT0_Lb1EE4typeES8_NS0_13TensorArgTypeES9_S9_EUllE0_EEvNS0_6detail10TensorInfoIT_T1_EESF_NSC_IKS6_SE_EElS8_S8_SE_T6_)
        .other          _ZN2at4cuda17kernelHistogram1DIfllLi1ELi2ELin1ELNS0_23CUDAHistogramMemoryTypeE1EZNS0_21CUDA_tensor_histogramIflLb1EEEbNS_6TensorES4_S4_lNS_14AccumulateTypeIT0_Lb1EE4typeES8_NS0_13TensorArgTypeES9_S9_EUllE0_EEvNS0_6detail10TensorInfoIT_T1_EESF_NSC_IKS6_SE_EElS8_S8_SE_T6_,@"STO_CUDA_ENTRY STV_DEFAULT"
_ZN2at4cuda17kernelHistogram1DIfllLi1ELi2ELin1ELNS0_23CUDAHistogramMemoryTypeE1EZNS0_21CUDA_tensor_histogramIflLb1EEEbNS_6TensorES4_S4_lNS_14AccumulateTypeIT0_Lb1EE4typeES8_NS0_13TensorArgTypeES9_S9_EUllE0_EEvNS0_6detail10TensorInfoIT_T1_EESF_NSC_IKS6_SE_EElS8_S8_SE_T6_:
.text._ZN2at4cuda17kernelHistogram1DIfllLi1ELi2ELin1ELNS0_23CUDAHistogramMemoryTypeE1EZNS0_21CUDA_tensor_histogramIflLb1EEEbNS_6TensorES4_S4_lNS_14AccumulateTypeIT0_Lb1EE4typeES8_NS0_13TensorArgTypeES9_S9_EUllE0_EEvNS0_6detail10TensorInfoIT_T1_EESF_NSC_IKS6_SE_EElS8_S8_SE_T6_:
        /* <DEDUP_REMOVED lines=29> */
.L_x_1857:
[----:B0-----:R-:W-:Y:S02]  /*01d0*/  IMAD R3, R2, UR10, RZ ;  /* 0x0000000a02037c24 */ /* 0x001fe4000f8e02ff */
[----:B------:R-:W-:-:S04]  /*01e0*/  IMAD.WIDE.U32 R4, R0, UR10, RZ ;  /* 0x0000000a00047c25 */ /* 0x000fc8000f8e00ff */
        /* <DEDUP_REMOVED lines=29> */
[----:B------:R-:W-:Y:S05]  /*03c0*/  CALL.REL.NOINC `($__internal_48_$__cuda_sm20_div_s64) ;  /* 0x0000002000007944 */ /* 0x000fea0003c00000 */
[----:B------:R-:W-:Y:S05]  /*03d0*/  BRA `(.L_x_1856) ;  /* 0x0000000000487947 */ /* 0x000fea0003800000 */
.L_x_1855:
        /* <DEDUP_REMOVED lines=18> */
.L_x_1856:
[----:B------:R-:W-:Y:S05]  /*0500*/  BSYNC B2 ;  /* 0x0000000000027941 */ /* 0x000fea0003800000 */
.L_x_1854:
        /* <DEDUP_REMOVED lines=14> */
.L_x_1853:
[----:B------:R-:W-:Y:S05]  /*05f0*/  BSYNC B1 ;  /* 0x0000000000017941 */ /* 0x000fea0003800000 */
.L_x_1852:
[----:B------:R-:W-:Y:S05]  /*0600*/  @!P0 BRA `(.L_x_1857) ;  /* 0xfffffff800f08947 */ /* 0x000fea000383ffff */
[----:B------:R-:W-:Y:S05]  /*0610*/  BSYNC B0 ;  /* 0x0000000000007941 */ /* 0x000fea0003800000 */
.L_x_1851:
[----:B------:R-:W-:Y:S05]  /*0620*/  EXIT ;  /* 0x000000000000794d */ /* 0x000fea0003800000 */
.L_x_1850:
[----:B------:R-:W-:-:S04]  /*0630*/  LOP3.LUT R3, RZ, R4, RZ, 0x33, !PT ;  /* 0x00000004ff037212 */ /* 0x000fc800078e33ff */
[----:B------:R-:W-:-:S04]  /*0640*/  VIMNMX R3, R3, -0x3, !PT ;  /* 0xfffffffd03037848 */ /* 0x000fc80007fe0100 */
[----:B------:R-:W-:-:S05]  /*0650*/  IADD3 R4, R3, R4, RZ ;  /* 0x0000000403047210 */ /* 0x000fca0007ffe0ff */
[C---:B------:R-:W-:Y:S02]  /*0660*/  VIADD R9, R4.reuse, 0x2 ;  /* 0x0000000204097836 */ /* 0x040fe40000000000 */
[----:B------:R-:W-:-:S03]  /*0670*/  VIADD R10, R4, 0x1 ;  /* 0x00000001040a7836 */ /* 0x000fc60000000000 */
[----:B------:R-:W-:-:S04]  /*0680*/  LOP3.LUT R9, R9, 0x3, RZ, 0xc0, !PT ;  /* 0x0000000309097812 */ /* 0x000fc800078ec0ff */
[----:B------:R-:W-:-:S07]  /*0690*/  IADD3 R11, R4, -R9, RZ ;  /* 0x80000009040b7210 */ /* 0x000fce0007ffe0ff */
.L_x_1887:
        /* <DEDUP_REMOVED lines=13> */
.L_x_1871:
        /* <DEDUP_REMOVED lines=9> */
[----:B------:R-:W-:Y:S05]  /*0800*/  CALL.REL.NOINC `($__internal_48_$__cuda_sm20_div_s64) ;  /* 0x0000001800f07944 */ /* 0x000fea0003c00000 */
        /* <DEDUP_REMOVED lines=11> */
.L_x_1860:
        /* <DEDUP_REMOVED lines=22> */
.L_x_1861:
[----:B------:R-:W-:Y:S05]  /*0a20*/  BSYNC B0 ;  /* 0x0000000000007941 */ /* 0x000fea0003800000 */
.L_x_1859:
        /* <DEDUP_REMOVED lines=16> */
[----:B------:R-:W-:Y:S05]  /*0b30*/  CALL.REL.NOINC `($__internal_48_$__cuda_sm20_div_s64) ;  /* 0x0000001800247944 */ /* 0x000fea0003c00000 */
        /* <DEDUP_REMOVED lines=12> */
.L_x_1863:
        /* <DEDUP_REMOVED lines=23> */
.L_x_1864:
[----:B------:R-:W-:Y:S05]  /*0d70*/  BSYNC B0 ;  /* 0x0000000000007941 */ /* 0x000fea0003800000 */
.L_x_1862:
        /* <DEDUP_REMOVED lines=16> */
[----:B------:R-:W-:Y:S05]  /*0e80*/  CALL.REL.NOINC `($__internal_48_$__cuda_sm20_div_s64) ;  /* 0x0000001400507944 */ /* 0x000fea0003c00000 */
        /* <DEDUP_REMOVED lines=11> */
.L_x_1866:
        /* <DEDUP_REMOVED lines=23> */
.L_x_1867:
[----:B------:R-:W-:Y:S05]  /*10b0*/  BSYNC B0 ;  /* 0x0000000000007941 */ /* 0x000fea0003800000 */
.L_x_1865:
        /* <DEDUP_REMOVED lines=18> */
[----:B------:R-:W-:Y:S05]  /*11e0*/  CALL.REL.NOINC `($__internal_48_$__cuda_sm20_div_s64) ;  /* 0x0000001000787944 */ /* 0x000fea0003c00000 */
        /* <DEDUP_REMOVED lines=11> */
.L_x_1869:
        /* <DEDUP_REMOVED lines=23> */
.L_x_1870:
[----:B------:R-:W-:Y:S05]  /*1410*/  BSYNC B0 ;  /* 0x0000000000007941 */ /* 0x000fea0003800000 */
.L_x_1868:
        /* <DEDUP_REMOVED lines=10> */
.L_x_1858:
        /* <DEDUP_REMOVED lines=25> */
.L_x_1874:
        /* <DEDUP_REMOVED lines=23> */
.L_x_1875:
[----:B------:R-:W-:Y:S05]  /*17c0*/  BSYNC B0 ;  /* 0x0000000000007941 */ /* 0x000fea0003800000 */
.L_x_1873:
        /* <DEDUP_REMOVED lines=29> */
.L_x_1877:
        /* <DEDUP_REMOVED lines=23> */
.L_x_1878:
[----:B------:R-:W-:Y:S05]  /*1b10*/  BSYNC B0 ;  /* 0x0000000000007941 */ /* 0x000fea0003800000 */
.L_x_1876:
        /* <DEDUP_REMOVED lines=29> */
.L_x_1880:
        /* <DEDUP_REMOVED lines=23> */
.L_x_1881:
[----:B------:R-:W-:Y:S05]  /*1e60*/  BSYNC B0 ;  /* 0x0000000000007941 */ /* 0x000fea0003800000 */
.L_x_1879:
[----:B------:R-:W0:Y:S01]  /*1e70*/  LDC.64 R18, c[0x0][R18+0x2c8] ;  /* 0x0000b20012127b82 */ /* 0x000e220000000a00 */
[----:B------:R-:W-:Y:S01]  /*1e80*/  MOV R15, R13 ;  /* 0x0000000d000f7202 */ /* 0x000fe20000000f00 */
[-C--:B0-----:R-:W-:Y:S02]  /*1e90*/  IMAD R4, R19, R16.reuse, RZ ;  /* 0x0000001013047224 */ /* 0x081fe400078e02ff */
[----:B------:R-:W-:-:S04]  /*1ea0*/  IMAD.WIDE.U32 R14, R18, R16, R14 ;  /* 0x00000010120e7225 */ /* 0x000fc800078e000e */
[----:B------:R-:W-:-:S04]  /*1eb0*/  IMAD R3, R18, R3, R4 ;  /* 0x0000000312037224 */ /* 0x000fc800078e0204 */
[----:B------:R-:W-:-:S07]  /*1ec0*/  IMAD.IADD R13, R15, 0x1, R3 ;  /* 0x000000010f0d7824 */ /* 0x000fce00078e0203 */
.L_x_1872:
        /* <DEDUP_REMOVED lines=34> */
.L_x_1885:
        /* <DEDUP_REMOVED lines=18> */
.L_x_1886:
[----:B------:R-:W-:Y:S05]  /*2210*/  BSYNC B1 ;  /* 0x0000000000017941 */ /* 0x000fea0003800000 */
.L_x_1884:
        /* <DEDUP_REMOVED lines=17> */
.L_x_1883:
[----:B------:R-:W-:Y:S05]  /*2330*/  BSYNC B0 ;  /* 0x0000000000007941 */ /* 0x000fea0003800000 */
.L_x_1882:
        /* <DEDUP_REMOVED lines=9> */
        .weak           $__internal_48_$__cuda_sm20_div_s64
        .type           $__internal_48_$__cuda_sm20_div_s64,@function
        .size           $__internal_48_$__cuda_sm20_div_s64,(.L_x_3578 - $__internal_48_$__cuda_sm20_div_s64)
$__internal_48_$__cuda_sm20_div_s64:
        /* <DEDUP_REMOVED lines=83> */
[----:B------:R-:W-:Y:S06]  /*2900*/  RET.REL.NODEC R16 `(_ZN2at4cuda17kernelHistogram1DIfllLi1ELi2ELin1ELNS0_23CUDAHistogramMemoryTypeE1EZNS0_21CUDA_tensor_histogramIflLb1EEEbNS_6TensorES4_S4_lNS_14AccumulateTypeIT0_Lb1EE4typeES8_NS0_13TensorArgTypeES9_S9_EUllE0_EEvNS0_6detail10TensorInfoIT_T1_EESF_NSC_IKS6_SE_EElS8_S8_SE_T6_) ;  /* 0xffffffd410bc7950 */ /* 0x000fec0003c3ffff */
.L_x_1888:
        /* <DEDUP_REMOVED lines=15> */
.L_x_3578:


//--------------------- .text._ZN2at4cuda17kernelHistogram1DIfllLi1ELi2ELin1ELNS0_23CUDAHistogramMemoryTypeE0EZNS0_21CUDA_tensor_histogramIflLb1EEEbNS_6TensorES4_S4_lNS_14AccumulateTypeIT0_Lb1EE4typeES8_NS0_13TensorArgTypeES9_S9_EUllE0_EEvNS0_6detail10TensorInfoIT_T1_EESF_NSC_IKS6_SE_EElS8_S8_SE_T6_ --------------------------
	.section	.text._ZN2at4cuda17kernelHistogram1DIfllLi1ELi2ELin1ELNS0_23CUDAHistogramMemoryTypeE0EZNS0_21CUDA_tensor_histogramIflLb1EEEbNS_6TensorES4_S4_lNS_14AccumulateTypeIT0_Lb1EE4typeES8_NS0_13TensorArgTypeES9_S9_EUllE0_EEvNS0_6detail10TensorInfoIT_T1_EESF_NSC_IKS6_SE_EElS8_S8_SE_T6_,"ax",@progbits
	.align	128
        .global         _ZN2at4cuda17kernelHistogram1DIfllLi1ELi2ELin1ELNS0_23CUDAHistogramMemoryTypeE0EZNS0_21CUDA_tensor_histogramIflLb1EEEbNS_6TensorES4_S4_lNS_14AccumulateTypeIT0_Lb1EE4typeES8_NS0_13TensorArgTypeES9_S9_EUllE0_EEvNS0_6detail10TensorInfoIT_T1_EESF_NSC_IKS6_SE_EElS8_S8_SE_T6_
        .type           _ZN2at4cuda17kernelHistogram1DIfllLi1ELi2ELin1ELNS0_23CUDAHistogramMemoryTypeE0EZNS0_21CUDA_tensor_histogramIflLb1EEEbNS_6TensorES4_S4_lNS_14AccumulateTypeIT0_Lb1EE4typeES8_NS0_13TensorArgTypeES9_S9_EUllE0_EEvNS0_6detail10TensorInfoIT_T1_EESF_NSC_IKS6_SE_EElS8_S8_SE_T6_,@function
        .size           _ZN2at4cuda17kernelHistogram1DIfllLi1ELi2ELin1ELNS0_23CUDAHistogramMemoryTypeE0EZNS0_21CUDA_tensor_histogramIflLb1EEEbNS_6TensorES4_S4_lNS_14AccumulateTypeIT0_Lb1EE4typeES8_NS0_13TensorArgTypeES9_S9_EUllE0_EEvNS0_6detail10TensorInfoIT_T1_EESF_NSC_IKS6_SE_EElS8_S8_SE_T6_,(.L_x_3579 - _ZN2at4cuda17kernelHistogram1DIfllLi1ELi2ELin1ELNS0_23CUDAHistogramMemoryTypeE0EZNS0_21CUDA_tensor_histogramIflLb1EEEbNS_6TensorES4_S4_lNS_14AccumulateTypeIT0_Lb1EE4typeES8_NS0_13TensorArgTypeES9_S9_EUllE0_EEvNS0_6detail10TensorInfoIT_T1_EESF_NSC_IKS6_SE_EElS8_S8_SE_T6_)
        .other          _ZN2at4cuda17kernelHistogram1DIfllLi1ELi2ELin1ELNS0_23CUDAHistogramMemoryTypeE0EZNS0_21CUDA_tensor_histogramIflLb1EEEbNS_6TensorES4_S4_lNS_14AccumulateTypeIT0_Lb1EE4typeES8_NS0_13TensorArgTypeES9_S9_EUllE0_EEvNS0_6detail10TensorInfoIT_T1_EESF_NSC_IKS6_SE_EElS8_S8_SE_T6_,@"STO_CUDA_ENTRY STV_DEFAULT"
_ZN2at4cuda17kernelHistogram1DIfllLi1ELi2ELin1ELNS0_23CUDAHistogramMemoryTypeE0EZNS0_21CUDA_tensor_histogramIflLb1EEEbNS_6TensorES4_S4_lNS_14AccumulateTypeIT0_Lb1EE4typeES8_NS0_13TensorArgTypeES9_S9_EUllE0_EEvNS0_6detail10TensorInfoIT_T1_EESF_NSC_IKS6_SE_EElS8_S8_SE_T6_:
.text._ZN2at4cuda17kernelHistogram1DIfllLi1ELi2ELin1ELNS0_23CUDAHistogramMemoryTypeE0EZNS0_21CUDA_tensor_histogramIflLb1EEEbNS_6TensorES4_S4_lNS_14AccumulateTypeIT0_Lb1EE4typeES8_NS0_13TensorArgTypeES9_S9_EUllE0_EEvNS0_6detail10TensorInfoIT_T1_EESF_NSC_IKS6_SE_EElS8_S8_SE_T6_:
        /* <DEDUP_REMOVED lines=13> */
.L_x_1891:
[----:B------:R-:W-:Y:S02]  /*00d0*/  LEA R2, R5, R0, 0x2 ;  /* 0x0000000005027211 */ /* 0x000fe400078e10ff */
[----:B-1----:R-:W-:-:S03]  /*00e0*/  IADD3 R5, P0, R4, R5, RZ ;  /* 0x0000000504057210 */ /* 0x002fc60007f1e0ff */
[----:B------:R0:W-:Y:S02]  /*00f0*/  STS [R2], RZ ;  /* 0x000000ff02007388 */ /* 0x0001e40000000800 */
[----:B------:R-:W-:Y:S01]  /*0100*/  IMAD.X R3, RZ, RZ, R3, P0 ;  /* 0x000000ffff037224 */ /* 0x000fe200000e0603 */
[----:B------:R-:W-:-:S04]  /*0110*/  ISETP.GE.U32.AND P0, PT, R5, UR4, PT ;  /* 0x0000000405007c0c */ /* 0x000fc8000bf06070 */
[----:B------:R-:W-:-:S13]  /*0120*/  ISETP.GE.AND.EX P0, PT, R3, UR5, PT, P0 ;  /* 0x0000000503007c0c */ /* 0x000fda000bf06300 */
[----:B0-----:R-:W-:Y:S05]  /*0130*/  @!P0 BRA `(.L_x_1891) ;  /* 0xfffffffc00e48947 */ /* 0x001fea000383ffff */
.L_x_1890:
[----:B------:R-:W-:Y:S05]  /*0140*/  BSYNC B0 ;  /* 0x0000000000007941 */ /* 0x000fea0003800000 */
.L_x_1889:
        /* <DEDUP_REMOVED lines=22> */
.L_x_1900:
        /* <DEDUP_REMOVED lines=38> */
[----:B------:R-:W-:Y:S05]  /*0510*/  CALL.REL.NOINC `($__internal_49_$__cuda_sm20_div_s64) ;  /* 0x0000002000307944 */ /* 0x000fea0003c00000 */
[----:B------:R-:W-:Y:S05]  /*0520*/  BRA `(.L_x_1898) ;  /* 0x0000000000487947 */ /* 0x000fea0003800000 */
.L_x_1897:
        /* <DEDUP_REMOVED lines=18> */
.L_x_1898:
[----:B------:R-:W-:Y:S05]  /*0650*/  BSYNC B1 ;  /* 0x0000000000017941 */ /* 0x000fea0003800000 */
.L_x_1896:
[----:B------:R-:W-:Y:S01]  /*0660*/  ULDC.64 UR4, c[0x0][0x6f0] ;  /* 0x0001bc0000047ab9 */ /* 0x000fe20000000a00 */
[----:B------:R-:W-:Y:S02]  /*0670*/  SHF.R.S32.HI R5, RZ, 0x1f, R21 ;  /* 0x0000001fff057819 */ /* 0x000fe40000011415 */
[----:B------:R-:W-:-:S04]  /*0680*/  ISETP.NE.U32.AND P1, PT, R21, UR4, PT ;  /* 0x0000000415007c0c */ /* 0x000fc8000bf25070 */
[----:B------:R-:W-:-:S04]  /*0690*/  ISETP.NE.AND.EX P1, PT, R5, UR5, PT, P1 ;  /* 0x0000000505007c0c */ /* 0x000fc8000bf25310 */
[----:B------:R-:W-:-:S05]  /*06a0*/  SEL R6, RZ, 0xffffffff, P1 ;  /* 0xffffffffff067807 */ /* 0x000fca0000800000 */
[----:B------:R-:W-:-:S05]  /*06b0*/  IMAD.IADD R21, R21, 0x1, R6 ;  /* 0x0000000115157824 */ /* 0x000fca00078e0206 */
[----:B------:R-:W-:-:S07]  /*06c0*/  LEA R21, R21, R0, 0x2 ;  /* 0x0000000015157211 */ /* 0x000fce00078e10ff */
.L_x_1899:
[----:B------:R-:W0:Y:S02]  /*06d0*/  LDS R6, [R21] ;  /* 0x0000000015067984 */ /* 0x000e240000000800 */
[----:B0-----:R-:W-:-:S06]  /*06e0*/  FADD R7, R6, 1 ;  /* 0x3f80000006077421 */ /* 0x001fcc0000000000 */
[----:B------:R-:W0:Y:S02]  /*06f0*/  ATOMS.CAST.SPIN R7, [R21], R6, R7 ;  /* 0x000000061507738d */ /* 0x000e240001800007 */
[----:B0-----:R-:W-:-:S13]  /*0700*/  ISETP.EQ.U32.AND P1, PT, R7, 0x1, PT ;  /* 0x000000010700780c */ /* 0x001fda0003f22070 */
[----:B------:R-:W-:Y:S05]  /*0710*/  @!P1 BRA `(.L_x_1899) ;  /* 0xfffffffc00ec9947 */ /* 0x000fea000383ffff */
.L_x_1895:
[----:B------:R-:W-:Y:S05]  /*0720*/  BSYNC B0 ;  /* 0x0000000000007941 */ /* 0x000fea0003800000 */
.L_x_1894:
[----:B------:R-:W-:Y:S05]  /*0730*/  @!P0 BRA `(.L_x_1900) ;  /* 0xfffffff800dc8947 */ /* 0x000fea000383ffff */
[----:B------:R-:W-:Y:S05]  /*0740*/  BRA `(.L_x_1892) ;  /* 0x0000001c00387947 */ /* 0x000fea0003800000 */
.L_x_1893:
        /* <DEDUP_REMOVED lines=8> */
.L_x_1931:
        /* <DEDUP_REMOVED lines=12> */
.L_x_1914:
        /* <DEDUP_REMOVED lines=10> */
[----:B------:R-:W-:Y:S05]  /*0930*/  CALL.REL.NOINC `($__internal_49_$__cuda_sm20_div_s64) ;  /* 0x0000001c00287944 */ /* 0x000fea0003c00000 */
        /* <DEDUP_REMOVED lines=10> */
.L_x_1903:
        /* <DEDUP_REMOVED lines=22> */
.L_x_1904:
[----:B------:R-:W-:Y:S05]  /*0b40*/  BSYNC B0 ;  /* 0x0000000000007941 */ /* 0x000fea0003800000 */
.L_x_1902:
        /* <DEDUP_REMOVED lines=27> */
.L_x_1906:
        /* <DEDUP_REMOVED lines=22> */
.L_x_1907:
[----:B------:R-:W-:Y:S05]  /*0e60*/  BSYNC B0 ;  /* 0x0000000000007941 */ /* 0x000fea0003800000 */
.L_x_1905:
        /* <DEDUP_REMOVED lines=16> */
[----:B------:R-:W-:Y:S05]  /*0f70*/  CALL.REL.NOINC `($__internal_49_$__cuda_sm20_div_s64) ;  /* 0x0000001400987944 */ /* 0x000fea0003c00000 */
        /* <DEDUP_REMOVED lines=12> */
.L_x_1909:
        /* <DEDUP_REMOVED lines=22> */
.L_x_1910:
[----:B------:R-:W-:Y:S05]  /*11a0*/  BSYNC B0 ;  /* 0x0000000000007941 */ /* 0x000fea0003800000 */
.L_x_1908:
        /* <DEDUP_REMOVED lines=28> */
.L_x_1912:
        /* <DEDUP_REMOVED lines=23> */
.L_x_1913:
[----:B------:R-:W-:Y:S05]  /*14e0*/  BSYNC B0 ;  /* 0x0000000000007941 */ /* 0x000fea0003800000 */
.L_x_1911:
[----:B------:R0:W1:Y:S01]  /*14f0*/  LDC.64 R18, c[0x0][R2+0x2c0] ;  /* 0x0000b00002127b82 */ /* 0x0000620000000a00 */
[----:B------:R-:W-:Y:S01]  /*1500*/  VIADD R0, R0, 0xfffffffc ;  /* 0xfffffffc00007836 */ /* 0x000fe20000000000 */
[----:B------:R-:W-:Y:S01]  /*1510*/  MOV R33, R32 ;  /* 0x0000002000217202 */ /* 0x000fe20000000f00 */
[----:B------:R-:W-:-:S03]  /*1520*/  IMAD.MOV.U32 R32, RZ, RZ, R22 ;  /* 0x000000ffff207224 */ /* 0x000fc600078e0016 */
[----:B------:R-:W-:Y:S02]  /*1530*/  ISETP.NE.AND P0, PT, R0, -0x2, PT ;  /* 0xfffffffe0000780c */ /* 0x000fe40003f05270 */
[----:B0-----:R-:W-:Y:S01]  /*1540*/  IADD3 R2, R2, -0x20, RZ ;  /* 0xffffffe002027810 */ /* 0x001fe20007ffe0ff */
[-C--:B-1----:R-:W-:Y:S02]  /*1550*/  IMAD R10, R19, R9.reuse, RZ ;  /* 0x00000009130a7224 */ /* 0x082fe400078e02ff */
[----:B------:R-:W-:-:S04]  /*1560*/  IMAD.WIDE.U32 R32, R18, R9, R32 ;  /* 0x0000000912207225 */ /* 0x000fc800078e0020 */
[----:B------:R-:W-:Y:S01]  /*1570*/  IMAD R15, R18, R15, R10 ;  /* 0x0000000f120f7224 */ /* 0x000fe200078e020a */
[----:B------:R-:W-:-:S03]  /*1580*/  MOV R18, R32 ;  /* 0x0000002000127202 */ /* 0x000fc60000000f00 */
[----:B------:R-:W-:Y:S01]  /*1590*/  IMAD.IADD R19, R33, 0x1, R15 ;  /* 0x0000000121137824 */ /* 0x000fe200078e020f */
[----:B------:R-:W-:Y:S06]  /*15a0*/  @P0 BRA `(.L_x_1914) ;  /* 0xfffffff000b80947 */ /* 0x000fec000383ffff */
.L_x_1901:
        /* <DEDUP_REMOVED lines=14> */
[----:B------:R-:W-:Y:S05]  /*1690*/  CALL.REL.NOINC `($__internal_49_$__cuda_sm20_div_s64) ;  /* 0x0000000c00d07944 */ /* 0x000fea0003c00000 */
        /* <DEDUP_REMOVED lines=9> */
.L_x_1917:
        /* <DEDUP_REMOVED lines=23> */
.L_x_1918:
[----:B------:R-:W-:Y:S05]  /*18a0*/  BSYNC B0 ;  /* 0x0000000000007941 */ /* 0x000fea0003800000 */
.L_x_1916:
        /* <DEDUP_REMOVED lines=27> */
.L_x_1920:
        /* <DEDUP_REMOVED lines=23> */
.L_x_1921:
[----:B------:R-:W-:Y:S05]  /*1bd0*/  BSYNC B0 ;  /* 0x0000000000007941 */ /* 0x000fea0003800000 */
.L_x_1919:
        /* <DEDUP_REMOVED lines=27> */
.L_x_1923:
        /* <DEDUP_REMOVED lines=23> */
.L_x_1924:
[----:B------:R-:W-:Y:S05]  /*1f00*/  BSYNC B0 ;  /* 0x0000000000007941 */ /* 0x000fea0003800000 */
.L_x_1922:
[----:B------:R-:W0:Y:S02]  /*1f10*/  LDC.64 R2, c[0x0][R3+0x2c8] ;  /* 0x0000b20003027b82 */ /* 0x000e240000000a00 */
[-C--:B0-----:R-:W-:Y:S02]  /*1f20*/  IMAD R0, R3, R24.reuse, RZ ;  /* 0x0000001803007224 */ /* 0x081fe400078e02ff */
[----:B------:R-:W-:-:S04]  /*1f30*/  IMAD.WIDE.U32 R18, R2, R24, R18 ;  /* 0x0000001802127225 */ /* 0x000fc800078e0012 */
[----:B------:R-:W-:-:S05]  /*1f40*/  IMAD R9, R2, R9, R0 ;  /* 0x0000000902097224 */ /* 0x000fca00078e0200 */
[----:B------:R-:W-:-:S07]  /*1f50*/  IADD3 R19, R19, R9, RZ ;  /* 0x0000000913137210 */ /* 0x000fce0007ffe0ff */
.L_x_1915:
        /* <DEDUP_REMOVED lines=32> */
[----:B------:R-:W-:Y:S05]  /*2160*/  CALL.REL.NOINC `($__internal_49_$__cuda_sm20_div_s64) ;  /* 0x00000004001c7944 */ /* 0x000fea0003c00000 */
[----:B------:R-:W-:Y:S05]  /*2170*/  BRA `(.L_x_1929) ;  /* 0x0000000000487947 */ /* 0x000fea0003800000 */
.L_x_1928:
        /* <DEDUP_REMOVED lines=18> */
.L_x_1929:
[----:B------:R-:W-:Y:S05]  /*22a0*/  BSYNC B1 ;  /* 0x0000000000017941 */ /* 0x000fea0003800000 */
.L_x_1927:
        /* <DEDUP_REMOVED lines=10> */
.L_x_1930:
[----:B------:R-:W0:Y:S02]  /*2350*/  LDS R2, [R21] ;  /* 0x0000000015027984 */ /* 0x000e240000000800 */
[----:B0-----:R-:W-:-:S06]  /*2360*/  FADD R3, R2, 1 ;  /* 0x3f80000002037421 */ /* 0x001fcc0000000000 */
[----:B------:R-:W0:Y:S02]  /*2370*/  ATOMS.CAST.SPIN R3, [R21], R2, R3 ;  /* 0x000000021503738d */ /* 0x000e240001800003 */
[----:B0-----:R-:W-:-:S13]  /*2380*/  ISETP.EQ.U32.AND P0, PT, R3, 0x1, PT ;  /* 0x000000010300780c */ /* 0x001fda0003f02070 */
[----:B------:R-:W-:Y:S05]  /*2390*/  @!P0 BRA `(.L_x_1930) ;  /* 0xfffffffc00ec8947 */ /* 0x000fea000383ffff */
.L_x_1926:
[----:B------:R-:W-:Y:S05]  /*23a0*/  BSYNC B0 ;  /* 0x0000000000007941 */ /* 0x000fea0003800000 */
.L_x_1925:
        /* <DEDUP_REMOVED lines=8> */
.L_x_1892:
        /* <DEDUP_REMOVED lines=12> */
.L_x_1932:
        /* <DEDUP_REMOVED lines=15> */
        .weak           $__internal_49_$__cuda_sm20_div_s64
        .type           $__internal_49_$__cuda_sm20_div_s64,@function
        .size           $__internal_49_$__cuda_sm20_div_s64,(.L_x_3579 - $__internal_49_$__cuda_sm20_div_s64)
$__internal_49_$__cuda_sm20_div_s64:
        /* <DEDUP_REMOVED lines=83> */
[----:B------:R-:W-:Y:S06]  /*2b10*/  RET.REL.NODEC R24 `(_ZN2at4cuda17kernelHistogram1DIfllLi1ELi2ELin1ELNS0_23CUDAHistogramMemoryTypeE0EZNS0_21CUDA_tensor_histogramIflLb1EEEbNS_6TensorES4_S4_lNS_14AccumulateTypeIT0_Lb1EE4typeES8_NS0_13TensorArgTypeES9_S9_EUllE0_EEvNS0_6detail10TensorInfoIT_T1_EESF_NSC_IKS6_SE_EElS8_S8_SE_T6_) ;  /* 0xffffffd418387950 */ /* 0x000fec0003c3ffff */
.L_x_1933:
        /* <DEDUP_REMOVED lines=14> */
.L_x_3579:


//--------------------- .text._ZN2at4cuda17kernelHistogram1DIfllLi1ELi2ELin1ELNS0_23CUDAHistogramMemoryTypeE1EZNS0_21CUDA_tensor_histogramIflLb1EEEbNS_6TensorES4_S4_lNS_14AccumulateTypeIT0_Lb1EE4typeES8_NS0_13TensorArgTypeES9_S9_EUllE_EEvNS0_6detail10TensorInfoIT_T1_EESF_NSC_IKS6_SE_EElS8_S8_SE_T6_ --------------------------
	.section	.text._ZN2at4cuda17kernelHistogram1DIfllLi1ELi2ELin1ELNS0_23CUDAHistogramMemoryTypeE1EZNS0_21CUDA_tensor_histogramIflLb1EEEbNS_6TensorES4_S4_lNS_14AccumulateTypeIT0_Lb1EE4typeES8_NS0_13TensorArgTypeES9_S9_EUllE_EEvNS0_6detail10TensorInfoIT_T1_EESF_NSC_IKS6_SE_EElS8_S8_SE_T6_,"ax",@progbits
	.align	128
        .global         _ZN2at4cuda17kernelHistogram1DIfllLi1ELi2ELin1ELNS0_23CUDAHistogramMemoryTypeE1EZNS0_21CUDA_tensor_histogramIflLb1EEEbNS_6TensorES4_S4_lNS_14AccumulateTypeIT0_Lb1EE4typeES8_NS0_13TensorArgTypeES9_S9_EUllE_EEvNS0_6detail10TensorInfoIT_T1_EESF_NSC_IKS6_SE_EElS8_S8_SE_T6_
        .type           _ZN2at4cuda17kernelHistogram1DIfllLi1ELi2ELin1ELNS0_23CUDAHistogramMemoryTypeE1EZNS0_21CUDA_tensor_histogramIflLb1EEEbNS_6TensorES4_S4_lNS_14AccumulateTypeIT0_Lb1EE4typeES8_NS0_13TensorArgTypeES9_S9_EUllE_EEvNS0_6detail10TensorInfoIT_T1_EESF_NSC_IKS6_SE_EElS8_S8_SE_T6_,@function
        .size           _ZN2at4cuda17kernelHistogram1DIfllLi1ELi2ELin1ELNS0_23CUDAHistogramMemoryTypeE1EZNS0_21CUDA_tensor_histogramIflLb1EEEbNS_6TensorES4_S4_lNS_14AccumulateTypeIT0_Lb1EE4typeES8_NS0_13TensorArgTypeES9_S9_EUllE_EEvNS0_6detail10TensorInfoIT_T1_EESF_NSC_IKS6_SE_EElS8_S8_SE_T6_,(.L_x_3580 - _ZN2at4cuda17kernelHistogram1DIfllLi1ELi2ELin1ELNS0_23CUDAHistogramMemoryTypeE1EZNS0_21CUDA_tensor_histogramIflLb1EEEbNS_6TensorES4_S4_lNS_14AccumulateTypeIT0_Lb1EE4typeES8_NS0_13TensorArgTypeES9_S9_EUllE_EEvNS0_6detail10TensorInfoIT_T1_EESF_NSC_IKS6_SE_EElS8_S8_SE_T6_)
        .other          _ZN2at4cuda17kernelHistogram1DIfllLi1ELi2ELin1ELNS0_23CUDAHistogramMemoryTypeE1EZNS0_21CUDA_tensor_histogramIflLb1EEEbNS_6TensorES4_S4_lNS_14AccumulateTypeIT0_Lb1EE4typeES8_NS0_13TensorArgTypeES9_S9_EUllE_EEvNS0_6detail10TensorInfoIT_T1_EESF_NSC_IKS6_SE_EElS8_S8_SE_T6_,@"STO_CUDA_ENTRY STV_DEFAULT"
_ZN2at4cuda17kernelHistogram1DIfllLi1ELi2ELin1ELNS0_23CUDAHistogramMemoryTypeE1EZNS0_21CUDA_tensor_histogramIflLb1EEEbNS_6TensorES4_S4_lNS_14AccumulateTypeIT0_Lb1EE4typeES8_NS0_13TensorArgTypeES9_S9_EUllE_EEvNS0_6detail10TensorInfoIT_T1_EESF_NSC_IKS6_SE_EElS8_S8_SE_T6_:
.text._ZN2at4cuda17kernelHistogram1DIfllLi1ELi2ELin1ELNS0_23CUDAHistogramMemoryTypeE1EZNS0_21CUDA_tensor_histogramIflLb1EEEbNS_6TensorES4_S4_lNS_14AccumulateTypeIT0_Lb1EE4typeES8_NS0_13TensorArgTypeES9_S9_EUllE_EEvNS0_6detail10TensorInfoIT_T1_EESF_NSC_IKS6_SE_EElS8_S8_SE_T6_:
        /* <DEDUP_REMOVED lines=31> */
.L_x_1941:
[----:B------:R-:W-:Y:S02]  /*01f0*/  IMAD R3, R2, UR10, RZ ;  /* 0x0000000a02037c24 */ /* 0x000fe4000f8e02ff */
[----:B------:R-:W-:-:S04]  /*0200*/  IMAD.WIDE.U32 R4, R0, UR10, RZ ;  /* 0x0000000a00047c25 */ /* 0x000fc8000f8e00ff */
[----:B------:R-:W-:Y:S01]  /*0210*/  IMAD R3, R0, UR11, R3 ;  /* 0x0000000b00037c24 */ /* 0x000fe2000f8e0203 */
[----:B------:R-:W-:-:S03]  /*0220*/  LEA R6, P0, R4, UR12, 0x3 ;  /* 0x0000000c04067c11 */ /* 0x000fc6000f8018ff */
[----:B------:R-:W-:-:S05]  /*0230*/  IMAD.IADD R3, R5, 0x1, R3 ;  /* 0x0000000105037824 */ /* 0x000fca00078e0203 */
[----:B0-----:R-:W-:-:S06]  /*0240*/  LEA.HI.X R7, R4, UR13, R3, 0x3, P0 ;  /* 0x0000000d04077c11 */ /* 0x001fcc00080f1c03 */
        /* <DEDUP_REMOVED lines=21> */
[----:B------:R-:W-:Y:S05]  /*03a0*/  CALL.REL.NOINC `($__internal_50_$__cuda_sm20_div_s64) ;  /* 0x0000002000507944 */ /* 0x000fea0003c00000 */
[----:B------:R-:W-:Y:S01]  /*03b0*/  IMAD.MOV.U32 R3, RZ, RZ, R6 ;  /* 0x000000ffff037224 */ /* 0x000fe200078e0006 */
[----:B------:R-:W-:Y:S06]  /*03c0*/  BRA `(.L_x_1940) ;  /* 0x0000000000487947 */ /* 0x000fec0003800000 */
.L_x_1939:
        /* <DEDUP_REMOVED lines=18> */
.L_x_1940:
[----:B------:R-:W-:Y:S05]  /*04f0*/  BSYNC B2 ;  /* 0x0000000000027941 */ /* 0x000fea0003800000 */
.L_x_1938:
        /* <DEDUP_REMOVED lines=20> */
.L_x_1937:
[----:B------:R-:W-:Y:S05]  /*0640*/  BSYNC B1 ;  /* 0x0000000000017941 */ /* 0x000fea0003800000 */
.L_x_1936:
[----:B------:R-:W-:-:S04]  /*0650*/  IADD3 R0, P0, R0, UR4, RZ ;  /* 0x0000000400007c10 */ /* 0x000fc8000ff1e0ff */
[----:B------:R-:W-:Y:S02]  /*0660*/  IADD3.X R2, RZ, R2, RZ, P0, !PT ;  /* 0x00000002ff027210 */ /* 0x000fe400007fe4ff */
[----:B------:R-:W-:-:S04]  /*0670*/  ISETP.GE.U32.AND P0, PT, R0, UR26, PT ;  /* 0x0000001a00007c0c */ /* 0x000fc8000bf06070 */
[----:B------:R-:W-:-:S13]  /*0680*/  ISETP.GE.AND.EX P0, PT, R2, UR27, PT, P0 ;  /* 0x0000001b02007c0c */ /* 0x000fda000bf06300 */
[----:B------:R-:W-:Y:S05]  /*0690*/  @!P0 BRA `(.L_x_1941) ;  /* 0xfffffff800d48947 */ /* 0x000fea000383ffff */
[----:B------:R-:W-:Y:S05]  /*06a0*/  BSYNC B0 ;  /* 0x0000000000007941 */ /* 0x000fea0003800000 */
.L_x_1935:
[----:B------:R-:W-:Y:S05]  /*06b0*/  EXIT ;  /* 0x000000000000794d */ /* 0x000fea0003800000 */
.L_x_1934:
[----:B------:R-:W-:-:S04]  /*06c0*/  LOP3.LUT R3, RZ, R4, RZ, 0x33, !PT ;  /* 0x00000004ff037212 */ /* 0x000fc800078e33ff */
[----:B------:R-:W-:-:S05]  /*06d0*/  VIMNMX R3, R3, -0x3, !PT ;  /* 0xfffffffd03037848 */ /* 0x000fca0007fe0100 */
[----:B------:R-:W-:-:S04]  /*06e0*/  IMAD.IADD R4, R3, 0x1, R4 ;  /* 0x0000000103047824 */ /* 0x000fc800078e0204 */
[C---:B------:R-:W-:Y:S01]  /*06f0*/  VIADD R9, R4.reuse, 0x2 ;  /* 0x0000000204097836 */ /* 0x040fe20000000000 */
[----:B------:R-:W-:-:S04]  /*0700*/  IADD3 R10, R4, 0x1, RZ ;  /* 0x00000001040a7810 */ /* 0x000fc80007ffe0ff */
[----:B------:R-:W-:-:S05]  /*0710*/  LOP3.LUT R9, R9, 0x3, RZ, 0xc0, !PT ;  /* 0x0000000309097812 */ /* 0x000fca00078ec0ff */
[----:B------:R-:W-:-:S07]  /*0720*/  IMAD.IADD R11, R4, 0x1, -R9 ;  /* 0x00000001040b7824 */ /* 0x000fce00078e0a09 */
.L_x_1971:
        /* <DEDUP_REMOVED lines=13> */
.L_x_1955:
        /* <DEDUP_REMOVED lines=9> */
[----:B------:R-:W-:Y:S05]  /*0890*/  CALL.REL.NOINC `($__internal_50_$__cuda_sm20_div_s64) ;  /* 0x0000001c00147944 */ /* 0x000fea0003c00000 */
        /* <DEDUP_REMOVED lines=11> */
.L_x_1944:
        /* <DEDUP_REMOVED lines=22> */
.L_x_1945:
[----:B------:R-:W-:Y:S05]  /*0ab0*/  BSYNC B0 ;  /* 0x0000000000007941 */ /* 0x000fea0003800000 */
.L_x_1943:
        /* <DEDUP_REMOVED lines=16> */
[----:B------:R-:W-:Y:S05]  /*0bc0*/  CALL.REL.NOINC `($__internal_50_$__cuda_sm20_div_s64) ;  /* 0x0000001800487944 */ /* 0x000fea0003c00000 */
        /* <DEDUP_REMOVED lines=12> */
.L_x_1947:
        /* <DEDUP_REMOVED lines=23> */
.L_x_1948:
[----:B------:R-:W-:Y:S05]  /*0e00*/  BSYNC B0 ;  /* 0x0000000000007941 */ /* 0x000fea0003800000 */
.L_x_1946:
        /* <DEDUP_REMOVED lines=16> */
[----:B------:R-:W-:Y:S05]  /*0f10*/  CALL.REL.NOINC `($__internal_50_$__cuda_sm20_div_s64) ;  /* 0x0000001400747944 */ /* 0x000fea0003c00000 */
        /* <DEDUP_REMOVED lines=11> */
.L_x_1950:
        /* <DEDUP_REMOVED lines=23> */
.L_x_1951:
[----:B------:R-:W-:Y:S05]  /*1140*/  BSYNC B0 ;  /* 0x0000000000007941 */ /* 0x000fea0003800000 */
.L_x_1949:
        /* <DEDUP_REMOVED lines=30> */
.L_x_1953:
        /* <DEDUP_REMOVED lines=23> */
.L_x_1954:
[----:B------:R-:W-:Y:S05]  /*14a0*/  BSYNC B0 ;  /* 0x0000000000007941 */ /* 0x000fea0003800000 */
.L_x_1952:
        /* <DEDUP_REMOVED lines=10> */
.L_x_1942:
        /* <DEDUP_REMOVED lines=25> */
.L_x_1958:
        /* <DEDUP_REMOVED lines=23> */
.L_x_1959:
[----:B------:R-:W-:Y:S05]  /*1850*/  BSYNC B0 ;  /* 0x0000000000007941 */ /* 0x000fea0003800000 */
.L_x_1957:
        /* <DEDUP_REMOVED lines=29> */
.L_x_1961:
        /* <DEDUP_REMOVED lines=23> */
.L_x_1962:
[----:B------:R-:W-:Y:S05]  /*1ba0*/  BSYNC B0 ;  /* 0x0000000000007941 */ /* 0x000fea0003800000 */
.L_x_1960:
        /* <DEDUP_REMOVED lines=29> */
.L_x_1964:
        /* <DEDUP_REMOVED lines=23> */
.L_x_1965:
[----:B------:R-:W-:Y:S05]  /*1ef0*/  BSYNC B0 ;  /* 0x0000000000007941 */ /* 0x000fea0003800000 */
.L_x_1963:
[----:B------:R-:W0:Y:S01]  /*1f00*/  LDC.64 R18, c[0x0][R18+0x2c8] ;  /* 0x0000b20012127b82 */ /* 0x000e220000000a00 */
[----:B------:R-:W-:Y:S02]  /*1f10*/  IMAD.MOV.U32 R15, RZ, RZ, R13 ;  /* 0x000000ffff0f7224 */ /* 0x000fe400078e000d */
[-C--:B0-----:R-:W-:Y:S02]  /*1f20*/  IMAD R4, R19, R16.reuse, RZ ;  /* 0x0000001013047224 */ /* 0x081fe400078e02ff */
[----:B------:R-:W-:-:S04]  /*1f30*/  IMAD.WIDE.U32 R14, R18, R16, R14 ;  /* 0x00000010120e7225 */ /* 0x000fc800078e000e */
[----:B------:R-:W-:-:S05]  /*1f40*/  IMAD R3, R18, R3, R4 ;  /* 0x0000000312037224 */ /* 0x000fca00078e0204 */
[----:B------:R-:W-:-:S07]  /*1f50*/  IADD3 R13, R15, R3, RZ ;  /* 0x000000030f0d7210 */ /* 0x000fce0007ffe0ff */
.L_x_1956:
        /* <DEDUP_REMOVED lines=35> */
.L_x_1969:
        /* <DEDUP_REMOVED lines=18> */
.L_x_1970:
[----:B------:R-:W-:Y:S05]  /*22b0*/  BSYNC B1 ;  /* 0x0000000000017941 */ /* 0x000fea0003800000 */
.L_x_1968:
        /* <DEDUP_REMOVED lines=25> */
.L_x_1967:
[----:B------:R-:W-:Y:S05]  /*2450*/  BSYNC B0 ;  /* 0x0000000000007941 */ /* 0x000fea0003800000 */
.L_x_1966:
        /* <DEDUP_REMOVED lines=9> */
        .weak           $__internal_50_$__cuda_sm20_div_s64
        .type           $__internal_50_$__cuda_sm20_div_s64,@function
        .size           $__internal_50_$__cuda_sm20_div_s64,(.L_x_3580 - $__internal_50_$__cuda_sm20_div_s64)
$__internal_50_$__cuda_sm20_div_s64:
        /* <DEDUP_REMOVED lines=83> */
[----:B------:R-:W-:Y:S06]  /*2a20*/  RET.REL.NODEC R16 `(_ZN2at4cuda17kernelHistogram1DIfllLi1ELi2ELin1ELNS0_23CUDAHistogramMemoryTypeE1EZNS0_21CUDA_tensor_histogramIflLb1EEEbNS_6TensorES4_S4_lNS_14AccumulateTypeIT0_Lb1EE4typeES8_NS0_13TensorArgTypeES9_S9_EUllE_EEvNS0_6detail10TensorInfoIT_T1_EESF_NSC_IKS6_SE_EElS8_S8_SE_T6_) ;  /* 0xffffffd410747950 */ /* 0x000fec0003c3ffff */
.L_x_1972:
        /* <DEDUP_REMOVED lines=13> */
.L_x_3580:


//--------------------- .text._ZN2at4cuda17kernelHistogram1DIfllLi1ELi2ELin1ELNS0_23CUDAHistogramMemoryTypeE0EZNS0_21CUDA_tensor_histogramIflLb1EEEbNS_6TensorES4_S4_lNS_14AccumulateTypeIT0_Lb1EE4typeES8_NS0_13TensorArgTypeES9_S9_EUllE_EEvNS0_6detail10TensorInfoIT_T1_EESF_NSC_IKS6_SE_EElS8_S8_SE_T6_ --------------------------
	.section	.text._ZN2at4cuda17kernelHistogram1DIfllLi1ELi2ELin1ELNS0_23CUDAHistogramMemoryTypeE0EZNS0_21CUDA_tensor_histogramIflLb1EEEbNS_6TensorES4_S4_lNS_14AccumulateTypeIT0_Lb1EE4typeES8_NS0_13TensorArgTypeES9_S9_EUllE_EEvNS0_6detail10TensorInfoIT_T1_EESF_NSC_IKS6_SE_EElS8_S8_SE_T6_,"ax",@progbits
	.align	128
        .global         _ZN2at4cuda17kernelHistogram1DIfllLi1ELi2ELin1ELNS0_23CUDAHistogramMemoryTypeE0EZNS0_21CUDA_tensor_histogramIflLb1EEEbNS_6TensorES4_S4_lNS_14AccumulateTypeIT0_Lb1EE4typeES8_NS0_13TensorArgTypeES9_S9_EUllE_EEvNS0_6detail10TensorInfoIT_T1_EESF_NSC_IKS6_SE_EElS8_S8_SE_T6_
        .type           _ZN2at4cuda17kernelHistogram1DIfllLi1ELi2ELin1ELNS0_23CUDAHistogramMemoryTypeE0EZNS0_21CUDA_tensor_histogramIflLb1EEEbNS_6TensorES4_S4_lNS_14AccumulateTypeIT0_Lb1EE4typeES8_NS0_13TensorArgTypeES9_S9_EUllE_EEvNS0_6detail10TensorInfoIT_T1_EESF_NSC_IKS6_SE_EElS8_S8_SE_T6_,@function
        .size           _ZN2at4cuda17kernelHistogram1DIfllLi1ELi2ELin1ELNS0_23CUDAHistogramMemoryTypeE0EZNS0_21CUDA_tensor_histogramIflLb1EEEbNS_6TensorES4_S4_lNS_14AccumulateTypeIT0_Lb1EE4typeES8_NS0_13TensorArgTypeES9_S9_EUllE_EEvNS0_6detail10TensorInfoIT_T1_EESF_NSC_IKS6_SE_EElS8_S8_SE_T6_,(.L_x_3581 - _ZN2at4cuda17kernelHistogram1DIfllLi1ELi2ELin1ELNS0_23CUDAHistogramMemoryTypeE0EZNS0_21CUDA_tensor_histogramIflLb1EEEbNS_6TensorES4_S4_lNS_14AccumulateTypeIT0_Lb1EE4typeES8_NS0_13TensorArgTypeES9_S9_EUllE_EEvNS0_6detail10TensorInfoIT_T1_EESF_NSC_IKS6_SE_EElS8_S8_SE_T6_)
        .other          _ZN2at4cuda17kernelHistogram1DIfllLi1ELi2ELin1ELNS0_23CUDAHistogramMemoryTypeE0EZNS0_21CUDA_tensor_histogramIflLb1EEEbNS_6TensorES4_S4_lNS_14AccumulateTypeIT0_Lb1EE4typeES8_NS0_13TensorArgTypeES9_S9_EUllE_EEvNS0_6detail10TensorInfoIT_T1_EESF_NSC_IKS6_SE_EElS8_S8_SE_T6_,@"STO_CUDA_ENTRY STV_DEFAULT"
_ZN2at4cuda17kernelHistogram1DIfllLi1ELi2ELin1ELNS0_23CUDAHistogramMemoryTypeE0EZNS0_21CUDA_tensor_histogramIflLb1EEEbNS_6TensorES4_S4_lNS_14AccumulateTypeIT0_Lb1EE4typeES8_NS0_13TensorArgTypeES9_S9_EUllE_EEvNS0_6detail10TensorInfoIT_T1_EESF_NSC_IKS6_SE_EElS8_S8_SE_T6_:
.text._ZN2at4cuda17kernelHistogram1DIfllLi1ELi2ELin1ELNS0_23CUDAHistogramMemoryTypeE0EZNS0_21CUDA_tensor_histogramIflLb1EEEbNS_6TensorES4_S4_lNS_14AccumulateTypeIT0_Lb1EE4typeES8_NS0_13TensorArgTypeES9_S9_EUllE_EEvNS0_6detail10TensorInfoIT_T1_EESF_NSC_IKS6_SE_EElS8_S8_SE_T6_:
        /* <DEDUP_REMOVED lines=13> */
.L_x_1975:
[----:B------:R-:W-:Y:S02]  /*00d0*/  LEA R2, R5, R0, 0x2 ;  /* 0x0000000005027211 */ /* 0x000fe400078e10ff */
[----:B-1----:R-:W-:-:S03]  /*00e0*/  IADD3 R5, P0, R4, R5, RZ ;  /* 0x0000000504057210 */ /* 0x002fc60007f1e0ff */
[----:B------:R0:W-:Y:S02]  /*00f0*/  STS [R2], RZ ;  /* 0x000000ff02007388 */ /* 0x0001e40000000800 */
[----:B------:R-:W-:Y:S01]  /*0100*/  IMAD.X R3, RZ, RZ, R3, P0 ;  /* 0x000000ffff037224 */ /* 0x000fe200000e0603 */
[----:B------:R-:W-:-:S04]  /*0110*/  ISETP.GE.U32.AND P0, PT, R5, UR4, PT ;  /* 0x0000000405007c0c */ /* 0x000fc8000bf06070 */
[----:B------:R-:W-:-:S13]  /*0120*/  ISETP.GE.AND.EX P0, PT, R3, UR5, PT, P0 ;  /* 0x0000000503007c0c */ /* 0x000fda000bf06300 */
[----:B0-----:R-:W-:Y:S05]  /*0130*/  @!P0 BRA `(.L_x_1975) ;  /* 0xfffffffc00e48947 */ /* 0x001fea000383ffff */
.L_x_1974:
[----:B------:R-:W-:Y:S05]  /*0140*/  BSYNC B0 ;  /* 0x0000000000007941 */ /* 0x000fea0003800000 */
.L_x_1973:
        /* <DEDUP_REMOVED lines=22> */
.L_x_1984:
        /* <DEDUP_REMOVED lines=33> */
[----:B------:R-:W-:Y:S05]  /*04c0*/  CALL.REL.NOINC `($__internal_51_$__cuda_sm20_div_s64) ;  /* 0x0000002000887944 */ /* 0x000fea0003c00000 */
[----:B------:R-:W-:Y:S05]  /*04d0*/  BRA `(.L_x_1982) ;  /* 0x0000000000487947 */ /* 0x000fea0003800000 */
.L_x_1981:
        /* <DEDUP_REMOVED lines=18> */
.L_x_1982:
[----:B------:R-:W-:Y:S05]  /*0600*/  BSYNC B1 ;  /* 0x0000000000017941 */ /* 0x000fea0003800000 */
.L_x_1980:
        /* <DEDUP_REMOVED lines=16> */
.L_x_1983:
[----:B------:R-:W0:Y:S02]  /*0710*/  LDS R6, [R21] ;  /* 0x0000000015067984 */ /* 0x000e240000000800 */
[----:B0----5:R-:W-:-:S06]  /*0720*/  FADD R7, R9, R6 ;  /* 0x0000000609077221 */ /* 0x021fcc0000000000 */
[----:B------:R-:W0:Y:S02]  /*0730*/  ATOMS.CAST.SPIN R7, [R21], R6, R7 ;  /* 0x000000061507738d */ /* 0x000e240001800007 */
[----:B0-----:R-:W-:-:S13]  /*0740*/  ISETP.EQ.U32.AND P0, PT, R7, 0x1, PT ;  /* 0x000000010700780c */ /* 0x001fda0003f02070 */
[----:B------:R-:W-:Y:S05]  /*0750*/  @!P0 BRA `(.L_x_1983) ;  /* 0xfffffffc00ec8947 */ /* 0x000fea000383ffff */
.L_x_1979:
[----:B------:R-:W-:Y:S05]  /*0760*/  BSYNC B0 ;  /* 0x0000000000007941 */ /* 0x000fea0003800000 */
.L_x_1978:
[----:B------:R-:W-:Y:S01]  /*0770*/  IADD3 R3, P0, R4, R3, RZ ;  /* 0x0000000304037210 */ /* 0x000fe20007f1e0ff */
[----:B------:R-:W-:-:S04]  /*0780*/  ULDC.64 UR4, c[0x0][0x708] ;  /* 0x0001c20000047ab9 */ /* 0x000fc80000000a00 */
[----:B------:R-:W-:Y:S01]  /*0790*/  IMAD.X R2, RZ, RZ, R2, P0 ;  /* 0x000000ffff027224 */ /* 0x000fe200000e0602 */
[----:B------:R-:W-:-:S04]  /*07a0*/  ISETP.GE.U32.AND P0, PT, R3, UR4, PT ;  /* 0x0000000403007c0c */ /* 0x000fc8000bf06070 */
[----:B------:R-:W-:-:S13]  /*07b0*/  ISETP.GE.AND.EX P0, PT, R2, UR5, PT, P0 ;  /* 0x0000000502007c0c */ /* 0x000fda000bf06300 */
[----:B------:R-:W-:Y:S05]  /*07c0*/  @!P0 BRA `(.L_x_1984) ;  /* 0xfffffff800b88947 */ /* 0x000fea000383ffff */
[----:B------:R-:W-:Y:S05]  /*07d0*/  BRA `(.L_x_1976) ;  /* 0x0000001c00587947 */ /* 0x000fea0003800000 */
.L_x_1977:
        /* <DEDUP_REMOVED lines=9> */
.L_x_2015:
        /* <DEDUP_REMOVED lines=9> */
.L_x_1998:
        /* <DEDUP_REMOVED lines=14> */
[----:B------:R-:W-:Y:S05]  /*09e0*/  CALL.REL.NOINC `($__internal_51_$__cuda_sm20_div_s64) ;  /* 0x0000001c00407944 */ /* 0x000fea0003c00000 */
        /* <DEDUP_REMOVED lines=10> */
.L_x_1987:
        /* <DEDUP_REMOVED lines=22> */
.L_x_1988:
[----:B------:R-:W-:Y:S05]  /*0bf0*/  BSYNC B0 ;  /* 0x0000000000007941 */ /* 0x000fea0003800000 */
.L_x_1986:
        /* <DEDUP_REMOVED lines=15> */
[----:B------:R-:W-:Y:S05]  /*0cf0*/  CALL.REL.NOINC `($__internal_51_$__cuda_sm20_div_s64) ;  /* 0x00000018007c7944 */ /* 0x000fea0003c00000 */
        /* <DEDUP_REMOVED lines=11> */
.L_x_1990:
        /* <DEDUP_REMOVED lines=22> */
.L_x_1991:
[----:B------:R-:W-:Y:S05]  /*0f10*/  BSYNC B0 ;  /* 0x0000000000007941 */ /* 0x000fea0003800000 */
.L_x_1989:
        /* <DEDUP_REMOVED lines=29> */
.L_x_1993:
        /* <DEDUP_REMOVED lines=22> */
.L_x_1994:
[----:B------:R-:W-:Y:S05]  /*1250*/  BSYNC B0 ;  /* 0x0000000000007941 */ /* 0x000fea0003800000 */
.L_x_1992:
        /* <DEDUP_REMOVED lines=28> */
.L_x_1996:
        /* <DEDUP_REMOVED lines=23> */
.L_x_1997:
[----:B------:R-:W-:Y:S05]  /*1590*/  BSYNC B0 ;  /* 0x0000000000007941 */ /* 0x000fea0003800000 */
.L_x_1995:
        /* <DEDUP_REMOVED lines=9> */
.L_x_1985:
        /* <DEDUP_REMOVED lines=14> */
[----:B------:R-:W-:Y:S05]  /*1710*/  CALL.REL.NOINC `($__internal_51_$__cuda_sm20_div_s64) ;  /* 0x0000000c00f47944 */ /* 0x000fea0003c00000 */
        /* <DEDUP_REMOVED lines=9> */
.L_x_2001:
        /* <DEDUP_REMOVED lines=23> */
.L_x_2002:
[----:B------:R-:W-:Y:S05]  /*1920*/  BSYNC B0 ;  /* 0x0000000000007941 */ /* 0x000fea0003800000 */
.L_x_2000:
        /* <DEDUP_REMOVED lines=27> */
.L_x_2004:
        /* <DEDUP_REMOVED lines=23> */
.L_x_2005:
[----:B------:R-:W-:Y:S05]  /*1c50*/  BSYNC B0 ;  /* 0x0000000000007941 */ /* 0x000fea0003800000 */
.L_x_2003:
        /* <DEDUP_REMOVED lines=27> */
.L_x_2007:
        /* <DEDUP_REMOVED lines=23> */
.L_x_2008:
[----:B------:R-:W-:Y:S05]  /*1f80*/  BSYNC B0 ;  /* 0x0000000000007941 */ /* 0x000fea0003800000 */
.L_x_2006:
[----:B------:R-:W0:Y:S02]  /*1f90*/  LDC.64 R2, c[0x0][R3+0x2c8] ;  /* 0x0000b20003027b82 */ /* 0x000e240000000a00 */
[-C--:B0-----:R-:W-:Y:S02]  /*1fa0*/  IMAD R0, R3, R24.reuse, RZ ;  /* 0x0000001803007224 */ /* 0x081fe400078e02ff */
[----:B------:R-:W-:-:S04]  /*1fb0*/  IMAD.WIDE.U32 R18, R2, R24, R18 ;  /* 0x0000001802127225 */ /* 0x000fc800078e0012 */
[----:B------:R-:W-:-:S04]  /*1fc0*/  IMAD R9, R2, R9, R0 ;  /* 0x0000000902097224 */ /* 0x000fc800078e0200 */
[----:B------:R-:W-:-:S07]  /*1fd0*/  IMAD.IADD R19, R19, 0x1, R9 ;  /* 0x0000000113137824 */ /* 0x000fce00078e0209 */
.L_x_1999:
        /* <DEDUP_REMOVED lines=32> */
[----:B------:R-:W-:Y:S05]  /*21e0*/  CALL.REL.NOINC `($__internal_51_$__cuda_sm20_div_s64) ;  /* 0x0000000400407944 */ /* 0x000fea0003c00000 */
[----:B------:R-:W-:Y:S05]  /*21f0*/  BRA `(.L_x_2013) ;  /* 0x0000000000487947 */ /* 0x000fea0003800000 */
.L_x_2012:
        /* <DEDUP_REMOVED lines=18> */
.L_x_2013:
[----:B------:R-:W-:Y:S05]  /*2320*/  BSYNC B1 ;  /* 0x0000000000017941 */ /* 0x000fea0003800000 */
.L_x_2011:
        /* <DEDUP_REMOVED lines=19> */
.L_x_2014:
[----:B------:R-:W0:Y:S02]  /*2460*/  LDS R2, [R21] ;  /* 0x0000000015027984 */ /* 0x000e240000000800 */
[----:B0----5:R-:W-:-:S06]  /*2470*/  FADD R3, R17, R2 ;  /* 0x0000000211037221 */ /* 0x021fcc0000000000 */
[----:B------:R-:W0:Y:S02]  /*2480*/  ATOMS.CAST.SPIN R3, [R21], R2, R3 ;  /* 0x000000021503738d */ /* 0x000e240001800003 */
[----:B0-----:R-:W-:-:S13]  /*2490*/  ISETP.EQ.U32.AND P0, PT, R3, 0x1, PT ;  /* 0x000000010300780c */ /* 0x001fda0003f02070 */
[----:B------:R-:W-:Y:S05]  /*24a0*/  @!P0 BRA `(.L_x_2014) ;  /* 0xfffffffc00ec8947 */ /* 0x000fea000383ffff */
.L_x_2010:
[----:B------:R-:W-:Y:S05]  /*24b0*/  BSYNC B0 ;  /* 0x0000000000007941 */ /* 0x000fea0003800000 */
.L_x_2009:
        /* <DEDUP_REMOVED lines=8> */
.L_x_1976:
        /* <DEDUP_REMOVED lines=12> */
.L_x_2016:
        /* <DEDUP_REMOVED lines=15> */
        .weak           $__internal_51_$__cuda_sm20_div_s64
        .type           $__internal_51_$__cuda_sm20_div_s64,@function
        .size           $__internal_51_$__cuda_sm20_div_s64,(.L_x_3581 - $__internal_51_$__cuda_sm20_div_s64)
$__internal_51_$__cuda_sm20_div_s64:
        /* <DEDUP_REMOVED lines=83> */
[----:B------:R-:W-:Y:S06]  /*2c20*/  RET.REL.NODEC R24 `(_ZN2at4cuda17kernelHistogram1DIfllLi1ELi2ELin1ELNS0_23CUDAHistogramMemoryTypeE0EZNS0_21CUDA_tensor_histogramIflLb1EEEbNS_6TensorES4_S4_lNS_14AccumulateTypeIT0_Lb1EE4typeES8_NS0_13TensorArgTypeES9_S9_EUllE_EEvNS0_6detail10TensorInfoIT_T1_EESF_NSC_IKS6_SE_EElS8_S8_SE_T6_) ;  /* 0xffffffd018f47950 */ /* 0x000fec0003c3ffff */
.L_x_2017:
        /* <DEDUP_REMOVED lines=13> */
.L_x_3581:


//--------------------- .text._ZN2at4cuda17kernelHistogram1DIdilLi1ELi2ELin1ELNS0_23CUDAHistogramMemoryTypeE1EZNS0_21CUDA_tensor_histogramIdiLb1EEEbNS_6TensorES4_S4_lNS_14AccumulateTypeIT0_Lb1EE4typeES8_NS0_13TensorArgTypeES9_S9_EUllE0_EEvNS0_6detail10TensorInfoIT_T1_EESF_NSC_IKS6_SE_EElS8_S8_SE_T6_ --------------------------
	.section	.text._ZN2at4cuda17kernelHistogram1DIdilLi1ELi2ELin1ELNS0_23CUDAHistogramMemoryTypeE1EZNS0_21CUDA_tensor_histogramIdiLb1EEEbNS_6TensorES4_S4_lNS_14AccumulateTypeIT0_Lb1EE4typeES8_NS0_13TensorArgTypeES9_S9_EUllE0_EEvNS0_6detail10TensorInfoIT_T1_EESF_NSC_IKS6_SE_EElS8_S8_SE_T6_,"ax",@progbits
	.align	128
        .global         _ZN2at4cuda17kernelHistogram1DIdilLi1ELi2ELin1ELNS0_23CUDAHistogramMemoryTypeE1EZNS0_21CUDA_tensor_histogramIdiLb1EEEbNS_6TensorES4_S4_lNS_14AccumulateTypeIT0_Lb1EE4typeES8_NS0_13TensorArgTypeES9_S9_EUllE0_EEvNS0_6detail10TensorInfoIT_T1_EESF_NSC_IKS6_SE_EElS8_S8_SE_T6_
        .type           _ZN2at4cuda17kernelHistogram1DIdilLi1ELi2ELin1ELNS0_23CUDAHistogramMemoryTypeE1EZNS0_21CUDA_tensor_histogramIdiLb1EEEbNS_6TensorES4_S4_lNS_14AccumulateTypeIT0_Lb1EE4typeES8_NS0_13TensorArgTypeES9_S9_EUllE0_EEvNS0_6detail10TensorInfoIT_T1_EESF_NSC_IKS6_SE_EElS8_S8_SE_T6_,@function
        .size           _ZN2at4cuda17kernelHistogram1DIdilLi1ELi2ELin1ELNS0_23CUDAHistogramMemoryTypeE1EZNS0_21CUDA_tensor_histogramIdiLb1EEEbNS_6TensorES4_S4_lNS_14AccumulateTypeIT0_Lb1EE4typeES8_NS0_13TensorArgTypeES9_S9_EUllE0_EEvNS0_6detail10TensorInfoIT_T1_EESF_NSC_IKS6_SE_EElS8_S8_SE_T6_,(.L_x_3582 - _ZN2at4cuda17kernelHistogram1DIdilLi1ELi2ELin1ELNS0_23CUDAHistogramMemoryTypeE1EZNS0_21CUDA_tensor_histogramIdiLb1EEEbNS_6TensorES4_S4_lNS_14AccumulateTypeIT0_Lb1EE4typeES8_NS0_13TensorArgTypeES9_S9_EUllE0_EEvNS0_6detail10TensorInfoIT_T1_EESF_NSC_IKS6_SE_EElS8_S8_SE_T6_)
        .other          _ZN2at4cuda17kernelHistogram1DIdilLi1ELi2ELin1ELNS0_23CUDAHistogramMemoryTypeE1EZNS0_21CUDA_tensor_histogramIdiLb1EEEbNS_6TensorES4_S4_lNS_14AccumulateTypeIT0_Lb1EE4typeES8_NS0_13TensorArgTypeES9_S9_EUllE0_EEvNS0_6detail10TensorInfoIT_T1_EESF_NSC_IKS6_SE_EElS8_S8_SE_T6_,@"STO_CUDA_ENTRY STV_DEFAULT"
_ZN2at4cuda17kernelHistogram1DIdilLi1ELi2ELin1ELNS0_23CUDAHistogramMemoryTypeE1EZNS0_21CUDA_tensor_histogramIdiLb1EEEbNS_6TensorES4_S4_lNS_14AccumulateTypeIT0_Lb1EE4typeES8_NS0_13TensorArgTypeES9_S9_EUllE0_EEvNS0_6detail10TensorInfoIT_T1_EESF_NSC_IKS6_SE_EElS8_S8_SE_T6_:
.text._ZN2at4cuda17kernelHistogram1DIdilLi1ELi2ELin1ELNS0_23CUDAHistogramMemoryTypeE1EZNS0_21CUDA_tensor_histogramIdiLb1EEEbNS_6TensorES4_S4_lNS_14AccumulateTypeIT0_Lb1EE4typeES8_NS0_13TensorArgTypeES9_S9_EUllE0_EEvNS0_6detail10TensorInfoIT_T1_EESF_NSC_IKS6_SE_EElS8_S8_SE_T6_:
        /* <DEDUP_REMOVED lines=29> */
.L_x_2025:
[----:B------:R-:W-:Y:S02]  /*01d0*/  IMAD R3, R2, UR10, RZ ;  /* 0x0000000a02037c24 */ /* 0x000fe4000f8e02ff */
[----:B0-----:R-:W-:-:S04]  /*01e0*/  IMAD.WIDE.U32 R4, R0, UR10, RZ ;  /* 0x0000000a00047c25 */ /* 0x001fc8000f8e00ff */
        /* <DEDUP_REMOVED lines=30> */
[----:B------:R-:W-:Y:S05]  /*03d0*/  CALL.REL.NOINC `($__internal_52_$__cuda_sm20_div_s64) ;  /* 0x00000020000c7944 */ /* 0x000fea0003c00000 */
[----:B------:R-:W-:Y:S05]  /*03e0*/  BRA `(.L_x_2024) ;  /* 0x0000000000487947 */ /* 0x000fea0003800000 */
.L_x_2023:
        /* <DEDUP_REMOVED lines=18> */
.L_x_2024:
[----:B------:R-:W-:Y:S05]  /*0510*/  BSYNC B2 ;  /* 0x0000000000027941 */ /* 0x000fea0003800000 */
.L_x_2022:
        /* <DEDUP_REMOVED lines=15> */
.L_x_2021:
[----:B------:R-:W-:Y:S05]  /*0610*/  BSYNC B1 ;  /* 0x0000000000017941 */ /* 0x000fea0003800000 */
.L_x_2020:
[----:B------:R-:W-:Y:S05]  /*0620*/  @!P0 BRA `(.L_x_2025) ;  /* 0xfffffff800e88947 */ /* 0x000fea000383ffff */
[----:B------:R-:W-:Y:S05]  /*0630*/  BSYNC B0 ;  /* 0x0000000000007941 */ /* 0x000fea0003800000 */
.L_x_2019:
[----:B------:R-:W-:Y:S05]  /*0640*/  EXIT ;  /* 0x000000000000794d */ /* 0x000fea0003800000 */
.L_x_2018:
[----:B------:R-:W-:-:S04]  /*0650*/  LOP3.LUT R3, RZ, R4, RZ, 0x33, !PT ;  /* 0x00000004ff037212 */ /* 0x000fc800078e33ff */
[----:B------:R-:W-:-:S05]  /*0660*/  VIMNMX R3, R3, -0x3, !PT ;  /* 0xfffffffd03037848 */ /* 0x000fca0007fe0100 */
[----:B------:R-:W-:-:S04]  /*0670*/  IMAD.IADD R4, R3, 0x1, R4 ;  /* 0x0000000103047824 */ /* 0x000fc800078e0204 */
[C---:B------:R-:W-:Y:S01]  /*0680*/  VIADD R9, R4.reuse, 0x2 ;  /* 0x0000000204097836 */ /* 0x040fe20000000000 */
[----:B------:R-:W-:-:S04]  /*0690*/  IADD3 R10, R4, 0x1, RZ ;  /* 0x00000001040a7810 */ /* 0x000fc80007ffe0ff */
[----:B------:R-:W-:-:S05]  /*06a0*/  LOP3.LUT R9, R9, 0x3, RZ, 0xc0, !PT ;  /* 0x0000000309097812 */ /* 0x000fca00078ec0ff */
[----:B------:R-:W-:-:S07]  /*06b0*/  IMAD.IADD R11, R4, 0x1, -R9 ;  /* 0x00000001040b7824 */ /* 0x000fce00078e0a09 */
.L_x_2055:
        /* <DEDUP_REMOVED lines=13> */
.L_x_2039:
        /* <DEDUP_REMOVED lines=9> */
[----:B------:R-:W-:Y:S05]  /*0820*/  CALL.REL.NOINC `($__internal_52_$__cuda_sm20_div_s64) ;  /* 0x0000001800f87944 */ /* 0x000fea0003c00000 */
        /* <DEDUP_REMOVED lines=11> */
.L_x_2028:
        /* <DEDUP_REMOVED lines=22> */
.L_x_2029:
[----:B------:R-:W-:Y:S05]  /*0a40*/  BSYNC B0 ;  /* 0x0000000000007941 */ /* 0x000fea0003800000 */
.L_x_2027:
        /* <DEDUP_REMOVED lines=16> */
[----:B------:R-:W-:Y:S05]  /*0b50*/  CALL.REL.NOINC `($__internal_52_$__cuda_sm20_div_s64) ;  /* 0x00000018002c7944 */ /* 0x000fea0003c00000 */
        /* <DEDUP_REMOVED lines=12> */
.L_x_2031:
        /* <DEDUP_REMOVED lines=23> */
.L_x_2032:
[----:B------:R-:W-:Y:S05]  /*0d90*/  BSYNC B0 ;  /* 0x0000000000007941 */ /* 0x000fea0003800000 */
.L_x_2030:
        /* <DEDUP_REMOVED lines=16> */
[----:B------:R-:W-:Y:S05]  /*0ea0*/  CALL.REL.NOINC `($__internal_52_$__cuda_sm20_div_s64) ;  /* 0x0000001400587944 */ /* 0x000fea0003c00000 */
        /* <DEDUP_REMOVED lines=11> */
.L_x_2034:
        /* <DEDUP_REMOVED lines=23> */
.L_x_2035:
[----:B------:R-:W-:Y:S05]  /*10d0*/  BSYNC B0 ;  /* 0x0000000000007941 */ /* 0x000fea0003800000 */
.L_x_2033:
        /* <DEDUP_REMOVED lines=30> */
.L_x_2037:
        /* <DEDUP_REMOVED lines=23> */
.L_x_2038:
[----:B------:R-:W-:Y:S05]  /*1430*/  BSYNC B0 ;  /* 0x0000000000007941 */ /* 0x000fea0003800000 */
.L_x_2036:
        /* <DEDUP_REMOVED lines=10> */
.L_x_2026:
        /* <DEDUP_REMOVED lines=25> */
.L_x_2042:
        /* <DEDUP_REMOVED lines=23> */
.L_x_2043:
[----:B------:R-:W-:Y:S05]  /*17e0*/  BSYNC B0 ;  /* 0x0000000000007941 */ /* 0x000fea0003800000 */
.L_x_2041:
        /* <DEDUP_REMOVED lines=29> */
.L_x_2045:
        /* <DEDUP_REMOVED lines=23> */
.L_x_2046:
[----:B------:R-:W-:Y:S05]  /*1b30*/  BSYNC B0 ;  /* 0x0000000000007941 */ /* 0x000fea0003800000 */
.L_x_2044:
        /* <DEDUP_REMOVED lines=29> */
.L_x_2048:
        /* <DEDUP_REMOVED lines=23> */
.L_x_2049:
[----:B------:R-:W-:Y:S05]  /*1e80*/  BSYNC B0 ;  /* 0x0000000000007941 */ /* 0x000fea0003800000 */
.L_x_2047:
[----:B------:R-:W0:Y:S01]  /*1e90*/  LDC.64 R18, c[0x0][R18+0x2c8] ;  /* 0x0000b20012127b82 */ /* 0x000e220000000a00 */
[----:B------:R-:W-:Y:S02]  /*1ea0*/  IMAD.MOV.U32 R15, RZ, RZ, R13 ;  /* 0x000000ffff0f7224 */ /* 0x000fe400078e000d */
[-C--:B0-----:R-:W-:Y:S02]  /*1eb0*/  IMAD R4, R19, R16.reuse, RZ ;  /* 0x0000001013047224 */ /* 0x081fe400078e02ff */
[----:B------:R-:W-:-:S04]  /*1ec0*/  IMAD.WIDE.U32 R14, R18, R16, R14 ;  /* 0x00000010120e7225 */ /* 0x000fc800078e000e */
[----:B------:R-:W-:-:S05]  /*1ed0*/  IMAD R3, R18, R3, R4 ;  /* 0x0000000312037224 */ /* 0x000fca00078e0204 */
[----:B------:R-:W-:-:S07]  /*1ee0*/  IADD3 R13, R15, R3, RZ ;  /* 0x000000030f0d7210 */ /* 0x000fce0007ffe0ff */
.L_x_2040:
        /* <DEDUP_REMOVED lines=33> */
[----:B------:R-:W-:Y:S05]  /*2100*/  CALL.REL.NOINC `($__internal_52_$__cuda_sm20_div_s64) ;  /* 0x0000000000c07944 */ /* 0x000fea0003c00000 */
[----:B------:R-:W-:Y:S05]  /*2110*/  BRA `(.L_x_2054) ;  /* 0x0000000000487947 */ /* 0x000fea0003800000 */
.L_x_2053:
        /* <DEDUP_REMOVED lines=18> */
.L_x_2054:
[----:B------:R-:W-:Y:S05]  /*2240*/  BSYNC B1 ;  /* 0x0000000000017941 */ /* 0x000fea0003800000 */
.L_x_2052:
        /* <DEDUP_REMOVED lines=18> */
.L_x_2051:
[----:B------:R-:W-:Y:S05]  /*2370*/  BSYNC B0 ;  /* 0x0000000000007941 */ /* 0x000fea0003800000 */
.L_x_2050:
        /* <DEDUP_REMOVED lines=9> */
        .weak           $__internal_52_$__cuda_sm20_div_s64
        .type           $__internal_52_$__cuda_sm20_div_s64,@function
        .size           $__internal_52_$__cuda_sm20_div_s64,(.L_x_3582 - $__internal_52_$__cuda_sm20_div_s64)
$__internal_52_$__cuda_sm20_div_s64:
        /* <DEDUP_REMOVED lines=83> */
[----:B------:R-:W-:Y:S06]  /*2940*/  RET.REL.NODEC R16 `(_ZN2at4cuda17kernelHistogram1DIdilLi1ELi2ELin1ELNS0_23CUDAHistogramMemoryTypeE1EZNS0_21CUDA_tensor_histogramIdiLb1EEEbNS_6TensorES4_S4_lNS_14AccumulateTypeIT0_Lb1EE4typeES8_NS0_13TensorArgTypeES9_S9_EUllE0_EEvNS0_6detail10TensorInfoIT_T1_EESF_NSC_IKS6_SE_EElS8_S8_SE_T6_) ;  /* 0xffffffd410ac7950 */ /* 0x000fec0003c3ffff */
.L_x_2056:
        /* <DEDUP_REMOVED lines=11> */
.L_x_3582:


//--------------------- .text._ZN2at4cuda17kernelHistogram1DIdilLi1ELi2ELin1ELNS0_23CUDAHistogramMemoryTypeE0EZNS0_21CUDA_tensor_histogramIdiLb1EEEbNS_6TensorES4_S4_lNS_14AccumulateTypeIT0_Lb1EE4typeES8_NS0_13TensorArgTypeES9_S9_EUllE0_EEvNS0_6detail10TensorInfoIT_T1_EESF_NSC_IKS6_SE_EElS8_S8_SE_T6_ --------------------------
	.section	.text._ZN2at4cuda17kernelHistogram1DIdilLi1ELi2ELin1ELNS0_23CUDAHistogramMemoryTypeE0EZNS0_21CUDA_tensor_histogramIdiLb1EEEbNS_6TensorES4_S4_lNS_14AccumulateTypeIT0_Lb1EE4typeES8_NS0_13TensorArgTypeES9_S9_EUllE0_EEvNS0_6detail10TensorInfoIT_T1_EESF_NSC_IKS6_SE_EElS8_S8_SE_T6_,"ax",@progbits
	.align	128
        .global         _ZN2at4cuda17kernelHistogram1DIdilLi1ELi2ELin1ELNS0_23CUDAHistogramMemoryTypeE0EZNS0_21CUDA_tensor_histogramIdiLb1EEEbNS_6TensorES4_S4_lNS_14AccumulateTypeIT0_Lb1EE4typeES8_NS0_13TensorArgTypeES9_S9_EUllE0_EEvNS0_6detail10TensorInfoIT_T1_EESF_NSC_IKS6_SE_EElS8_S8_SE_T6_
        .type           _ZN2at4cuda17kernelHistogram1DIdilLi1ELi2ELin1ELNS0_23CUDAHistogramMemoryTypeE0EZNS0_21CUDA_tensor_histogramIdiLb1EEEbNS_6TensorES4_S4_lNS_14AccumulateTypeIT0_Lb1EE4typeES8_NS0_13TensorArgTypeES9_S9_EUllE0_EEvNS0_6detail10TensorInfoIT_T1_EESF_NSC_IKS6_SE_EElS8_S8_SE_T6_,@function
        .size           _ZN2at4cuda17kernelHistogram1DIdilLi1ELi2ELin1ELNS0_23CUDAHistogramMemoryTypeE0EZNS0_21CUDA_tensor_histogramIdiLb1EEEbNS_6TensorES4_S4_lNS_14AccumulateTypeIT0_Lb1EE4typeES8_NS0_13TensorArgTypeES9_S9_EUllE0_EEvNS0_6detail10TensorInfoIT_T1_EESF_NSC_IKS6_SE_EElS8_S8_SE_T6_,(.L_x_3583 - _ZN2at4cuda17kernelHistogram1DIdilLi1ELi2ELin1ELNS0_23CUDAHistogramMemoryTypeE0EZNS0_21CUDA_tensor_histogramIdiLb1EEEbNS_6TensorES4_S4_lNS_14AccumulateTypeIT0_Lb1EE4typeES8_NS0_13TensorArgTypeES9_S9_EUllE0_EEvNS0_6detail10TensorInfoIT_T1_EESF_NSC_IKS6_SE_EElS8_S8_SE_T6_)
        .other          _ZN2at4cuda17kernelHistogram1DIdilLi1ELi2ELin1ELNS0_23CUDAHistogramMemoryTypeE0EZNS0_21CUDA_tensor_histogramIdiLb1EEEbNS_6TensorES4_S4_lNS_14AccumulateTypeIT0_Lb1EE4typeES8_NS0_13TensorArgTypeES9_S9_EUllE0_EEvNS0_6detail10TensorInfoIT_T1_EESF_NSC_IKS6_SE_EElS8_S8_SE_T6_,@"STO_CUDA_ENTRY STV_DEFAULT"
_ZN2at4cuda17kernelHistogram1DIdilLi1ELi2ELin1ELNS0_23CUDAHistogramMemoryTypeE0EZNS0_21CUDA_tensor_histogramIdiLb1EEEbNS_6TensorES4_S4_lNS_14AccumulateTypeIT0_Lb1EE4typeES8_NS0_13TensorArgTypeES9_S9_EUllE0_EEvNS0_6detail10TensorInfoIT_T1_EESF_NSC_IKS6_SE_EElS8_S8_SE_T6_:
.text._ZN2at4cuda17kernelHistogram1DIdilLi1ELi2ELin1ELNS0_23CUDAHistogramMemoryTypeE0EZNS0_21CUDA_tensor_histogramIdiLb1EEEbNS_6TensorES4_S4_lNS_14AccumulateTypeIT0_Lb1EE4typeES8_NS0_13TensorArgTypeES9_S9_EUllE0_EEvNS0_6detail10TensorInfoIT_T1_EESF_NSC_IKS6_SE_EElS8_S8_SE_T6_:
        /* <DEDUP_REMOVED lines=13> */
.L_x_2059:
[----:B------:R-:W-:Y:S02]  /*00d0*/  LEA R2, R5, R0, 0x3 ;  /* 0x0000000005027211 */ /* 0x000fe400078e18ff */
[----:B-1----:R-:W-:-:S03]  /*00e0*/  IADD3 R5, P0, R4, R5, RZ ;  /* 0x0000000504057210 */ /* 0x002fc60007f1e0ff */
[----:B------:R0:W-:Y:S02]  /*00f0*/  STS.64 [R2], RZ ;  /* 0x000000ff02007388 */ /* 0x0001e40000000a00 */
[----:B------:R-:W-:Y:S01]  /*0100*/  IMAD.X R3, RZ, RZ, R3, P0 ;  /* 0x000000ffff037224 */ /* 0x000fe200000e0603 */
[----:B------:R-:W-:-:S04]  /*0110*/  ISETP.GE.U32.AND P0, PT, R5, UR4, PT ;  /* 0x0000000405007c0c */ /* 0x000fc8000bf06070 */
[----:B------:R-:W-:-:S13]  /*0120*/  ISETP.GE.AND.EX P0, PT, R3, UR5, PT, P0 ;  /* 0x0000000503007c0c */ /* 0x000fda000bf06300 */
[----:B0-----:R-:W-:Y:S05]  /*0130*/  @!P0 BRA `(.L_x_2059) ;  /* 0xfffffffc00e48947 */ /* 0x001fea000383ffff */
.L_x_2058:
[----:B------:R-:W-:Y:S05]  /*0140*/  BSYNC B0 ;  /* 0x0000000000007941 */ /* 0x000fea0003800000 */
.L_x_2057:
        /* <DEDUP_REMOVED lines=22> */
.L_x_2068:
        /* <DEDUP_REMOVED lines=12> */
[----:B------:R-:W2:Y:S01]  /*0370*/  LDG.E R11, desc[UR6][R10.64] ;  /* 0x000000060a0b7981 */ /* 0x000ea2000c1e1900 */
        /* <DEDUP_REMOVED lines=26> */
[----:B------:R-:W-:Y:S05]  /*0520*/  CALL.REL.NOINC `($__internal_53_$__cuda_sm20_div_s64) ;  /* 0x0000002000347944 */ /* 0x000fea0003c00000 */
[----:B------:R-:W-:Y:S05]  /*0530*/  BRA `(.L_x_2066) ;  /* 0x0000000000487947 */ /* 0x000fea0003800000 */
.L_x_2065:
        /* <DEDUP_REMOVED lines=18> */
.L_x_2066:
[----:B------:R-:W-:Y:S05]  /*0660*/  BSYNC B1 ;  /* 0x0000000000017941 */ /* 0x000fea0003800000 */
.L_x_2064:
[----:B------:R-:W-:Y:S01]  /*0670*/  ULDC.64 UR4, c[0x0][0x6f0] ;  /* 0x0001bc0000047ab9 */ /* 0x000fe20000000a00 */
[----:B------:R-:W-:Y:S02]  /*0680*/  SHF.R.S32.HI R5, RZ, 0x1f, R21 ;  /* 0x0000001fff057819 */ /* 0x000fe40000011415 */
[----:B------:R-:W-:-:S04]  /*0690*/  ISETP.NE.U32.AND P1, PT, R21, UR4, PT ;  /* 0x0000000415007c0c */ /* 0x000fc8000bf25070 */
[----:B------:R-:W-:-:S04]  /*06a0*/  ISETP.NE.AND.EX P1, PT, R5, UR5, PT, P1 ;  /* 0x0000000505007c0c */ /* 0x000fc8000bf25310 */
[----:B------:R-:W-:-:S05]  /*06b0*/  SEL R8, RZ, 0xffffffff, P1 ;  /* 0xffffffffff087807 */ /* 0x000fca0000800000 */
[----:B------:R-:W-:-:S05]  /*06c0*/  IMAD.IADD R21, R21, 0x1, R8 ;  /* 0x0000000115157824 */ /* 0x000fca00078e0208 */
[----:B------:R-:W-:-:S07]  /*06d0*/  LEA R21, R21, R0, 0x3 ;  /* 0x0000000015157211 */ /* 0x000fce00078e18ff */
.L_x_2067:
[----:B------:R-:W0:Y:S02]  /*06e0*/  LDS.64 R8, [R21] ;  /* 0x0000000015087984 */ /* 0x000e240000000a00 */
[----:B0-----:R-:W-:-:S10]  /*06f0*/  DADD R10, R8, 1 ;  /* 0x3ff00000080a7429 */ /* 0x001fd40000000000 */
[----:B------:R-:W0:Y:S02]  /*0700*/  ATOMS.CAST.SPIN.64 R10, [R21], R8, R10 ;  /* 0x00000008150a738d */ /* 0x000e24000180040a */
[----:B0-----:R-:W-:-:S04]  /*0710*/  ISETP.EQ.U32.AND P1, PT, R10, 0x1, PT ;  /* 0x000000010a00780c */ /* 0x001fc80003f22070 */
[----:B------:R-:W-:-:S13]  /*0720*/  ISETP.EQ.U32.AND.EX P1, PT, R11, RZ, PT, P1 ;  /* 0x000000ff0b00720c */ /* 0x000fda0003f22110 */
[----:B------:R-:W-:Y:S05]  /*0730*/  @!P1 BRA `(.L_x_2067) ;  /* 0xfffffffc00e89947 */ /* 0x000fea000383ffff */
.L_x_2063:
[----:B------:R-:W-:Y:S05]  /*0740*/  BSYNC B0 ;  /* 0x0000000000007941 */ /* 0x000fea0003800000 */
.L_x_2062:
[----:B------:R-:W-:Y:S05]  /*0750*/  @!P0 BRA `(.L_x_2068) ;  /* 0xfffffff800d48947 */ /* 0x000fea000383ffff */
[----:B------:R-:W-:Y:S05]  /*0760*/  BRA `(.L_x_2060) ;  /* 0x0000001c00387947 */ /* 0x000fea0003800000 */
.L_x_2061:
        /* <DEDUP_REMOVED lines=8> */
.L_x_2099:
        /* <DEDUP_REMOVED lines=12> */
.L_x_2082:
        /* <DEDUP_REMOVED lines=10> */
[----:B------:R-:W-:Y:S05]  /*0950*/  CALL.REL.NOINC `($__internal_53_$__cuda_sm20_div_s64) ;  /* 0x0000001c00287944 */ /* 0x000fea0003c00000 */
        /* <DEDUP_REMOVED lines=10> */
.L_x_2071:
        /* <DEDUP_REMOVED lines=22> */
.L_x_2072:
[----:B------:R-:W-:Y:S05]  /*0b60*/  BSYNC B0 ;  /* 0x0000000000007941 */ /* 0x000fea0003800000 */
.L_x_2070:
        /* <DEDUP_REMOVED lines=27> */
.L_x_2074:
        /* <DEDUP_REMOVED lines=22> */
.L_x_2075:
[----:B------:R-:W-:Y:S05]  /*0e80*/  BSYNC B0 ;  /* 0x0000000000007941 */ /* 0x000fea0003800000 */
.L_x_2073:
        /* <DEDUP_REMOVED lines=16> */
[----:B------:R-:W-:Y:S05]  /*0f90*/  CALL.REL.NOINC `($__internal_53_$__cuda_sm20_div_s64) ;  /* 0x0000001400987944 */ /* 0x000fea0003c00000 */
        /* <DEDUP_REMOVED lines=12> */
.L_x_2077:
        /* <DEDUP_REMOVED lines=22> */
.L_x_2078:
[----:B------:R-:W-:Y:S05]  /*11c0*/  BSYNC B0 ;  /* 0x0000000000007941 */ /* 0x000fea0003800000 */
.L_x_2076:
        /* <DEDUP_REMOVED lines=27> */
.L_x_2080:
        /* <DEDUP_REMOVED lines=23> */
.L_x_2081:
[----:B------:R-:W-:Y:S05]  /*14f0*/  BSYNC B0 ;  /* 0x0000000000007941 */ /* 0x000fea0003800000 */
.L_x_2079:
        /* <DEDUP_REMOVED lines=11> */
.L_x_2069:
        /* <DEDUP_REMOVED lines=24> */
.L_x_2085:
        /* <DEDUP_REMOVED lines=23> */
.L_x_2086:
[----:B------:R-:W-:Y:S05]  /*18a0*/  BSYNC B0 ;  /* 0x0000000000007941 */ /* 0x000fea0003800000 */
.L_x_2084:
        /* <DEDUP_REMOVED lines=17> */
[----:B------:R-:W-:Y:S05]  /*19c0*/  CALL.REL.NOINC `($__internal_53_$__cuda_sm20_div_s64) ;  /* 0x0000000c000c7944 */ /* 0x000fea0003c00000 */
        /* <DEDUP_REMOVED lines=9> */
.L_x_2088:
        /* <DEDUP_REMOVED lines=23> */
.L_x_2089:
[----:B------:R-:W-:Y:S05]  /*1bd0*/  BSYNC B0 ;  /* 0x0000000000007941 */ /* 0x000fea0003800000 */
.L_x_2087:
        /* <DEDUP_REMOVED lines=27> */
.L_x_2091:
        /* <DEDUP_REMOVED lines=23> */
.L_x_2092:
[----:B------:R-:W-:Y:S05]  /*1f00*/  BSYNC B0 ;  /* 0x0000000000007941 */ /* 0x000fea0003800000 */
.L_x_2090:
[----:B------:R-:W0:Y:S02]  /*1f10*/  LDC.64 R10, c[0x0][R10+0x2c8] ;  /* 0x0000b2000a0a7b82 */ /* 0x000e240000000a00 */
[-C--:B0-----:R-:W-:Y:S02]  /*1f20*/  IMAD R8, R11, R22.reuse, RZ ;  /* 0x000000160b087224 */ /* 0x081fe400078e02ff */
[----:B------:R-:W-:-:S04]  /*1f30*/  IMAD.WIDE.U32 R18, R10, R22, R18 ;  /* 0x000000160a127225 */ /* 0x000fc800078e0012 */
[----:B------:R-:W-:-:S05]  /*1f40*/  IMAD R9, R10, R9, R8 ;  /* 0x000000090a097224 */ /* 0x000fca00078e0208 */
[----:B------:R-:W-:-:S07]  /*1f50*/  IADD3 R19, R19, R9, RZ ;  /* 0x0000000913137210 */ /* 0x000fce0007ffe0ff */
.L_x_2083:
        /* <DEDUP_REMOVED lines=10> */
[----:B------:R-:W2:Y:S01]  /*2000*/  LDG.E R11, desc[UR6][R10.64] ;  /* 0x000000060a0b7981 */ /* 0x000ea2000c1e1900 */
        /* <DEDUP_REMOVED lines=22> */
[----:B------:R-:W-:Y:S05]  /*2170*/  CALL.REL.NOINC `($__internal_53_$__cuda_sm20_div_s64) ;  /* 0x0000000400207944 */ /* 0x000fea0003c00000 */
[----:B------:R-:W-:Y:S05]  /*2180*/  BRA `(.L_x_2097) ;  /* 0x0000000000487947 */ /* 0x000fea0003800000 */
.L_x_2096:
        /* <DEDUP_REMOVED lines=18> */
.L_x_2097:
[----:B------:R-:W-:Y:S05]  /*22b0*/  BSYNC B1 ;  /* 0x0000000000017941 */ /* 0x000fea0003800000 */
.L_x_2095:
        /* <DEDUP_REMOVED lines=10> */
.L_x_2098:
[----:B------:R-:W0:Y:S02]  /*2360*/  LDS.64 R8, [R21] ;  /* 0x0000000015087984 */ /* 0x000e240000000a00 */
[----:B0-----:R-:W-:-:S10]  /*2370*/  DADD R10, R8, 1 ;  /* 0x3ff00000080a7429 */ /* 0x001fd40000000000 */
[----:B------:R-:W0:Y:S02]  /*2380*/  ATOMS.CAST.SPIN.64 R10, [R21], R8, R10 ;  /* 0x00000008150a738d */ /* 0x000e24000180040a */
[----:B0-----:R-:W-:-:S04]  /*2390*/  ISETP.EQ.U32.AND P0, PT, R10, 0x1, PT ;  /* 0x000000010a00780c */ /* 0x001fc80003f02070 */
[----:B------:R-:W-:-:S13]  /*23a0*/  ISETP.EQ.U32.AND.EX P0, PT, R11, RZ, PT, P0 ;  /* 0x000000ff0b00720c */ /* 0x000fda0003f02100 */
[----:B------:R-:W-:Y:S05]  /*23b0*/  @!P0 BRA `(.L_x_2098) ;  /* 0xfffffffc00e88947 */ /* 0x000fea000383ffff */
.L_x_2094:
[----:B------:R-:W-:Y:S05]  /*23c0*/  BSYNC B0 ;  /* 0x0000000000007941 */ /* 0x000fea0003800000 */
.L_x_2093:
        /* <DEDUP_REMOVED lines=8> */
.L_x_2060:
        /* <DEDUP_REMOVED lines=12> */
.L_x_2100:
        /* <DEDUP_REMOVED lines=15> */
        .weak           $__internal_53_$__cuda_sm20_div_s64
        .type           $__internal_53_$__cuda_sm20_div_s64,@function
        .size           $__internal_53_$__cuda_sm20_div_s64,(.L_x_3583 - $__internal_53_$__cuda_sm20_div_s64)
$__internal_53_$__cuda_sm20_div_s64:
        /* <DEDUP_REMOVED lines=83> */
[----:B------:R-:W-:Y:S06]  /*2b30*/  RET.REL.NODEC R24 `(_ZN2at4cuda17kernelHistogram1DIdilLi1ELi2ELin1ELNS0_23CUDAHistogramMemoryTypeE0EZNS0_21CUDA_tensor_histogramIdiLb1EEEbNS_6TensorES4_S4_lNS_14AccumulateTypeIT0_Lb1EE4typeES8_NS0_13TensorArgTypeES9_S9_EUllE0_EEvNS0_6detail10TensorInfoIT_T1_EESF_NSC_IKS6_SE_EElS8_S8_SE_T6_) ;  /* 0xffffffd418307950 */ /* 0x000fec0003c3ffff */
.L_x_2101:
        /* <DEDUP_REMOVED lines=12> */
.L_x_3583:


//--------------------- .text._ZN2at4cuda17kernelHistogram1DIdilLi1ELi2ELin1ELNS0_23CUDAHistogramMemoryTypeE1EZNS0_21CUDA_tensor_histogramIdiLb1EEEbNS_6TensorES4_S4_lNS_14AccumulateTypeIT0_Lb1EE4typeES8_NS0_13TensorArgTypeES9_S9_EUllE_EEvNS0_6detail10TensorInfoIT_T1_EESF_NSC_IKS6_SE_EElS8_S8_SE_T6_ --------------------------
	.section	.text._ZN2at4cuda17kernelHistogram1DIdilLi1ELi2ELin1ELNS0_23CUDAHistogramMemoryTypeE1EZNS0_21CUDA_tensor_histogramIdiLb1EEEbNS_6TensorES4_S4_lNS_14AccumulateTypeIT0_Lb1EE4typeES8_NS0_13TensorArgTypeES9_S9_EUllE_EEvNS0_6detail10TensorInfoIT_T1_EESF_NSC_IKS6_SE_EElS8_S8_SE_T6_,"ax",@progbits
	.align	128
        .global         _ZN2at4cuda17kernelHistogram1DIdilLi1ELi2ELin1ELNS0_23CUDAHistogramMemoryTypeE1EZNS0_21CUDA_tensor_histogramIdiLb1EEEbNS_6TensorES4_S4_lNS_14AccumulateTypeIT0_Lb1EE4typeES8_NS0_13TensorArgTypeES9_S9_EUllE_EEvNS0_6detail10TensorInfoIT_T1_EESF_NSC_IKS6_SE_EElS8_S8_SE_T6_
        .type           _ZN2at4cuda17kernelHistogram1DIdilLi1ELi2ELin1ELNS0_23CUDAHistogramMemoryTypeE1EZNS0_21CUDA_tensor_histogramIdiLb1EEEbNS_6TensorES4_S4_lNS_14AccumulateTypeIT0_Lb1EE4typeES8_NS0_13TensorArgTypeES9_S9_EUllE_EEvNS0_6detail10TensorInfoIT_T1_EESF_NSC_IKS6_SE_EElS8_S8_SE_T6_,@function
        .size           _ZN2at4cuda17kernelHistogram1DIdilLi1ELi2ELin1ELNS0_23CUDAHistogramMemoryTypeE1EZNS0_21CUDA_tensor_histogramIdiLb1EEEbNS_6TensorES4_S4_lNS_14AccumulateTypeIT0_Lb1EE4typeES8_NS0_13TensorArgTypeES9_S9_EUllE_EEvNS0_6detail10TensorInfoIT_T1_EESF_NSC_IKS6_SE_EElS8_S8_SE_T6_,(.L_x_3584 - _ZN2at4cuda17kernelHistogram1DIdilLi1ELi2ELin1ELNS0_23CUDAHistogramMemoryTypeE1EZNS0_21CUDA_tensor_histogramIdiLb1EEEbNS_6TensorES4_S4_lNS_14AccumulateTypeIT0_Lb1EE4typeES8_NS0_13TensorArgTypeES9_S9_EUllE_EEvNS0_6detail10TensorInfoIT_T1_EESF_NSC_IKS6_SE_EElS8_S8_SE_T6_)
        .other          _ZN2at4cuda17kernelHistogram1DIdilLi1ELi2ELin1ELNS0_23CUDAHistogramMemoryTypeE1EZNS0_21CUDA_tensor_histogramIdiLb1EEEbNS_6TensorES4_S4_lNS_14AccumulateTypeIT0_Lb1EE4typeES8_NS0_13TensorArgTypeES9_S9_EUllE_EEvNS0_6detail10TensorInfoIT_T1_EESF_NSC_IKS6_SE_EElS8_S8_SE_T6_,@"STO_CUDA_ENTRY STV_DEFAULT"
_ZN2at4cuda17kernelHistogram1DIdilLi1ELi2ELin1ELNS0_23CUDAHistogramMemoryTypeE1EZNS0_21CUDA_tensor_histogramIdiLb1EEEbNS_6TensorES4_S4_lNS_14AccumulateTypeIT0_Lb1EE4typeES8_NS0_13TensorArgTypeES9_S9_EUllE_EEvNS0_6detail10TensorInfoIT_T1_EESF_NSC_IKS6_SE_EElS8_S8_SE_T6_:
.text._ZN2at4cuda17kernelHistogram1DIdilLi1ELi2ELin1ELNS0_23CUDAHistogramMemoryTypeE1EZNS0_21CUDA_tensor_histogramIdiLb1EEEbNS_6TensorES4_S4_lNS_14AccumulateTypeIT0_Lb1EE4typeES8_NS0_13TensorArgTypeES9_S9_EUllE_EEvNS0_6detail10TensorInfoIT_T1_EESF_NSC_IKS6_SE_EElS8_S8_SE_T6_:
        /* <DEDUP_REMOVED lines=31> */
.L_x_2109:
[----:B------:R-:W-:Y:S02]  /*01f0*/  IMAD R3, R2, UR10, RZ ;  /* 0x0000000a02037c24 */ /* 0x000fe4000f8e02ff */
[----:B0-----:R-:W-:-:S04]  /*0200*/  IMAD.WIDE.U32 R4, R0, UR10, RZ ;  /* 0x0000000a00047c25 */ /* 0x001fc8000f8e00ff */
[----:B------:R-:W-:Y:S01]  /*0210*/  IMAD R3, R0, UR11, R3 ;  /* 0x0000000b00037c24 */ /* 0x000fe2000f8e0203 */
[----:B------:R-:W-:-:S03]  /*0220*/  LEA R6, P0, R4, UR12, 0x2 ;  /* 0x0000000c04067c11 */ /* 0x000fc6000f8010ff */
[----:B------:R-:W-:-:S05]  /*0230*/  IMAD.IADD R3, R5, 0x1, R3 ;  /* 0x0000000105037824 */ /* 0x000fca00078e0203 */
[----:B------:R-:W-:-:S06]  /*0240*/  LEA.HI.X R7, R4, UR13, R3, 0x2, P0 ;  /* 0x0000000d04077c11 */ /* 0x000fcc00080f1403 */
        /* <DEDUP_REMOVED lines=22> */
[----:B------:R-:W-:Y:S05]  /*03b0*/  CALL.REL.NOINC `($__internal_54_$__cuda_sm20_div_s64) ;  /* 0x00000020004c7944 */ /* 0x000fea0003c00000 */
[----:B------:R-:W-:Y:S05]  /*03c0*/  BRA `(.L_x_2108) ;  /* 0x0000000000487947 */ /* 0x000fea0003800000 */
.L_x_2107:
        /* <DEDUP_REMOVED lines=18> */
.L_x_2108:
[----:B------:R-:W-:Y:S05]  /*04f0*/  BSYNC B2 ;  /* 0x0000000000027941 */ /* 0x000fea0003800000 */
.L_x_2106:
        /* <DEDUP_REMOVED lines=20> */
.L_x_2105:
[----:B------:R-:W-:Y:S05]  /*0640*/  BSYNC B1 ;  /* 0x0000000000017941 */ /* 0x000fea0003800000 */
.L_x_2104:
[----:B------:R-:W-:-:S05]  /*0650*/  IADD3 R0, P0, R0, UR4, RZ ;  /* 0x0000000400007c10 */ /* 0x000fca000ff1e0ff */
[----:B------:R-:W-:Y:S01]  /*0660*/  IMAD.X R2, RZ, RZ, R2, P0 ;  /* 0x000000ffff027224 */ /* 0x000fe200000e0602 */
[----:B------:R-:W-:-:S04]  /*0670*/  ISETP.GE.U32.AND P0, PT, R0, UR26, PT ;  /* 0x0000001a00007c0c */ /* 0x000fc8000bf06070 */
[----:B------:R-:W-:-:S13]  /*0680*/  ISETP.GE.AND.EX P0, PT, R2, UR27, PT, P0 ;  /* 0x0000001b02007c0c */ /* 0x000fda000bf06300 */
[----:B------:R-:W-:Y:S05]  /*0690*/  @!P0 BRA `(.L_x_2109) ;  /* 0xfffffff800d48947 */ /* 0x000fea000383ffff */
[----:B------:R-:W-:Y:S05]  /*06a0*/  BSYNC B0 ;  /* 0x0000000000007941 */ /* 0x000fea0003800000 */
.L_x_2103:
[----:B------:R-:W-:Y:S05]  /*06b0*/  EXIT ;  /* 0x000000000000794d */ /* 0x000fea0003800000 */
.L_x_2102:
[----:B------:R-:W-:-:S04]  /*06c0*/  LOP3.LUT R3, RZ, R4, RZ, 0x33, !PT ;  /* 0x00000004ff037212 */ /* 0x000fc800078e33ff */
[----:B------:R-:W-:-:S04]  /*06d0*/  VIMNMX R3, R3, -0x3, !PT ;  /* 0xfffffffd03037848 */ /* 0x000fc80007fe0100 */
[----:B------:R-:W-:-:S05]  /*06e0*/  IADD3 R4, R3, R4, RZ ;  /* 0x0000000403047210 */ /* 0x000fca0007ffe0ff */
[C---:B------:R-:W-:Y:S02]  /*06f0*/  VIADD R9, R4.reuse, 0x2 ;  /* 0x0000000204097836 */ /* 0x040fe40000000000 */
[----:B------:R-:W-:-:S03]  /*0700*/  VIADD R10, R4, 0x1 ;  /* 0x00000001040a7836 */ /* 0x000fc60000000000 */
[----:B------:R-:W-:-:S04]  /*0710*/  LOP3.LUT R9, R9, 0x3, RZ, 0xc0, !PT ;  /* 0x0000000309097812 */ /* 0x000fc800078ec0ff */
[----:B------:R-:W-:-:S07]  /*0720*/  IADD3 R11, R4, -R9, RZ ;  /* 0x80000009040b7210 */ /* 0x000fce0007ffe0ff */
.L_x_2139:
        /* <DEDUP_REMOVED lines=13> */
.L_x_2123:
        /* <DEDUP_REMOVED lines=9> */
[----:B------:R-:W-:Y:S05]  /*0890*/  CALL.REL.NOINC `($__internal_54_$__cuda_sm20_div_s64) ;  /* 0x0000001c00147944 */ /* 0x000fea0003c00000 */
        /* <DEDUP_REMOVED lines=11> */
.L_x_2112:
        /* <DEDUP_REMOVED lines=22> */
.L_x_2113:
[----:B------:R-:W-:Y:S05]  /*0ab0*/  BSYNC B0 ;  /* 0x0000000000007941 */ /* 0x000fea0003800000 */
.L_x_2111:
        /* <DEDUP_REMOVED lines=16> */
[----:B------:R-:W-:Y:S05]  /*0bc0*/  CALL.REL.NOINC `($__internal_54_$__cuda_sm20_div_s64) ;  /* 0x0000001800487944 */ /* 0x000fea0003c00000 */
        /* <DEDUP_REMOVED lines=12> */
.L_x_2115:
        /* <DEDUP_REMOVED lines=23> */
.L_x_2116:
[----:B------:R-:W-:Y:S05]  /*0e00*/  BSYNC B0 ;  /* 0x0000000000007941 */ /* 0x000fea0003800000 */
.L_x_2114:
        /* <DEDUP_REMOVED lines=16> */
[----:B------:R-:W-:Y:S05]  /*0f10*/  CALL.REL.NOINC `($__internal_54_$__cuda_sm20_div_s64) ;  /* 0x0000001400747944 */ /* 0x000fea0003c00000 */
        /* <DEDUP_REMOVED lines=11> */
.L_x_2118:
        /* <DEDUP_REMOVED lines=23> */
.L_x_2119:
[----:B------:R-:W-:Y:S05]  /*1140*/  BSYNC B0 ;  /* 0x0000000000007941 */ /* 0x000fea0003800000 */
.L_x_2117:
        /* <DEDUP_REMOVED lines=18> */
[----:B------:R-:W-:Y:S05]  /*1270*/  CALL.REL.NOINC `($__internal_54_$__cuda_sm20_div_s64) ;  /* 0x00000010009c7944 */ /* 0x000fea0003c00000 */
        /* <DEDUP_REMOVED lines=11> */
.L_x_2121:
        /* <DEDUP_REMOVED lines=23> */
.L_x_2122:
[----:B------:R-:W-:Y:S05]  /*14a0*/  BSYNC B0 ;  /* 0x0000000000007941 */ /* 0x000fea0003800000 */
.L_x_2120:
        /* <DEDUP_REMOVED lines=10> */
.L_x_2110:
        /* <DEDUP_REMOVED lines=25> */
.L_x_2126:
        /* <DEDUP_REMOVED lines=23> */
.L_x_2127:
[----:B------:R-:W-:Y:S05]  /*1850*/  BSYNC B0 ;  /* 0x0000000000007941 */ /* 0x000fea0003800000 */
.L_x_2125:
        /* <DEDUP_REMOVED lines=29> */
.L_x_2129:
        /* <DEDUP_REMOVED lines=23> */
.L_x_2130:
[----:B------:R-:W-:Y:S05]  /*1ba0*/  BSYNC B0 ;  /* 0x0000000000007941 */ /* 0x000fea0003800000 */
.L_x_2128:
        /* <DEDUP_REMOVED lines=29> */
.L_x_2132:
        /* <DEDUP_REMOVED lines=23> */
.L_x_2133:
[----:B------:R-:W-:Y:S05]  /*1ef0*/  BSYNC B0 ;  /* 0x0000000000007941 */ /* 0x000fea0003800000 */
.L_x_2131:
[----:B------:R-:W0:Y:S01]  /*1f00*/  LDC.64 R18, c[0x0][R18+0x2c8] ;  /* 0x0000b20012127b82 */ /* 0x000e220000000a00 */
[----:B------:R-:W-:Y:S01]  /*1f10*/  MOV R15, R13 ;  /* 0x0000000d000f7202 */ /* 0x000fe20000000f00 */
[-C--:B0-----:R-:W-:Y:S02]  /*1f20*/  IMAD R4, R19, R16.reuse, RZ ;  /* 0x0000001013047224 */ /* 0x081fe400078e02ff */
[----:B------:R-:W-:-:S04]  /*1f30*/  IMAD.WIDE.U32 R14, R18, R16, R14 ;  /* 0x00000010120e7225 */ /* 0x000fc800078e000e */
[----:B------:R-:W-:-:S04]  /*1f40*/  IMAD R3, R18, R3, R4 ;  /* 0x0000000312037224 */ /* 0x000fc800078e0204 */
[----:B------:R-:W-:-:S07]  /*1f50*/  IMAD.IADD R13, R15, 0x1, R3 ;  /* 0x000000010f0d7824 */ /* 0x000fce00078e0203 */
.L_x_2124:
        /* <DEDUP_REMOVED lines=33> */
[----:B------:R-:W-:Y:S05]  /*2170*/  CALL.REL.NOINC `($__internal_54_$__cuda_sm20_div_s64) ;  /* 0x0000000000dc7944 */ /* 0x000fea0003c00000 */
[----:B------:R-:W-:Y:S05]  /*2180*/  BRA `(.L_x_2138) ;  /* 0x0000000000487947 */ /* 0x000fea0003800000 */
.L_x_2137:
        /* <DEDUP_REMOVED lines=18> */
.L_x_2138:
[----:B------:R-:W-:Y:S05]  /*22b0*/  BSYNC B1 ;  /* 0x0000000000017941 */ /* 0x000fea0003800000 */
.L_x_2136:
        /* <DEDUP_REMOVED lines=25> */
.L_x_2135:
[----:B------:R-:W-:Y:S05]  /*2450*/  BSYNC B0 ;  /* 0x0000000000007941 */ /* 0x000fea0003800000 */
.L_x_2134:
        /* <DEDUP_REMOVED lines=9> */
        .weak           $__internal_54_$__cuda_sm20_div_s64
        .type           $__internal_54_$__cuda_sm20_div_s64,@function
        .size           $__internal_54_$__cuda_sm20_div_s64,(.L_x_3584 - $__internal_54_$__cuda_sm20_div_s64)
$__internal_54_$__cuda_sm20_div_s64:
        /* <DEDUP_REMOVED lines=83> */
[----:B------:R-:W-:Y:S06]  /*2a20*/  RET.REL.NODEC R16 `(_ZN2at4cuda17kernelHistogram1DIdilLi1ELi2ELin1ELNS0_23CUDAHistogramMemoryTypeE1EZNS0_21CUDA_tensor_histogramIdiLb1EEEbNS_6TensorES4_S4_lNS_14AccumulateTypeIT0_Lb1EE4typeES8_NS0_13TensorArgTypeES9_S9_EUllE_EEvNS0_6detail10TensorInfoIT_T1_EESF_NSC_IKS6_SE_EElS8_S8_SE_T6_) ;  /* 0xffffffd410747950 */ /* 0x000fec0003c3ffff */
.L_x_2140:
        /* <DEDUP_REMOVED lines=13> */
.L_x_3584:


//--------------------- .text._ZN2at4cuda17kernelHistogram1DIdilLi1ELi2ELin1ELNS0_23CUDAHistogramMemoryTypeE0EZNS0_21CUDA_tensor_histogramIdiLb1EEEbNS_6TensorES4_S4_lNS_14AccumulateTypeIT0_Lb1EE4typeES8_NS0_13TensorArgTypeES9_S9_EUllE_EEvNS0_6detail10TensorInfoIT_T1_EESF_NSC_IKS6_SE_EElS8_S8_SE_T6_ --------------------------
	.section	.text._ZN2at4cuda17kernelHistogram1DIdilLi1ELi2ELin1ELNS0_23CUDAHistogramMemoryTypeE0EZNS0_21CUDA_tensor_histogramIdiLb1EEEbNS_6TensorES4_S4_lNS_14AccumulateTypeIT0_Lb1EE4typeES8_NS0_13TensorArgTypeES9_S9_EUllE_EEvNS0_6detail10TensorInfoIT_T1_EESF_NSC_IKS6_SE_EElS8_S8_SE_T6_,"ax",@progbits
	.align	128
        .global         _ZN2at4cuda17kernelHistogram1DIdilLi1ELi2ELin1ELNS0_23CUDAHistogramMemoryTypeE0EZNS0_21CUDA_tensor_histogramIdiLb1EEEbNS_6TensorES4_S4_lNS_14AccumulateTypeIT0_Lb1EE4typeES8_NS0_13TensorArgTypeES9_S9_EUllE_EEvNS0_6detail10TensorInfoIT_T1_EESF_NSC_IKS6_SE_EElS8_S8_SE_T6_
        .type           _ZN2at4cuda17kernelHistogram1DIdilLi1ELi2ELin1ELNS0_23CUDAHistogramMemoryTypeE0EZNS0_21CUDA_tensor_histogramIdiLb1EEEbNS_6TensorES4_S4_lNS_14AccumulateTypeIT0_Lb1EE4typeES8_NS0_13TensorArgTypeES9_S9_EUllE_EEvNS0_6detail10TensorInfoIT_T1_EESF_NSC_IKS6_SE_EElS8_S8_SE_T6_,@function
        .size           _ZN2at4cuda17kernelHistogram1DIdilLi1ELi2ELin1ELNS0_23CUDAHistogramMemoryTypeE0EZNS0_21CUDA_tensor_histogramIdiLb1EEEbNS_6TensorES4_S4_lNS_14AccumulateTypeIT0_Lb1EE4typeES8_NS0_13TensorArgTypeES9_S9_EUllE_EEvNS0_6detail10TensorInfoIT_T1_EESF_NSC_IKS6_SE_EElS8_S8_SE_T6_,(.L_x_3585 - _ZN2at4cuda17kernelHistogram1DIdilLi1ELi2ELin1ELNS0_23CUDAHistogramMemoryTypeE0EZNS0_21CUDA_tensor_histogramIdiLb1EEEbNS_6TensorES4_S4_lNS_14AccumulateTypeIT0_Lb1EE4typeES8_NS0_13TensorArgTypeES9_S9_EUllE_EEvNS0_6detail10TensorInfoIT_T1_EESF_NSC_IKS6_SE_EElS8_S8_SE_T6_)
        .other          _ZN2at4cuda17kernelHistogram1DIdilLi1ELi2ELin1ELNS0_23CUDAHistogramMemoryTypeE0EZNS0_21CUDA_tensor_histogramIdiLb1EEEbNS_6TensorES4_S4_lNS_14AccumulateTypeIT0_Lb1EE4typeES8_NS0_13TensorArgTypeES9_S9_EUllE_EEvNS0_6detail10TensorInfoIT_T1_EESF_NSC_IKS6_SE_EElS8_S8_SE_T6_,@"STO_CUDA_ENTRY STV_DEFAULT"
_ZN2at4cuda17kernelHistogram1DIdilLi1ELi2ELin1ELNS0_23CUDAHistogramMemoryTypeE0EZNS0_21CUDA_tensor_histogramIdiLb1EEEbNS_6TensorES4_S4_lNS_14AccumulateTypeIT0_Lb1EE4typeES8_NS0_13TensorArgTypeES9_S9_EUllE_EEvNS0_6detail10TensorInfoIT_T1_EESF_NSC_IKS6_SE_EElS8_S8_SE_T6_:
.text._ZN2at4cuda17kernelHistogram1DIdilLi1ELi2ELin1ELNS0_23CUDAHistogramMemoryTypeE0EZNS0_21CUDA_tensor_histogramIdiLb1EEEbNS_6TensorES4_S4_lNS_14AccumulateTypeIT0_Lb1EE4typeES8_NS0_13TensorArgTypeES9_S9_EUllE_EEvNS0_6detail10TensorInfoIT_T1_EESF_NSC_IKS6_SE_EElS8_S8_SE_T6_:
        /* <DEDUP_REMOVED lines=13> */
.L_x_2143:
[----:B------:R-:W-:Y:S02]  /*00d0*/  LEA R2, R5, R0, 0x3 ;  /* 0x0000000005027211 */ /* 0x000fe400078e18ff */
[----:B-1----:R-:W-:-:S03]  /*00e0*/  IADD3 R5, P0, R4, R5, RZ ;  /* 0x0000000504057210 */ /* 0x002fc60007f1e0ff */
[----:B------:R0:W-:Y:S02]  /*00f0*/  STS.64 [R2], RZ ;  /* 0x000000ff02007388 */ /* 0x0001e40000000a00 */
[----:B------:R-:W-:Y:S01]  /*0100*/  IMAD.X R3, RZ, RZ, R3, P0 ;  /* 0x000000ffff037224 */ /* 0x000fe200000e0603 */
[----:B------:R-:W-:-:S04]  /*0110*/  ISETP.GE.U32.AND P0, PT, R5, UR4, PT ;  /* 0x0000000405007c0c */ /* 0x000fc8000bf06070 */
[----:B------:R-:W-:-:S13]  /*0120*/  ISETP.GE.AND.EX P0, PT, R3, UR5, PT, P0 ;  /* 0x0000000503007c0c */ /* 0x000fda000bf06300 */
[----:B0-----:R-:W-:Y:S05]  /*0130*/  @!P0 BRA `(.L_x_2143) ;  /* 0xfffffffc00e48947 */ /* 0x001fea000383ffff */
.L_x_2142:
[----:B------:R-:W-:Y:S05]  /*0140*/  BSYNC B0 ;  /* 0x0000000000007941 */ /* 0x000fea0003800000 */
.L_x_2141:
        /* <DEDUP_REMOVED lines=22> */
.L_x_2152:
        /* <DEDUP_REMOVED lines=34> */
[----:B------:R-:W-:Y:S05]  /*04d0*/  CALL.REL.NOINC `($__internal_55_$__cuda_sm20_div_s64) ;  /* 0x0000002000907944 */ /* 0x000fea0003c00000 */
[----:B------:R-:W-:Y:S05]  /*04e0*/  BRA `(.L_x_2150) ;  /* 0x0000000000487947 */ /* 0x000fea0003800000 */
.L_x_2149:
        /* <DEDUP_REMOVED lines=18> */
.L_x_2150:
[----:B------:R-:W-:Y:S05]  /*0610*/  BSYNC B1 ;  /* 0x0000000000017941 */ /* 0x000fea0003800000 */
.L_x_2148:
        /* <DEDUP_REMOVED lines=16> */
.L_x_2151:
[----:B------:R-:W0:Y:S02]  /*0720*/  LDS.64 R8, [R21] ;  /* 0x0000000015087984 */ /* 0x000e240000000a00 */
[----:B0----5:R-:W-:-:S10]  /*0730*/  DADD R10, R14, R8 ;  /* 0x000000000e0a7229 */ /* 0x021fd40000000008 */
[----:B------:R-:W0:Y:S02]  /*0740*/  ATOMS.CAST.SPIN.64 R10, [R21], R8, R10 ;  /* 0x00000008150a738d */ /* 0x000e24000180040a */
[----:B0-----:R-:W-:-:S04]  /*0750*/  ISETP.EQ.U32.AND P0, PT, R10, 0x1, PT ;  /* 0x000000010a00780c */ /* 0x001fc80003f02070 */
[----:B------:R-:W-:-:S13]  /*0760*/  ISETP.EQ.U32.AND.EX P0, PT, R11, RZ, PT, P0 ;  /* 0x000000ff0b00720c */ /* 0x000fda0003f02100 */
[----:B------:R-:W-:Y:S05]  /*0770*/  @!P0 BRA `(.L_x_2151) ;  /* 0xfffffffc00e88947 */ /* 0x000fea000383ffff */
.L_x_2147:
[----:B------:R-:W-:Y:S05]  /*0780*/  BSYNC B0 ;  /* 0x0000000000007941 */ /* 0x000fea0003800000 */
.L_x_2146:
[----:B------:R-:W-:Y:S01]  /*0790*/  IADD3 R3, P0, R4, R3, RZ ;  /* 0x0000000304037210 */ /* 0x000fe20007f1e0ff */
[----:B------:R-:W-:-:S04]  /*07a0*/  ULDC.64 UR4, c[0x0][0x708] ;  /* 0x0001c20000047ab9 */ /* 0x000fc80000000a00 */
[----:B------:R-:W-:Y:S01]  /*07b0*/  IMAD.X R2, RZ, RZ, R2, P0 ;  /* 0x000000ffff027224 */ /* 0x000fe200000e0602 */
[----:B------:R-:W-:-:S04]  /*07c0*/  ISETP.GE.U32.AND P0, PT, R3, UR4, PT ;  /* 0x0000000403007c0c */ /* 0x000fc8000bf06070 */
[----:B------:R-:W-:-:S13]  /*07d0*/  ISETP.GE.AND.EX P0, PT, R2, UR5, PT, P0 ;  /* 0x0000000502007c0c */ /* 0x000fda000bf06300 */
[----:B------:R-:W-:Y:S05]  /*07e0*/  @!P0 BRA `(.L_x_2152) ;  /* 0xfffffff800b08947 */ /* 0x000fea000383ffff */
[----:B------:R-:W-:Y:S05]  /*07f0*/  BRA `(.L_x_2144) ;  /* 0x0000001c005c7947 */ /* 0x000fea0003800000 */
.L_x_2145:
        /* <DEDUP_REMOVED lines=9> */
.L_x_2183:
        /* <DEDUP_REMOVED lines=9> */
.L_x_2166:
        /* <DEDUP_REMOVED lines=14> */
[----:B------:R-:W-:Y:S05]  /*0a00*/  CALL.REL.NOINC `($__internal_55_$__cuda_sm20_div_s64) ;  /* 0x0000001c00447944 */ /* 0x000fea0003c00000 */
        /* <DEDUP_REMOVED lines=10> */
.L_x_2155:
        /* <DEDUP_REMOVED lines=22> */
.L_x_2156:
[----:B------:R-:W-:Y:S05]  /*0c10*/  BSYNC B0 ;  /* 0x0000000000007941 */ /* 0x000fea0003800000 */
.L_x_2154:
        /* <DEDUP_REMOVED lines=15> */
[----:B------:R-:W-:Y:S05]  /*0d10*/  CALL.REL.NOINC `($__internal_55_$__cuda_sm20_div_s64) ;  /* 0x0000001800807944 */ /* 0x000fea0003c00000 */
        /* <DEDUP_REMOVED lines=11> */
.L_x_2158:
        /* <DEDUP_REMOVED lines=22> */
.L_x_2159:
[----:B------:R-:W-:Y:S05]  /*0f30*/  BSYNC B0 ;  /* 0x0000000000007941 */ /* 0x000fea0003800000 */
.L_x_2157:
        /* <DEDUP_REMOVED lines=29> */
.L_x_2161:
        /* <DEDUP_REMOVED lines=22> */
.L_x_2162:
[----:B------:R-:W-:Y:S05]  /*1270*/  BSYNC B0 ;  /* 0x0000000000007941 */ /* 0x000fea0003800000 */
.L_x_2160:
        /* <DEDUP_REMOVED lines=28> */
.L_x_2164:
        /* <DEDUP_REMOVED lines=23> */
.L_x_2165:
[----:B------:R-:W-:Y:S05]  /*15b0*/  BSYNC B0 ;  /* 0x0000000000007941 */ /* 0x000fea0003800000 */
.L_x_2163:
        /* <DEDUP_REMOVED lines=8> */
.L_x_2153:
        /* <DEDUP_REMOVED lines=14> */
[----:B------:R-:W-:Y:S05]  /*1720*/  CALL.REL.NOINC `($__internal_55_$__cuda_sm20_div_s64) ;  /* 0x0000000c00fc7944 */ /* 0x000fea0003c00000 */
        /* <DEDUP_REMOVED lines=9> */
.L_x_2169:
        /* <DEDUP_REMOVED lines=23> */
.L_x_2170:
[----:B------:R-:W-:Y:S05]  /*1930*/  BSYNC B0 ;  /* 0x0000000000007941 */ /* 0x000fea0003800000 */
.L_x_2168:
        /* <DEDUP_REMOVED lines=27> */
.L_x_2172:
        /* <DEDUP_REMOVED lines=23> */
.L_x_2173:
[----:B------:R-:W-:Y:S05]  /*1c60*/  BSYNC B0 ;  /* 0x0000000000007941 */ /* 0x000fea0003800000 */
.L_x_2171:
        /* <DEDUP_REMOVED lines=27> */
.L_x_2175:
        /* <DEDUP_REMOVED lines=23> */
.L_x_2176:
[----:B------:R-:W-:Y:S05]  /*1f90*/  BSYNC B0 ;  /* 0x0000000000007941 */ /* 0x000fea0003800000 */
.L_x_2174:
[----:B------:R-:W0:Y:S02]  /*1fa0*/  LDC.64 R10, c[0x0][R10+0x2c8] ;  /* 0x0000b2000a0a7b82 */ /* 0x000e240000000a00 */
[-C--:B0-----:R-:W-:Y:S02]  /*1fb0*/  IMAD R8, R11, R22.reuse, RZ ;  /* 0x000000160b087224 */ /* 0x081fe400078e02ff */
[----:B------:R-:W-:-:S04]  /*1fc0*/  IMAD.WIDE.U32 R18, R10, R22, R18 ;  /* 0x000000160a127225 */ /* 0x000fc800078e0012 */
[----:B------:R-:W-:-:S04]  /*1fd0*/  IMAD R9, R10, R9, R8 ;  /* 0x000000090a097224 */ /* 0x000fc800078e0208 */
[----:B------:R-:W-:-:S07]  /*1fe0*/  IMAD.IADD R19, R19, 0x1, R9 ;  /* 0x0000000113137824 */ /* 0x000fce00078e0209 */
.L_x_2167:
        /* <DEDUP_REMOVED lines=33> */
[----:B------:R-:W-:Y:S05]  /*2200*/  CALL.REL.NOINC `($__internal_55_$__cuda_sm20_div_s64) ;  /* 0x0000000400447944 */ /* 0x000fea0003c00000 */
[----:B------:R-:W-:Y:S05]  /*2210*/  BRA `(.L_x_2181) ;  /* 0x0000000000487947 */ /* 0x000fea0003800000 */
.L_x_2180:
        /* <DEDUP_REMOVED lines=18> */
.L_x_2181:
[----:B------:R-:W-:Y:S05]  /*2340*/  BSYNC B1 ;  /* 0x0000000000017941 */ /* 0x000fea0003800000 */
.L_x_2179:
        /* <DEDUP_REMOVED lines=19> */
.L_x_2182:
[----:B------:R-:W0:Y:S02]  /*2480*/  LDS.64 R8, [R21] ;  /* 0x0000000015087984 */ /* 0x000e240000000a00 */
[----:B0----5:R-:W-:-:S10]  /*2490*/  DADD R10, R14, R8 ;  /* 0x000000000e0a7229 */ /* 0x021fd40000000008 */
[----:B------:R-:W0:Y:S02]  /*24a0*/  ATOMS.CAST.SPIN.64 R10, [R21], R8, R10 ;  /* 0x00000008150a738d */ /* 0x000e24000180040a */
[----:B0-----:R-:W-:-:S04]  /*24b0*/  ISETP.EQ.U32.AND P0, PT, R10, 0x1, PT ;  /* 0x000000010a00780c */ /* 0x001fc80003f02070 */
[----:B------:R-:W-:-:S13]  /*24c0*/  ISETP.EQ.U32.AND.EX P0, PT, R11, RZ, PT, P0 ;  /* 0x000000ff0b00720c */ /* 0x000fda0003f02100 */
[----:B------:R-:W-:Y:S05]  /*24d0*/  @!P0 BRA `(.L_x_2182) ;  /* 0xfffffffc00e88947 */ /* 0x000fea000383ffff */
.L_x_2178:
[----:B------:R-:W-:Y:S05]  /*24e0*/  BSYNC B0 ;  /* 0x0000000000007941 */ /* 0x000fea0003800000 */
.L_x_2177:
        /* <DEDUP_REMOVED lines=8> */
.L_x_2144:
        /* <DEDUP_REMOVED lines=12> */
.L_x_2184:
        /* <DEDUP_REMOVED lines=15> */
        .weak           $__internal_55_$__cuda_sm20_div_s64
        .type           $__internal_55_$__cuda_sm20_div_s64,@function
        .size           $__internal_55_$__cuda_sm20_div_s64,(.L_x_3585 - $__internal_55_$__cuda_sm20_div_s64)
$__internal_55_$__cuda_sm20_div_s64:
        /* <DEDUP_REMOVED lines=83> */
[----:B------:R-:W-:Y:S06]  /*2c50*/  RET.REL.NODEC R24 `(_ZN2at4cuda17kernelHistogram1DIdilLi1ELi2ELin1ELNS0_23CUDAHistogramMemoryTypeE0EZNS0_21CUDA_tensor_histogramIdiLb1EEEbNS_6TensorES4_S4_lNS_14AccumulateTypeIT0_Lb1EE4typeES8_NS0_13TensorArgTypeES9_S9_EUllE_EEvNS0_6detail10TensorInfoIT_T1_EESF_NSC_IKS6_SE_EElS8_S8_SE_T6_) ;  /* 0xffffffd018e87950 */ /* 0x000fec0003c3ffff */
.L_x_2185:
        /* <DEDUP_REMOVED lines=10> */
.L_x_3585:


//--------------------- .text._ZN2at4cuda17kernelHistogram1DIlilLi1ELi2ELin1ELNS0_23CUDAHistogramMemoryTypeE1EZNS0_21CUDA_tensor_histogramIliLb0EEEbNS_6TensorES4_S4_lNS_14AccumulateTypeIT0_Lb1EE4typeES8_NS0_13TensorArgTypeES9_S9_EUllE0_EEvNS0_6detail10TensorInfoIT_T1_EESF_NSC_IKS6_SE_EElS8_S8_SE_T6_ --------------------------
	.section	.text._ZN2at4cuda17kernelHistogram1DIlilLi1ELi2ELin1ELNS0_23CUDAHistogramMemoryTypeE1EZNS0_21CUDA_tensor_histogramIliLb0EEEbNS_6TensorES4_S4_lNS_14AccumulateTypeIT0_Lb1EE4typeES8_NS0_13TensorArgTypeES9_S9_EUllE0_EEvNS0_6detail10TensorInfoIT_T1_EESF_NSC_IKS6_SE_EElS8_S8_SE_T6_,"ax",@progbits
	.align	128
        .global         _ZN2at4cuda17kernelHistogram1DIlilLi1ELi2ELin1ELNS0_23CUDAHistogramMemoryTypeE1EZNS0_21CUDA_tensor_histogramIliLb0EEEbNS_6TensorES4_S4_lNS_14AccumulateTypeIT0_Lb1EE4typeES8_NS0_13TensorArgTypeES9_S9_EUllE0_EEvNS0_6detail10TensorInfoIT_T1_EESF_NSC_IKS6_SE_EElS8_S8_SE_T6_
        .type           _ZN2at4cuda17kernelHistogram1DIlilLi1ELi2ELin1ELNS0_23CUDAHistogramMemoryTypeE1EZNS0_21CUDA_tensor_histogramIliLb0EEEbNS_6TensorES4_S4_lNS_14AccumulateTypeIT0_Lb1EE4typeES8_NS0_13TensorArgTypeES9_S9_EUllE0_EEvNS0_6detail10TensorInfoIT_T1_EESF_NSC_IKS6_SE_EElS8_S8_SE_T6_,@function
        .size           _ZN2at4cuda17kernelHistogram1DIlilLi1ELi2ELin1ELNS0_23CUDAHistogramMemoryTypeE1EZNS0_21CUDA_tensor_histogramIliLb0EEEbNS_6TensorES4_S4_lNS_14AccumulateTypeIT0_Lb1EE4typeES8_NS0_13TensorArgTypeES9_S9_EUllE0_EEvNS0_6detail10TensorInfoIT_T1_EESF_NSC_IKS6_SE_EElS8_S8_SE_T6_,(.L_x_3586 - _ZN2at4cuda17kernelHistogram1DIlilLi1ELi2ELin1ELNS0_23CUDAHistogramMemoryTypeE1EZNS0_21CUDA_tensor_histogramIliLb0EEEbNS_6TensorES4_S4_lNS_14AccumulateTypeIT0_Lb1EE4typeES8_NS0_13TensorArgTypeES9_S9_EUllE0_EEvNS0_6detail10TensorInfoIT_T1_EESF_NSC_IKS6_SE_EElS8_S8_SE_T6_)
        .other          _ZN2at4cuda17kernelHistogram1DIlilLi1ELi2ELin1ELNS0_23CUDAHistogramMemoryTypeE1EZNS0_21CUDA_tensor_histogramIliLb0EEEbNS_6TensorES4_S4_lNS_14AccumulateTypeIT0_Lb1EE4typeES8_NS0_13TensorArgTypeES9_S9_EUllE0_EEvNS0_6detail10TensorInfoIT_T1_EESF_NSC_IKS6_SE_EElS8_S8_SE_T6_,@"STO_CUDA_ENTRY STV_DEFAULT"
_ZN2at4cuda17kernelHistogram1DIlilLi1ELi2ELin1ELNS0_23CUDAHistogramMemoryTypeE1EZNS0_21CUDA_tensor_histogramIliLb0EEEbNS_6TensorES4_S4_lNS_14AccumulateTypeIT0_Lb1EE4typeES8_NS0_13TensorArgTypeES9_S9_EUllE0_EEvNS0_6detail10TensorInfoIT_T1_EESF_NSC_IKS6_SE_EElS8_S8_SE_T6_:
.text._ZN2at4cuda17kernelHistogram1DIlilLi1ELi2ELin1ELNS0_23CUDAHistogramMemoryTypeE1EZNS0_21CUDA_tensor_histogramIliLb0EEEbNS_6TensorES4_S4_lNS_14AccumulateTypeIT0_Lb1EE4typeES8_NS0_13TensorArgTypeES9_S9_EUllE0_EEvNS0_6detail10TensorInfoIT_T1_EESF_NSC_IKS6_SE_EElS8_S8_SE_T6_:
        /* <DEDUP_REMOVED lines=29> */
.L_x_2193:
        /* <DEDUP_REMOVED lines=32> */
[----:B------:R-:W-:Y:S05]  /*03d0*/  CALL.REL.NOINC `($__internal_56_$__cuda_sm20_div_s64) ;  /* 0x00000020000c7944 */ /* 0x000fea0003c00000 */
[----:B------:R-:W-:Y:S05]  /*03e0*/  BRA `(.L_x_2192) ;  /* 0x0000000000487947 */ /* 0x000fea0003800000 */
.L_x_2191:
        /* <DEDUP_REMOVED lines=18> */
.L_x_2192:
[----:B------:R-:W-:Y:S05]  /*0510*/  BSYNC B2 ;  /* 0x0000000000027941 */ /* 0x000fea0003800000 */
.L_x_2190:
        /* <DEDUP_REMOVED lines=15> */
.L_x_2189:
[----:B------:R-:W-:Y:S05]  /*0610*/  BSYNC B1 ;  /* 0x0000000000017941 */ /* 0x000fea0003800000 */
.L_x_2188:
[----:B------:R-:W-:Y:S05]  /*0620*/  @!P0 BRA `(.L_x_2193) ;  /* 0xfffffff800e88947 */ /* 0x000fea000383ffff */
[----:B------:R-:W-:Y:S05]  /*0630*/  BSYNC B0 ;  /* 0x0000000000007941 */ /* 0x000fea0003800000 */
.L_x_2187:
[----:B------:R-:W-:Y:S05]  /*0640*/  EXIT ;  /* 0x000000000000794d */ /* 0x000fea0003800000 */
.L_x_2186:
[----:B------:R-:W-:-:S04]  /*0650*/  LOP3.LUT R3, RZ, R4, RZ, 0x33, !PT ;  /* 0x00000004ff037212 */ /* 0x000fc800078e33ff */
[----:B------:R-:W-:-:S05]  /*0660*/  VIMNMX R3, R3, -0x3, !PT ;  /* 0xfffffffd03037848 */ /* 0x000fca0007fe0100 */
[----:B------:R-:W-:-:S04]  /*0670*/  IMAD.IADD R4, R3, 0x1, R4 ;  /* 0x0000000103047824 */ /* 0x000fc800078e0204 */
[C---:B------:R-:W-:Y:S01]  /*0680*/  VIADD R9, R4.reuse, 0x2 ;  /* 0x0000000204097836 */ /* 0x040fe20000000000 */
[----:B------:R-:W-:-:S04]  /*0690*/  IADD3 R10, R4, 0x1, RZ ;  /* 0x00000001040a7810 */ /* 0x000fc80007ffe0ff */
[----:B------:R-:W-:-:S05]  /*06a0*/  LOP3.LUT R9, R9, 0x3, RZ, 0xc0, !PT ;  /* 0x0000000309097812 */ /* 0x000fca00078ec0ff */
[----:B------:R-:W-:-:S07]  /*06b0*/  IMAD.IADD R11, R4, 0x1, -R9 ;  /* 0x00000001040b7824 */ /* 0x000fce00078e0a09 */
.L_x_2223:
        /* <DEDUP_REMOVED lines=13> */
.L_x_2207:
        /* <DEDUP_REMOVED lines=9> */
[----:B------:R-:W-:Y:S05]  /*0820*/  CALL.REL.NOINC `($__internal_56_$__cuda_sm20_div_s64) ;  /* 0x0000001800f87944 */ /* 0x000fea0003c00000 */
        /* <DEDUP_REMOVED lines=11> */
.L_x_2196:
        /* <DEDUP_REMOVED lines=22> */
.L_x_2197:
[----:B------:R-:W-:Y:S05]  /*0a40*/  BSYNC B0 ;  /* 0x0000000000007941 */ /* 0x000fea0003800000 */
.L_x_2195:
        /* <DEDUP_REMOVED lines=16> */
[----:B------:R-:W-:Y:S05]  /*0b50*/  CALL.REL.NOINC `($__internal_56_$__cuda_sm20_div_s64) ;  /* 0x00000018002c7944 */ /* 0x000fea0003c00000 */
        /* <DEDUP_REMOVED lines=12> */
.L_x_2199:
        /* <DEDUP_REMOVED lines=23> */
.L_x_2200:
[----:B------:R-:W-:Y:S05]  /*0d90*/  BSYNC B0 ;  /* 0x0000000000007941 */ /* 0x000fea0003800000 */
.L_x_2198:
        /* <DEDUP_REMOVED lines=16> */
[----:B------:R-:W-:Y:S05]  /*0ea0*/  CALL.REL.NOINC `($__internal_56_$__cuda_sm20_div_s64) ;  /* 0x0000001400587944 */ /* 0x000fea0003c00000 */
        /* <DEDUP_REMOVED lines=11> */
.L_x_2202:
        /* <DEDUP_REMOVED lines=23> */
.L_x_2203:
[----:B------:R-:W-:Y:S05]  /*10d0*/  BSYNC B0 ;  /* 0x0000000000007941 */ /* 0x000fea0003800000 */
.L_x_2201:
        /* <DEDUP_REMOVED lines=30> */
.L_x_2205:
        /* <DEDUP_REMOVED lines=23> */
.L_x_2206:
[----:B------:R-:W-:Y:S05]  /*1430*/  BSYNC B0 ;  /* 0x0000000000007941 */ /* 0x000fea0003800000 */
.L_x_2204:
        /* <DEDUP_REMOVED lines=10> */
.L_x_2194:
        /* <DEDUP_REMOVED lines=25> */
.L_x_2210:
        /* <DEDUP_REMOVED lines=23> */
.L_x_2211:
[----:B------:R-:W-:Y:S05]  /*17e0*/  BSYNC B0 ;  /* 0x0000000000007941 */ /* 0x000fea0003800000 */
.L_x_2209:
        /* <DEDUP_REMOVED lines=29> */
.L_x_2213:
        /* <DEDUP_REMOVED lines=23> */
.L_x_2214:
[----:B------:R-:W-:Y:S05]  /*1b30*/  BSYNC B0 ;  /* 0x0000000000007941 */ /* 0x000fea0003800000 */
.L_x_2212:
        /* <DEDUP_REMOVED lines=29> */
.L_x_2216:
        /* <DEDUP_REMOVED lines=23> */
.L_x_2217:
[----:B------:R-:W-:Y:S05]  /*1e80*/  BSYNC B0 ;  /* 0x0000000000007941 */ /* 0x000fea0003800000 */
.L_x_2215:
[----:B------:R-:W0:Y:S01]  /*1e90*/  LDC.64 R18, c[0x0][R18+0x2c8] ;  /* 0x0000b20012127b82 */ /* 0x000e220000000a00 */
[----:B------:R-:W-:Y:S02]  /*1ea0*/  IMAD.MOV.U32 R15, RZ, RZ, R13 ;  /* 0x000000ffff0f7224 */ /* 0x000fe400078e000d */
[-C--:B0-----:R-:W-:Y:S02]  /*1eb0*/  IMAD R4, R19, R16.reuse, RZ ;  /* 0x0000001013047224 */ /* 0x081fe400078e02ff */
[----:B------:R-:W-:-:S04]  /*1ec0*/  IMAD.WIDE.U32 R14, R18, R16, R14 ;  /* 0x00000010120e7225 */ /* 0x000fc800078e000e */
[----:B------:R-:W-:-:S05]  /*1ed0*/  IMAD R3, R18, R3, R4 ;  /* 0x0000000312037224 */ /* 0x000fca00078e0204 */
[----:B------:R-:W-:-:S07]  /*1ee0*/  IADD3 R13, R15, R3, RZ ;  /* 0x000000030f0d7210 */ /* 0x000fce0007ffe0ff */
.L_x_2208:
        /* <DEDUP_REMOVED lines=33> */
[----:B------:R-:W-:Y:S05]  /*2100*/  CALL.REL.NOINC `($__internal_56_$__cuda_sm20_div_s64) ;  /* 0x0000000000c07944 */ /* 0x000fea0003c00000 */
[----:B------:R-:W-:Y:S05]  /*2110*/  BRA `(.L_x_2222) ;  /* 0x0000000000487947 */ /* 0x000fea0003800000 */
.L_x_2221:
        /* <DEDUP_REMOVED lines=18> */
.L_x_2222:
[----:B------:R-:W-:Y:S05]  /*2240*/  BSYNC B1 ;  /* 0x0000000000017941 */ /* 0x000fea0003800000 */
.L_x_2220:
        /* <DEDUP_REMOVED lines=18> */
.L_x_2219:
[----:B------:R-:W-:Y:S05]  /*2370*/  BSYNC B0 ;  /* 0x0000000000007941 */ /* 0x000fea0003800000 */
.L_x_2218:
        /* <DEDUP_REMOVED lines=9> */
        .weak           $__internal_56_$__cuda_sm20_div_s64
        .type           $__internal_56_$__cuda_sm20_div_s64,@function
        .size           $__internal_56_$__cuda_sm20_div_s64,(.L_x_3586 - $__internal_56_$__cuda_sm20_div_s64)
$__internal_56_$__cuda_sm20_div_s64:
        /* <DEDUP_REMOVED lines=83> */
[----:B------:R-:W-:Y:S06]  /*2940*/  RET.REL.NODEC R16 `(_ZN2at4cuda17kernelHistogram1DIlilLi1ELi2ELin1ELNS0_23CUDAHistogramMemoryTypeE1EZNS0_21CUDA_tensor_histogramIliLb0EEEbNS_6TensorES4_S4_lNS_14AccumulateTypeIT0_Lb1EE4typeES8_NS0_13TensorArgTypeES9_S9_EUllE0_EEvNS0_6detail10TensorInfoIT_T1_EESF_NSC_IKS6_SE_EElS8_S8_SE_T6_) ;  /* 0xffffffd410ac7950 */ /* 0x000fec0003c3ffff */
.L_x_2224:
        /* <DEDUP_REMOVED lines=11> */
.L_x_3586:


//--------------------- .text._ZN2at4cuda17kernelHistogram1DIlilLi1ELi2ELin1ELNS0_23CUDAHistogramMemoryTypeE0EZNS0_21CUDA_tensor_histogramIliLb0EEEbNS_6TensorES4_S4_lNS_14AccumulateTypeIT0_Lb1EE4typeES8_NS0_13TensorArgTypeES9_S9_EUllE0_EEvNS0_6detail10TensorInfoIT_T1_EESF_NSC_IKS6_SE_EElS8_S8_SE_T6_ --------------------------
	.section	.text._ZN2at4cuda17kernelHistogram1DIlilLi1ELi2ELin1ELNS0_23CUDAHistogramMemoryTypeE0EZNS0_21CUDA_tensor_histogramIliLb0EEEbNS_6TensorES4_S4_lNS_14AccumulateTypeIT0_Lb1EE4typeES8_NS0_13TensorArgTypeES9_S9_EUllE0_EEvNS0_6detail10TensorInfoIT_T1_EESF_NSC_IKS6_SE_EElS8_S8_SE_T6_,"ax",@progbits
	.align	128
        .global         _ZN2at4cuda17kernelHistogram1DIlilLi1ELi2ELin1ELNS0_23CUDAHistogramMemoryTypeE0EZNS0_21CUDA_tensor_histogramIliLb0EEEbNS_6TensorES4_S4_lNS_14AccumulateTypeIT0_Lb1EE4typeES8_NS0_13TensorArgTypeES9_S9_EUllE0_EEvNS0_6detail10TensorInfoIT_T1_EESF_NSC_IKS6_SE_EElS8_S8_SE_T6_
        .type           _ZN2at4cuda17kernelHistogram1DIlilLi1ELi2ELin1ELNS0_23CUDAHistogramMemoryTypeE0EZNS0_21CUDA_tensor_histogramIliLb0EEEbNS_6TensorES4_S4_lNS_14AccumulateTypeIT0_Lb1EE4typeES8_NS0_13TensorArgTypeES9_S9_EUllE0_EEvNS0_6detail10TensorInfoIT_T1_EESF_NSC_IKS6_SE_EElS8_S8_SE_T6_,@function
        .size           _ZN2at4cuda17kernelHistogram1DIlilLi1ELi2ELin1ELNS0_23CUDAHistogramMemoryTypeE0EZNS0_21CUDA_tensor_histogramIliLb0EEEbNS_6TensorES4_S4_lNS_14AccumulateTypeIT0_Lb1EE4typeES8_NS0_13TensorArgTypeES9_S9_EUllE0_EEvNS0_6detail10TensorInfoIT_T1_EESF_NSC_IKS6_SE_EElS8_S8_SE_T6_,(.L_x_3587 - _ZN2at4cuda17kernelHistogram1DIlilLi1ELi2ELin1ELNS0_23CUDAHistogramMemoryTypeE0EZNS0_21CUDA_tensor_histogramIliLb0EEEbNS_6TensorES4_S4_lNS_14AccumulateTypeIT0_Lb1EE4typeES8_NS0_13TensorArgTypeES9_S9_EUllE0_EEvNS0_6detail10TensorInfoIT_T1_EESF_NSC_IKS6_SE_EElS8_S8_SE_T6_)
        .other          _ZN2at4cuda17kernelHistogram1DIlilLi1ELi2ELin1ELNS0_23CUDAHistogramMemoryTypeE0EZNS0_21CUDA_tensor_histogramIliLb0EEEbNS_6TensorES4_S4_lNS_14AccumulateTypeIT0_Lb1EE4typeES8_NS0_13TensorArgTypeES9_S9_EUllE0_EEvNS0_6detail10TensorInfoIT_T1_EESF_NSC_IKS6_SE_EElS8_S8_SE_T6_,@"STO_CUDA_ENTRY STV_DEFAULT"
_ZN2at4cuda17kernelHistogram1DIlilLi1ELi2ELin1ELNS0_23CUDAHistogramMemoryTypeE0EZNS0_21CUDA_tensor_histogramIliLb0EEEbNS_6TensorES4_S4_lNS_14AccumulateTypeIT0_Lb1EE4typeES8_NS0_13TensorArgTypeES9_S9_EUllE0_EEvNS0_6detail10TensorInfoIT_T1_EESF_NSC_IKS6_SE_EElS8_S8_SE_T6_:
.text._ZN2at4cuda17kernelHistogram1DIlilLi1ELi2ELin1ELNS0_23CUDAHistogramMemoryTypeE0EZNS0_21CUDA_tensor_histogramIliLb0EEEbNS_6TensorES4_S4_lNS_14AccumulateTypeIT0_Lb1EE4typeES8_NS0_13TensorArgTypeES9_S9_EUllE0_EEvNS0_6detail10TensorInfoIT_T1_EESF_NSC_IKS6_SE_EElS8_S8_SE_T6_:
        /* <DEDUP_REMOVED lines=13> */
.L_x_2227:
[----:B------:R-:W-:Y:S02]  /*00d0*/  LEA R2, R5, R0, 0x3 ;  /* 0x0000000005027211 */ /* 0x000fe400078e18ff */
[----:B-1----:R-:W-:-:S03]  /*00e0*/  IADD3 R5, P0, R4, R5, RZ ;  /* 0x0000000504057210 */ /* 0x002fc60007f1e0ff */
[----:B------:R0:W-:Y:S02]  /*00f0*/  STS.64 [R2], RZ ;  /* 0x000000ff02007388 */ /* 0x0001e40000000a00 */
[----:B------:R-:W-:Y:S01]  /*0100*/  IMAD.X R3, RZ, RZ, R3, P0 ;  /* 0x000000ffff037224 */ /* 0x000fe200000e0603 */
[----:B------:R-:W-:-:S04]  /*0110*/  ISETP.GE.U32.AND P0, PT, R5, UR4, PT ;  /* 0x0000000405007c0c */ /* 0x000fc8000bf06070 */
[----:B------:R-:W-:-:S13]  /*0120*/  ISETP.GE.AND.EX P0, PT, R3, UR5, PT, P0 ;  /* 0x0000000503007c0c */ /* 0x000fda000bf06300 */
[----:B0-----:R-:W-:Y:S05]  /*0130*/  @!P0 BRA `(.L_x_2227) ;  /* 0xfffffffc00e48947 */ /* 0x001fea000383ffff */
.L_x_2226:
[----:B------:R-:W-:Y:S05]  /*0140*/  BSYNC B0 ;  /* 0x0000000000007941 */ /* 0x000fea0003800000 */
.L_x_2225:
        /* <DEDUP_REMOVED lines=22> */
.L_x_2236:
        /* <DEDUP_REMOVED lines=39> */
[----:B------:R-:W-:Y:S05]  /*0520*/  CALL.REL.NOINC `($__internal_57_$__cuda_sm20_div_s64) ;  /* 0x00000020003c7944 */ /* 0x000fea0003c00000 */
[----:B------:R-:W-:Y:S05]  /*0530*/  BRA `(.L_x_2234) ;  /* 0x0000000000487947 */ /* 0x000fea0003800000 */
.L_x_2233:
        /* <DEDUP_REMOVED lines=18> */
.L_x_2234:
[----:B------:R-:W-:Y:S05]  /*0660*/  BSYNC B1 ;  /* 0x0000000000017941 */ /* 0x000fea0003800000 */
.L_x_2232:
[----:B------:R-:W-:Y:S01]  /*0670*/  ULDC.64 UR4, c[0x0][0x6f0] ;  /* 0x0001bc0000047ab9 */ /* 0x000fe20000000a00 */
[----:B------:R-:W-:Y:S02]  /*0680*/  SHF.R.S32.HI R5, RZ, 0x1f, R21 ;  /* 0x0000001fff057819 */ /* 0x000fe40000011415 */
[----:B------:R-:W-:-:S04]  /*0690*/  ISETP.NE.U32.AND P1, PT, R21, UR4, PT ;  /* 0x0000000415007c0c */ /* 0x000fc8000bf25070 */
[----:B------:R-:W-:-:S04]  /*06a0*/  ISETP.NE.AND.EX P1, PT, R5, UR5, PT, P1 ;  /* 0x0000000505007c0c */ /* 0x000fc8000bf25310 */
[----:B------:R-:W-:-:S05]  /*06b0*/  SEL R8, RZ, 0xffffffff, P1 ;  /* 0xffffffffff087807 */ /* 0x000fca0000800000 */
[----:B------:R-:W-:-:S05]  /*06c0*/  IMAD.IADD R21, R21, 0x1, R8 ;  /* 0x0000000115157824 */ /* 0x000fca00078e0208 */
[----:B------:R-:W-:-:S07]  /*06d0*/  LEA R21, R21, R0, 0x3 ;  /* 0x0000000015157211 */ /* 0x000fce00078e18ff */
.L_x_2235:
[----:B------:R-:W0:Y:S02]  /*06e0*/  LDS.64 R8, [R21] ;  /* 0x0000000015087984 */ /* 0x000e240000000a00 */
[----:B0-----:R-:W-:-:S05]  /*06f0*/  IADD3 R10, P1, R8, 0x1, RZ ;  /* 0x00000001080a7810 */ /* 0x001fca0007f3e0ff */
[----:B------:R-:W-:-:S06]  /*0700*/  IMAD.X R11, RZ, RZ, R9, P1 ;  /* 0x000000ffff0b7224 */ /* 0x000fcc00008e0609 */
[----:B------:R-:W0:Y:S02]  /*0710*/  ATOMS.CAST.SPIN.64 R10, [R21], R8, R10 ;  /* 0x00000008150a738d */ /* 0x000e24000180040a */
[----:B0-----:R-:W-:-:S04]  /*0720*/  ISETP.EQ.U32.AND P1, PT, R10, 0x1, PT ;  /* 0x000000010a00780c */ /* 0x001fc80003f22070 */
[----:B------:R-:W-:-:S13]  /*0730*/  ISETP.EQ.U32.AND.EX P1, PT, R11, RZ, PT, P1 ;  /* 0x000000ff0b00720c */ /* 0x000fda0003f22110 */
[----:B------:R-:W-:Y:S05]  /*0740*/  @!P1 BRA `(.L_x_2235) ;  /* 0xfffffffc00e49947 */ /* 0x000fea000383ffff */
.L_x_2231:
[----:B------:R-:W-:Y:S05]  /*0750*/  BSYNC B0 ;  /* 0x0000000000007941 */ /* 0x000fea0003800000 */
.L_x_2230:
[----:B------:R-:W-:Y:S05]  /*0760*/  @!P0 BRA `(.L_x_2236) ;  /* 0xfffffff800d08947 */ /* 0x000fea000383ffff */
[----:B------:R-:W-:Y:S05]  /*0770*/  BRA `(.L_x_2228) ;  /* 0x0000001c003c7947 */ /* 0x000fea0003800000 */
.L_x_2229:
        /* <DEDUP_REMOVED lines=8> */
.L_x_2267:
        /* <DEDUP_REMOVED lines=12> */
.L_x_2250:
        /* <DEDUP_REMOVED lines=10> */
[----:B------:R-:W-:Y:S05]  /*0960*/  CALL.REL.NOINC `($__internal_57_$__cuda_sm20_div_s64) ;  /* 0x0000001c002c7944 */ /* 0x000fea0003c00000 */
        /* <DEDUP_REMOVED lines=10> */
.L_x_2239:
        /* <DEDUP_REMOVED lines=22> */
.L_x_2240:
[----:B------:R-:W-:Y:S05]  /*0b70*/  BSYNC B0 ;  /* 0x0000000000007941 */ /* 0x000fea0003800000 */
.L_x_2238:
        /* <DEDUP_REMOVED lines=15> */
[----:B------:R-:W-:Y:S05]  /*0c70*/  CALL.REL.NOINC `($__internal_57_$__cuda_sm20_div_s64) ;  /* 0x0000001800687944 */ /* 0x000fea0003c00000 */
        /* <DEDUP_REMOVED lines=11> */
.L_x_2242:
        /* <DEDUP_REMOVED lines=22> */
.L_x_2243:
[----:B------:R-:W-:Y:S05]  /*0e90*/  BSYNC B0 ;  /* 0x0000000000007941 */ /* 0x000fea0003800000 */
.L_x_2241:
        /* <DEDUP_REMOVED lines=29> */
.L_x_2245:
        /* <DEDUP_REMOVED lines=22> */
.L_x_2246:
[----:B------:R-:W-:Y:S05]  /*11d0*/  BSYNC B0 ;  /* 0x0000000000007941 */ /* 0x000fea0003800000 */
.L_x_2244:
        /* <DEDUP_REMOVED lines=27> */
.L_x_2248:
        /* <DEDUP_REMOVED lines=23> */
.L_x_2249:
[----:B------:R-:W-:Y:S05]  /*1500*/  BSYNC B0 ;  /* 0x0000000000007941 */ /* 0x000fea0003800000 */
.L_x_2247:
        /* <DEDUP_REMOVED lines=11> */
.L_x_2237:
        /* <DEDUP_REMOVED lines=24> */
.L_x_2253:
        /* <DEDUP_REMOVED lines=23> */
.L_x_2254:
[----:B------:R-:W-:Y:S05]  /*18b0*/  BSYNC B0 ;  /* 0x0000000000007941 */ /* 0x000fea0003800000 */
.L_x_2252:
        /* <DEDUP_REMOVED lines=27> */
.L_x_2256:
        /* <DEDUP_REMOVED lines=23> */
.L_x_2257:
[----:B------:R-:W-:Y:S05]  /*1be0*/  BSYNC B0 ;  /* 0x0000000000007941 */ /* 0x000fea0003800000 */
.L_x_2255:
        /* <DEDUP_REMOVED lines=27> */
.L_x_2259:
        /* <DEDUP_REMOVED lines=23> */
.L_x_2260:
[----:B------:R-:W-:Y:S05]  /*1f10*/  BSYNC B0 ;  /* 0x0000000000007941 */ /* 0x000fea0003800000 */
.L_x_2258:
[----:B------:R-:W0:Y:S02]  /*1f20*/  LDC.64 R10, c[0x0][R10+0x2c8] ;  /* 0x0000b2000a0a7b82 */ /* 0x000e240000000a00 */
[-C--:B0-----:R-:W-:Y:S02]  /*1f30*/  IMAD R8, R11, R22.reuse, RZ ;  /* 0x000000160b087224 */ /* 0x081fe400078e02ff */
[----:B------:R-:W-:-:S04]  /*1f40*/  IMAD.WIDE.U32 R18, R10, R22, R18 ;  /* 0x000000160a127225 */ /* 0x000fc800078e0012 */
[----:B------:R-:W-:-:S04]  /*1f50*/  IMAD R9, R10, R9, R8 ;  /* 0x000000090a097224 */ /* 0x000fc800078e0208 */
[----:B------:R-:W-:-:S07]  /*1f60*/  IMAD.IADD R19, R19, 0x1, R9 ;  /* 0x0000000113137824 */ /* 0x000fce00078e0209 */
.L_x_2251:
        /* <DEDUP_REMOVED lines=35> */
.L_x_2264:
        /* <DEDUP_REMOVED lines=18> */
.L_x_2265:
[----:B------:R-:W-:Y:S05]  /*22c0*/  BSYNC B1 ;  /* 0x0000000000017941 */ /* 0x000fea0003800000 */
.L_x_2263:
        /* <DEDUP_REMOVED lines=10> */
.L_x_2266:
[----:B------:R-:W0:Y:S02]  /*2370*/  LDS.64 R8, [R21] ;  /* 0x0000000015087984 */ /* 0x000e240000000a00 */
[----:B0-----:R-:W-:-:S04]  /*2380*/  IADD3 R10, P0, R8, 0x1, RZ ;  /* 0x00000001080a7810 */ /* 0x001fc80007f1e0ff */
[----:B------:R-:W-:-:S06]  /*2390*/  IADD3.X R11, RZ, R9, RZ, P0, !PT ;  /* 0x00000009ff0b7210 */ /* 0x000fcc00007fe4ff */
[----:B------:R-:W0:Y:S02]  /*23a0*/  ATOMS.CAST.SPIN.64 R10, [R21], R8, R10 ;  /* 0x00000008150a738d */ /* 0x000e24000180040a */
[----:B0-----:R-:W-:-:S04]  /*23b0*/  ISETP.EQ.U32.AND P0, PT, R10, 0x1, PT ;  /* 0x000000010a00780c */ /* 0x001fc80003f02070 */
[----:B------:R-:W-:-:S13]  /*23c0*/  ISETP.EQ.U32.AND.EX P0, PT, R11, RZ, PT, P0 ;  /* 0x000000ff0b00720c */ /* 0x000fda0003f02100 */
[----:B------:R-:W-:Y:S05]  /*23d0*/  @!P0 BRA `(.L_x_2266) ;  /* 0xfffffffc00e48947 */ /* 0x000fea000383ffff */
.L_x_2262:
[----:B------:R-:W-:Y:S05]  /*23e0*/  BSYNC B0 ;  /* 0x0000000000007941 */ /* 0x000fea0003800000 */
.L_x_2261:
        /* <DEDUP_REMOVED lines=8> */
.L_x_2228:
        /* <DEDUP_REMOVED lines=12> */
.L_x_2268:
        /* <DEDUP_REMOVED lines=15> */
        .weak           $__internal_57_$__cuda_sm20_div_s64
        .type           $__internal_57_$__cuda_sm20_div_s64,@function
        .size           $__internal_57_$__cuda_sm20_div_s64,(.L_x_3587 - $__internal_57_$__cuda_sm20_div_s64)
$__internal_57_$__cuda_sm20_div_s64:
        /* <DEDUP_REMOVED lines=83> */
[----:B------:R-:W-:Y:S06]  /*2b50*/  RET.REL.NODEC R24 `(_ZN2at4cuda17kernelHistogram1DIlilLi1ELi2ELin1ELNS0_23CUDAHistogramMemoryTypeE0EZNS0_21CUDA_tensor_histogramIliLb0EEEbNS_6TensorES4_S4_lNS_14AccumulateTypeIT0_Lb1EE4typeES8_NS0_13TensorArgTypeES9_S9_EUllE0_EEvNS0_6detail10TensorInfoIT_T1_EESF_NSC_IKS6_SE_EElS8_S8_SE_T6_) ;  /* 0xffffffd418287950 */ /* 0x000fec0003c3ffff */
.L_x_2269:
        /* <DEDUP_REMOVED lines=10> */
.L_x_3587:


//--------------------- .text._ZN2at4cuda17kernelHistogram1DIlilLi1ELi2ELin1ELNS0_23CUDAHistogramMemoryTypeE1EZNS0_21CUDA_tensor_histogramIliLb0EEEbNS_6TensorES4_S4_lNS_14AccumulateTypeIT0_Lb1EE4typeES8_NS0_13TensorArgTypeES9_S9_EUllE_EEvNS0_6detail10TensorInfoIT_T1_EESF_NSC_IKS6_SE_EElS8_S8_SE_T6_ --------------------------
	.section	.text._ZN2at4cuda17kernelHistogram1DIlilLi1ELi2ELin1ELNS0_23CUDAHistogramMemoryTypeE1EZNS0_21CUDA_tensor_histogramIliLb0EEEbNS_6TensorES4_S4_lNS_14AccumulateTypeIT0_Lb1EE4typeES8_NS0_13TensorArgTypeES9_S9_EUllE_EEvNS0_6detail10TensorInfoIT_T1_EESF_NSC_IKS6_SE_EElS8_S8_SE_T6_,"ax",@progbits
	.align	128
        .global         _ZN2at4cuda17kernelHistogram1DIlilLi1ELi2ELin1ELNS0_23CUDAHistogramMemoryTypeE1EZNS0_21CUDA_tensor_histogramIliLb0EEEbNS_6TensorES4_S4_lNS_14AccumulateTypeIT0_Lb1EE4typeES8_NS0_13TensorArgTypeES9_S9_EUllE_EEvNS0_6detail10TensorInfoIT_T1_EESF_NSC_IKS6_SE_EElS8_S8_SE_T6_
        .type           _ZN2at4cuda17kernelHistogram1DIlilLi1ELi2ELin1ELNS0_23CUDAHistogramMemoryTypeE1EZNS0_21CUDA_tensor_histogramIliLb0EEEbNS_6TensorES4_S4_lNS_14AccumulateTypeIT0_Lb1EE4typeES8_NS0_13TensorArgTypeES9_S9_EUllE_EEvNS0_6detail10TensorInfoIT_T1_EESF_NSC_IKS6_SE_EElS8_S8_SE_T6_,@function
        .size           _ZN2at4cuda17kernelHistogram1DIlilLi1ELi2ELin1ELNS0_23CUDAHistogramMemoryTypeE1EZNS0_21CUDA_tensor_histogramIliLb0EEEbNS_6TensorES4_S4_lNS_14AccumulateTypeIT0_Lb1EE4typeES8_NS0_13TensorArgTypeES9_S9_EUllE_EEvNS0_6detail10TensorInfoIT_T1_EESF_NSC_IKS6_SE_EElS8_S8_SE_T6_,(.L_x_3588 - _ZN2at4cuda17kernelHistogram1DIlilLi1ELi2ELin1ELNS0_23CUDAHistogramMemoryTypeE1EZNS0_21CUDA_tensor_histogramIliLb0EEEbNS_6TensorES4_S4_lNS_14AccumulateTypeIT0_Lb1EE4typeES8_NS0_13TensorArgTypeES9_S9_EUllE_EEvNS0_6detail10TensorInfoIT_T1_EESF_NSC_IKS6_SE_EElS8_S8_SE_T6_)
        .other          _ZN2at4cuda17kernelHistogram1DIlilLi1ELi2ELin1ELNS0_23CUDAHistogramMemoryTypeE1EZNS0_21CUDA_tensor_histogramIliLb0EEEbNS_6TensorES4_S4_lNS_14AccumulateTypeIT0_Lb1EE4typeES8_NS0_13TensorArgTypeES9_S9_EUllE_EEvNS0_6detail10TensorInfoIT_T1_EESF_NSC_IKS6_SE_EElS8_S8_SE_T6_,@"STO_CUDA_ENTRY STV_DEFAULT"
_ZN2at4cuda17kernelHistogram1DIlilLi1ELi2ELin1ELNS0_23CUDAHistogramMemoryTypeE1EZNS0_21CUDA_tensor_histogramIliLb0EEEbNS_6TensorES4_S4_lNS_14AccumulateTypeIT0_Lb1EE4typeES8_NS0_13TensorArgTypeES9_S9_EUllE_EEvNS0_6detail10TensorInfoIT_T1_EESF_NSC_IKS6_SE_EElS8_S8_SE_T6_:
.text._ZN2at4cuda17kernelHistogram1DIlilLi1ELi2ELin1ELNS0_23CUDAHistogramMemoryTypeE1EZNS0_21CUDA_tensor_histogramIliLb0EEEbNS_6TensorES4_S4_lNS_14AccumulateTypeIT0_Lb1EE4typeES8_NS0_13TensorArgTypeES9_S9_EUllE_EEvNS0_6detail10TensorInfoIT_T1_EESF_NSC_IKS6_SE_EElS8_S8_SE_T6_:
        /* <DEDUP_REMOVED lines=31> */
.L_x_2277:
        /* <DEDUP_REMOVED lines=28> */
[----:B------:R-:W-:Y:S05]  /*03b0*/  CALL.REL.NOINC `($__internal_58_$__cuda_sm20_div_s64) ;  /* 0x00000020004c7944 */ /* 0x000fea0003c00000 */
[----:B------:R-:W-:Y:S05]  /*03c0*/  BRA `(.L_x_2276) ;  /* 0x0000000000487947 */ /* 0x000fea0003800000 */
.L_x_2275:
        /* <DEDUP_REMOVED lines=18> */
.L_x_2276:
[----:B------:R-:W-:Y:S05]  /*04f0*/  BSYNC B2 ;  /* 0x0000000000027941 */ /* 0x000fea0003800000 */
.L_x_2274:
        /* <DEDUP_REMOVED lines=20> */
.L_x_2273:
[----:B------:R-:W-:Y:S05]  /*0640*/  BSYNC B1 ;  /* 0x0000000000017941 */ /* 0x000fea0003800000 */
.L_x_2272:
[----:B------:R-:W-:-:S05]  /*0650*/  IADD3 R0, P0, R0, UR4, RZ ;  /* 0x0000000400007c10 */ /* 0x000fca000ff1e0ff */
[----:B------:R-:W-:Y:S01]  /*0660*/  IMAD.X R2, RZ, RZ, R2, P0 ;  /* 0x000000ffff027224 */ /* 0x000fe200000e0602 */
[----:B------:R-:W-:-:S04]  /*0670*/  ISETP.GE.U32.AND P0, PT, R0, UR26, PT ;  /* 0x0000001a00007c0c */ /* 0x000fc8000bf06070 */
[----:B------:R-:W-:-:S13]  /*0680*/  ISETP.GE.AND.EX P0, PT, R2, UR27, PT, P0 ;  /* 0x0000001b02007c0c */ /* 0x000fda000bf06300 */
[----:B------:R-:W-:Y:S05]  /*0690*/  @!P0 BRA `(.L_x_2277) ;  /* 0xfffffff800d48947 */ /* 0x000fea000383ffff */
[----:B------:R-:W-:Y:S05]  /*06a0*/  BSYNC B0 ;  /* 0x0000000000007941 */ /* 0x000fea0003800000 */
.L_x_2271:
[----:B------:R-:W-:Y:S05]  /*06b0*/  EXIT ;  /* 0x000000000000794d */ /* 0x000fea0003800000 */
.L_x_2270:
[----:B------:R-:W-:-:S04]  /*06c0*/  LOP3.LUT R3, RZ, R4, RZ, 0x33, !PT ;  /* 0x00000004ff037212 */ /* 0x000fc800078e33ff */
[----:B------:R-:W-:-:S04]  /*06d0*/  VIMNMX R3, R3, -0x3, !PT ;  /* 0xfffffffd03037848 */ /* 0x000fc80007fe0100 */
[----:B------:R-:W-:-:S05]  /*06e0*/  IADD3 R4, R3, R4, RZ ;  /* 0x0000000403047210 */ /* 0x000fca0007ffe0ff */
[C---:B------:R-:W-:Y:S02]  /*06f0*/  VIADD R9, R4.reuse, 0x2 ;  /* 0x0000000204097836 */ /* 0x040fe40000000000 */
[----:B------:R-:W-:-:S03]  /*0700*/  VIADD R10, R4, 0x1 ;  /* 0x00000001040a7836 */ /* 0x000fc60000000000 */
[----:B------:R-:W-:-:S04]  /*0710*/  LOP3.LUT R9, R9, 0x3, RZ, 0xc0, !PT ;  /* 0x0000000309097812 */ /* 0x000fc800078ec0ff */
[----:B------:R-:W-:-:S07]  /*0720*/  IADD3 R11, R4, -R9, RZ ;  /* 0x80000009040b7210 */ /* 0x000fce0007ffe0ff */
.L_x_2307:
        /* <DEDUP_REMOVED lines=13> */
.L_x_2291:
        /* <DEDUP_REMOVED lines=9> */
[----:B------:R-:W-:Y:S05]  /*0890*/  CALL.REL.NOINC `($__internal_58_$__cuda_sm20_div_s64) ;  /* 0x0000001c00147944 */ /* 0x000fea0003c00000 */
        /* <DEDUP_REMOVED lines=11> */
.L_x_2280:
        /* <DEDUP_REMOVED lines=22> */
.L_x_2281:
[----:B------:R-:W-:Y:S05]  /*0ab0*/  BSYNC B0 ;  /* 0x0000000000007941 */ /* 0x000fea0003800000 */
.L_x_2279:
        /* <DEDUP_REMOVED lines=16> */
[----:B------:R-:W-:Y:S05]  /*0bc0*/  CALL.REL.NOINC `($__internal_58_$__cuda_sm20_div_s64) ;  /* 0x0000001800487944 */ /* 0x000fea0003c00000 */
        /* <DEDUP_REMOVED lines=12> */
.L_x_2283:
        /* <DEDUP_REMOVED lines=23> */
.L_x_2284:
[----:B------:R-:W-:Y:S05]  /*0e00*/  BSYNC B0 ;  /* 0x0000000000007941 */ /* 0x000fea0003800000 */
.L_x_2282:
        /* <DEDUP_REMOVED lines=16> */
[----:B------:R-:W-:Y:S05]  /*0f10*/  CALL.REL.NOINC `($__internal_58_$__cuda_sm20_div_s64) ;  /* 0x0000001400747944 */ /* 0x000fea0003c00000 */
        /* <DEDUP_REMOVED lines=11> */
.L_x_2286:
        /* <DEDUP_REMOVED lines=23> */
.L_x_2287:
[----:B------:R-:W-:Y:S05]  /*1140*/  BSYNC B0 ;  /* 0x0000000000007941 */ /* 0x000fea0003800000 */
.L_x_2285:
        /* <DEDUP_REMOVED lines=18> */
[----:B------:R-:W-:Y:S05]  /*1270*/  CALL.REL.NOINC `($__internal_58_$__cuda_sm20_div_s64) ;  /* 0x00000010009c7944 */ /* 0x000fea0003c00000 */
        /* <DEDUP_REMOVED lines=11> */
.L_x_2289:
        /* <DEDUP_REMOVED lines=23> */
.L_x_2290:
[----:B------:R-:W-:Y:S05]  /*14a0*/  BSYNC B0 ;  /* 0x0000000000007941 */ /* 0x000fea0003800000 */
.L_x_2288:
        /* <DEDUP_REMOVED lines=10> */
.L_x_2278:
        /* <DEDUP_REMOVED lines=25> */
.L_x_2294:
        /* <DEDUP_REMOVED lines=23> */
.L_x_2295:
[----:B------:R-:W-:Y:S05]  /*1850*/  BSYNC B0 ;  /* 0x0000000000007941 */ /* 0x000fea0003800000 */
.L_x_2293:
        /* <DEDUP_REMOVED lines=29> */
.L_x_2297:
        /* <DEDUP_REMOVED lines=23> */
.L_x_2298:
[----:B------:R-:W-:Y:S05]  /*1ba0*/  BSYNC B0 ;  /* 0x0000000000007941 */ /* 0x000fea0003800000 */
.L_x_2296:
        /* <DEDUP_REMOVED lines=29> */
.L_x_2300:
        /* <DEDUP_REMOVED lines=23> */
.L_x_2301:
[----:B------:R-:W-:Y:S05]  /*1ef0*/  BSYNC B0 ;  /* 0x0000000000007941 */ /* 0x000fea0003800000 */
.L_x_2299:
[----:B------:R-:W0:Y:S01]  /*1f00*/  LDC.64 R18, c[0x0][R18+0x2c8] ;  /* 0x0000b20012127b82 */ /* 0x000e220000000a00 */
[----:B------:R-:W-:Y:S01]  /*1f10*/  MOV R15, R13 ;  /* 0x0000000d000f7202 */ /* 0x000fe20000000f00 */
[-C--:B0-----:R-:W-:Y:S02]  /*1f20*/  IMAD R4, R19, R16.reuse, RZ ;  /* 0x0000001013047224 */ /* 0x081fe400078e02ff */
[----:B------:R-:W-:-:S04]  /*1f30*/  IMAD.WIDE.U32 R14, R18, R16, R14 ;  /* 0x00000010120e7225 */ /* 0x000fc800078e000e */
[----:B------:R-:W-:-:S04]  /*1f40*/  IMAD R3, R18, R3, R4 ;  /* 0x0000000312037224 */ /* 0x000fc800078e0204 */
[----:B------:R-:W-:-:S07]  /*1f50*/  IMAD.IADD R13, R15, 0x1, R3 ;  /* 0x000000010f0d7824 */ /* 0x000fce00078e0203 */
.L_x_2292:
        /* <DEDUP_REMOVED lines=33> */
[----:B------:R-:W-:Y:S05]  /*2170*/  CALL.REL.NOINC `($__internal_58_$__cuda_sm20_div_s64) ;  /* 0x0000000000dc7944 */ /* 0x000fea0003c00000 */
[----:B------:R-:W-:Y:S05]  /*2180*/  BRA `(.L_x_2306) ;  /* 0x0000000000487947 */ /* 0x000fea0003800000 */
.L_x_2305:
        /* <DEDUP_REMOVED lines=18> */
.L_x_2306:
[----:B------:R-:W-:Y:S05]  /*22b0*/  BSYNC B1 ;  /* 0x0000000000017941 */ /* 0x000fea0003800000 */
.L_x_2304:
        /* <DEDUP_REMOVED lines=25> */
.L_x_2303:
[----:B------:R-:W-:Y:S05]  /*2450*/  BSYNC B0 ;  /* 0x0000000000007941 */ /* 0x000fea0003800000 */
.L_x_2302:
        /* <DEDUP_REMOVED lines=9> */
        .weak           $__internal_58_$__cuda_sm20_div_s64
        .type           $__internal_58_$__cuda_sm20_div_s64,@function
        .size           $__internal_58_$__cuda_sm20_div_s64,(.L_x_3588 - $__internal_58_$__cuda_sm20_div_s64)
$__internal_58_$__cuda_sm20_div_s64:
        /* <DEDUP_REMOVED lines=83> */
[----:B------:R-:W-:Y:S06]  /*2a20*/  RET.REL.NODEC R16 `(_ZN2at4cuda17kernelHistogram1DIlilLi1ELi2ELin1ELNS0_23CUDAHistogramMemoryTypeE1EZNS0_21CUDA_tensor_histogramIliLb0EEEbNS_6TensorES4_S4_lNS_14AccumulateTypeIT0_Lb1EE4typeES8_NS0_13TensorArgTypeES9_S9_EUllE_EEvNS0_6detail10TensorInfoIT_T1_EESF_NSC_IKS6_SE_EElS8_S8_SE_T6_) ;  /* 0xffffffd410747950 */ /* 0x000fec0003c3ffff */
.L_x_2308:
        /* <DEDUP_REMOVED lines=13> */
.L_x_3588:


//--------------------- .text._ZN2at4cuda17kernelHistogram1DIlilLi1ELi2ELin1ELNS0_23CUDAHistogramMemoryTypeE0EZNS0_21CUDA_tensor_histogramIliLb0EEEbNS_6TensorES4_S4_lNS_14AccumulateTypeIT0_Lb1EE4typeES8_NS0_13TensorArgTypeES9_S9_EUllE_EEvNS0_6detail10TensorInfoIT_T1_EESF_NSC_IKS6_SE_EElS8_S8_SE_T6_ --------------------------
	.section	.text._ZN2at4cuda17kernelHistogram1DIlilLi1ELi2ELin1ELNS0_23CUDAHistogramMemoryTypeE0EZNS0_21CUDA_tensor_histogramIliLb0EEEbNS_6TensorES4_S4_lNS_14AccumulateTypeIT0_Lb1EE4typeES8_NS0_13TensorArgTypeES9_S9_EUllE_EEvNS0_6detail10TensorInfoIT_T1_EESF_NSC_IKS6_SE_EElS8_S8_SE_T6_,"ax",@progbits
	.align	128
        .global         _ZN2at4cuda17kernelHistogram1DIlilLi1ELi2ELin1ELNS0_23CUDAHistogramMemoryTypeE0EZNS0_21CUDA_tensor_histogramIliLb0EEEbNS_6TensorES4_S4_lNS_14AccumulateTypeIT0_Lb1EE4typeES8_NS0_13TensorArgTypeES9_S9_EUllE_EEvNS0_6detail10TensorInfoIT_T1_EESF_NSC_IKS6_SE_EElS8_S8_SE_T6_
        .type           _ZN2at4cuda17kernelHistogram1DIlilLi1ELi2ELin1ELNS0_23CUDAHistogramMemoryTypeE0EZNS0_21CUDA_tensor_histogramIliLb0EEEbNS_6TensorES4_S4_lNS_14AccumulateTypeIT0_Lb1EE4typeES8_NS0_13TensorArgTypeES9_S9_EUllE_EEvNS0_6detail10TensorInfoIT_T1_EESF_NSC_IKS6_SE_EElS8_S8_SE_T6_,@function
        .size           _ZN2at4cuda17kernelHistogram1DIlilLi1ELi2ELin1ELNS0_23CUDAHistogramMemoryTypeE0EZNS0_21CUDA_tensor_histogramIliLb0EEEbNS_6TensorES4_S4_lNS_14AccumulateTypeIT0_Lb1EE4typeES8_NS0_13TensorArgTypeES9_S9_EUllE_EEvNS0_6detail10TensorInfoIT_T1_EESF_NSC_IKS6_SE_EElS8_S8_SE_T6_,(.L_x_3589 - _ZN2at4cuda17kernelHistogram1DIlilLi1ELi2ELin1ELNS0_23CUDAHistogramMemoryTypeE0EZNS0_21CUDA_tensor_histogramIliLb0EEEbNS_6TensorES4_S4_lNS_14AccumulateTypeIT0_Lb1EE4typeES8_NS0_13TensorArgTypeES9_S9_EUllE_EEvNS0_6detail10TensorInfoIT_T1_EESF_NSC_IKS6_SE_EElS8_S8_SE_T6_)
        .other          _ZN2at4cuda17kernelHistogram1DIlilLi1ELi2ELin1ELNS0_23CUDAHistogramMemoryTypeE0EZNS0_21CUDA_tensor_histogramIliLb0EEEbNS_6TensorES4_S4_lNS_14AccumulateTypeIT0_Lb1EE4typeES8_NS0_13TensorArgTypeES9_S9_EUllE_EEvNS0_6detail10TensorInfoIT_T1_EESF_NSC_IKS6_SE_EElS8_S8_SE_T6_,@"STO_CUDA_ENTRY STV_DEFAULT"
_ZN2at4cuda17kernelHistogram1DIlilLi1ELi2ELin1ELNS0_23CUDAHistogramMemoryTypeE0EZNS0_21CUDA_tensor_histogramIliLb0EEEbNS_6TensorES4_S4_lNS_14AccumulateTypeIT0_Lb1EE4typeES8_NS0_13TensorArgTypeES9_S9_EUllE_EEvNS0_6detail10TensorInfoIT_T1_EESF_NSC_IKS6_SE_EElS8_S8_SE_T6_:
.text._ZN2at4cuda17kernelHistogram1DIlilLi1ELi2ELin1ELNS0_23CUDAHistogramMemoryTypeE0EZNS0_21CUDA_tensor_histogramIliLb0EEEbNS_6TensorES4_S4_lNS_14AccumulateTypeIT0_Lb1EE4typeES8_NS0_13TensorArgTypeES9_S9_EUllE_EEvNS0_6detail10TensorInfoIT_T1_EESF_NSC_IKS6_SE_EElS8_S8_SE_T6_:
        /* <DEDUP_REMOVED lines=13> */
.L_x_2311:
[----:B------:R-:W-:Y:S02]  /*00d0*/  LEA R2, R5, R0, 0x3 ;  /* 0x0000000005027211 */ /* 0x000fe400078e18ff */
[----:B-1----:R-:W-:-:S03]  /*00e0*/  IADD3 R5, P0, R4, R5, RZ ;  /* 0x0000000504057210 */ /* 0x002fc60007f1e0ff */
[----:B------:R0:W-:Y:S02]  /*00f0*/  STS.64 [R2], RZ ;  /* 0x000000ff02007388 */ /* 0x0001e40000000a00 */
[----:B------:R-:W-:Y:S01]  /*0100*/  IMAD.X R3, RZ, RZ, R3, P0 ;  /* 0x000000ffff037224 */ /* 0x000fe200000e0603 */
[----:B------:R-:W-:-:S04]  /*0110*/  ISETP.GE.U32.AND P0, PT, R5, UR4, PT ;  /* 0x0000000405007c0c */ /* 0x000fc8000bf06070 */
[----:B------:R-:W-:-:S13]  /*0120*/  ISETP.GE.AND.EX P0, PT, R3, UR5, PT, P0 ;  /* 0x0000000503007c0c */ /* 0x000fda000bf06300 */
[----:B0-----:R-:W-:Y:S05]  /*0130*/  @!P0 BRA `(.L_x_2311) ;  /* 0xfffffffc00e48947 */ /* 0x001fea000383ffff */
.L_x_2310:
[----:B------:R-:W-:Y:S05]  /*0140*/  BSYNC B0 ;  /* 0x0000000000007941 */ /* 0x000fea0003800000 */
.L_x_2309:
        /* <DEDUP_REMOVED lines=22> */
.L_x_2320:
        /* <DEDUP_REMOVED lines=34> */
[----:B------:R-:W-:Y:S05]  /*04d0*/  CALL.REL.NOINC `($__internal_59_$__cuda_sm20_div_s64) ;  /* 0x0000002000987944 */ /* 0x000fea0003c00000 */
[----:B------:R-:W-:Y:S05]  /*04e0*/  BRA `(.L_x_2318) ;  /* 0x0000000000487947 */ /* 0x000fea0003800000 */
.L_x_2317:
        /* <DEDUP_REMOVED lines=18> */
.L_x_2318:
[----:B------:R-:W-:Y:S05]  /*0610*/  BSYNC B1 ;  /* 0x0000000000017941 */ /* 0x000fea0003800000 */
.L_x_2316:
        /* <DEDUP_REMOVED lines=16> */
.L_x_2319:
[----:B------:R-:W0:Y:S02]  /*0720*/  LDS.64 R8, [R21] ;  /* 0x0000000015087984 */ /* 0x000e240000000a00 */
[----:B0----5:R-:W-:-:S05]  /*0730*/  IADD3 R10, P0, R14, R8, RZ ;  /* 0x000000080e0a7210 */ /* 0x021fca0007f1e0ff */
[----:B------:R-:W-:-:S06]  /*0740*/  IMAD.X R11, R15, 0x1, R9, P0 ;  /* 0x000000010f0b7824 */ /* 0x000fcc00000e0609 */
[----:B------:R-:W0:Y:S02]  /*0750*/  ATOMS.CAST.SPIN.64 R10, [R21], R8, R10 ;  /* 0x00000008150a738d */ /* 0x000e24000180040a */
[----:B0-----:R-:W-:-:S04]  /*0760*/  ISETP.EQ.U32.AND P0, PT, R10, 0x1, PT ;  /* 0x000000010a00780c */ /* 0x001fc80003f02070 */
[----:B------:R-:W-:-:S13]  /*0770*/  ISETP.EQ.U32.AND.EX P0, PT, R11, RZ, PT, P0 ;  /* 0x000000ff0b00720c */ /* 0x000fda0003f02100 */
[----:B------:R-:W-:Y:S05]  /*0780*/  @!P0 BRA `(.L_x_2319) ;  /* 0xfffffffc00e48947 */ /* 0x000fea000383ffff */
.L_x_2315:
[----:B------:R-:W-:Y:S05]  /*0790*/  BSYNC B0 ;  /* 0x0000000000007941 */ /* 0x000fea0003800000 */
.L_x_2314:
[----:B------:R-:W-:Y:S01]  /*07a0*/  IADD3 R3, P0, R4, R3, RZ ;  /* 0x0000000304037210 */ /* 0x000fe20007f1e0ff */
[----:B------:R-:W-:-:S04]  /*07b0*/  ULDC.64 UR4, c[0x0][0x708] ;  /* 0x0001c20000047ab9 */ /* 0x000fc80000000a00 */
[----:B------:R-:W-:Y:S01]  /*07c0*/  IMAD.X R2, RZ, RZ, R2, P0 ;  /* 0x000000ffff027224 */ /* 0x000fe200000e0602 */
[----:B------:R-:W-:-:S04]  /*07d0*/  ISETP.GE.U32.AND P0, PT, R3, UR4, PT ;  /* 0x0000000403007c0c */ /* 0x000fc8000bf06070 */
[----:B------:R-:W-:-:S13]  /*07e0*/  ISETP.GE.AND.EX P0, PT, R2, UR5, PT, P0 ;  /* 0x0000000502007c0c */ /* 0x000fda000bf06300 */
[----:B------:R-:W-:Y:S05]  /*07f0*/  @!P0 BRA `(.L_x_2320) ;  /* 0xfffffff800ac8947 */ /* 0x000fea000383ffff */
[----:B------:R-:W-:Y:S05]  /*0800*/  BRA `(.L_x_2312) ;  /* 0x0000001c00607947 */ /* 0x000fea0003800000 */
.L_x_2313:
        /* <DEDUP_REMOVED lines=9> */
.L_x_2351:
        /* <DEDUP_REMOVED lines=9> */
.L_x_2334:
        /* <DEDUP_REMOVED lines=14> */
[----:B------:R-:W-:Y:S05]  /*0a10*/  CALL.REL.NOINC `($__internal_59_$__cuda_sm20_div_s64) ;  /* 0x0000001c00487944 */ /* 0x000fea0003c00000 */
        /* <DEDUP_REMOVED lines=10> */
.L_x_2323:
        /* <DEDUP_REMOVED lines=22> */
.L_x_2324:
[----:B------:R-:W-:Y:S05]  /*0c20*/  BSYNC B0 ;  /* 0x0000000000007941 */ /* 0x000fea0003800000 */
.L_x_2322:
        /* <DEDUP_REMOVED lines=27> */
.L_x_2326:
        /* <DEDUP_REMOVED lines=22> */
.L_x_2327:
[----:B------:R-:W-:Y:S05]  /*0f40*/  BSYNC B0 ;  /* 0x0000000000007941 */ /* 0x000fea0003800000 */
.L_x_2325:
        /* <DEDUP_REMOVED lines=16> */
[----:B------:R-:W-:Y:S05]  /*1050*/  CALL.REL.NOINC `($__internal_59_$__cuda_sm20_div_s64) ;  /* 0x0000001400b87944 */ /* 0x000fea0003c00000 */
        /* <DEDUP_REMOVED lines=12> */
.L_x_2329:
        /* <DEDUP_REMOVED lines=22> */
.L_x_2330:
[----:B------:R-:W-:Y:S05]  /*1280*/  BSYNC B0 ;  /* 0x0000000000007941 */ /* 0x000fea0003800000 */
.L_x_2328:
        /* <DEDUP_REMOVED lines=28> */
.L_x_2332:
        /* <DEDUP_REMOVED lines=23> */
.L_x_2333:
[----:B------:R-:W-:Y:S05]  /*15c0*/  BSYNC B0 ;  /* 0x0000000000007941 */ /* 0x000fea0003800000 */
.L_x_2331:
        /* <DEDUP_REMOVED lines=8> */
.L_x_2321:
        /* <DEDUP_REMOVED lines=24> */
.L_x_2337:
        /* <DEDUP_REMOVED lines=23> */
.L_x_2338:
[----:B------:R-:W-:Y:S05]  /*1940*/  BSYNC B0 ;  /* 0x0000000000007941 */ /* 0x000fea0003800000 */
.L_x_2336:
        /* <DEDUP_REMOVED lines=17> */
[----:B------:R-:W-:Y:S05]  /*1a60*/  CALL.REL.NOINC `($__internal_59_$__cuda_sm20_div_s64) ;  /* 0x0000000c00347944 */ /* 0x000fea0003c00000 */
        /* <DEDUP_REMOVED lines=9> */
.L_x_2340:
        /* <DEDUP_REMOVED lines=23> */
.L_x_2341:
[----:B------:R-:W-:Y:S05]  /*1c70*/  BSYNC B0 ;  /* 0x0000000000007941 */ /* 0x000fea0003800000 */
.L_x_2339:
        /* <DEDUP_REMOVED lines=27> */
.L_x_2343:
        /* <DEDUP_REMOVED lines=23> */
.L_x_2344:
[----:B------:R-:W-:Y:S05]  /*1fa0*/  BSYNC B0 ;  /* 0x0000000000007941 */ /* 0x000fea0003800000 */
.L_x_2342:
[----:B------:R-:W0:Y:S02]  /*1fb0*/  LDC.64 R10, c[0x0][R10+0x2c8] ;  /* 0x0000b2000a0a7b82 */ /* 0x000e240000000a00 */
[-C--:B0-----:R-:W-:Y:S02]  /*1fc0*/  IMAD R8, R11, R22.reuse, RZ ;  /* 0x000000160b087224 */ /* 0x081fe400078e02ff */
[----:B------:R-:W-:-:S04]  /*1fd0*/  IMAD.WIDE.U32 R18, R10, R22, R18 ;  /* 0x000000160a127225 */ /* 0x000fc800078e0012 */
[----:B------:R-:W-:-:S05]  /*1fe0*/  IMAD R9, R10, R9, R8 ;  /* 0x000000090a097224 */ /* 0x000fca00078e0208 */
[----:B------:R-:W-:-:S07]  /*1ff0*/  IADD3 R19, R19, R9, RZ ;  /* 0x0000000913137210 */ /* 0x000fce0007ffe0ff */
.L_x_2335:
        /* <DEDUP_REMOVED lines=33> */
[----:B------:R-:W-:Y:S05]  /*2210*/  CALL.REL.NOINC `($__internal_59_$__cuda_sm20_div_s64) ;  /* 0x0000000400487944 */ /* 0x000fea0003c00000 */
[----:B------:R-:W-:Y:S05]  /*2220*/  BRA `(.L_x_2349) ;  /* 0x0000000000487947 */ /* 0x000fea0003800000 */
.L_x_2348:
        /* <DEDUP_REMOVED lines=18> */
.L_x_2349:
[----:B------:R-:W-:Y:S05]  /*2350*/  BSYNC B1 ;  /* 0x0000000000017941 */ /* 0x000fea0003800000 */
.L_x_2347:
        /* <DEDUP_REMOVED lines=19> */
.L_x_2350:
[----:B------:R-:W0:Y:S02]  /*2490*/  LDS.64 R8, [R21] ;  /* 0x0000000015087984 */ /* 0x000e240000000a00 */
[----:B0----5:R-:W-:-:S04]  /*24a0*/  IADD3 R10, P0, R14, R8, RZ ;  /* 0x000000080e0a7210 */ /* 0x021fc80007f1e0ff */
[----:B------:R-:W-:-:S06]  /*24b0*/  IADD3.X R11, R15, R9, RZ, P0, !PT ;  /* 0x000000090f0b7210 */ /* 0x000fcc00007fe4ff */
[----:B------:R-:W0:Y:S02]  /*24c0*/  ATOMS.CAST.SPIN.64 R10, [R21], R8, R10 ;  /* 0x00000008150a738d */ /* 0x000e24000180040a */
[----:B0-----:R-:W-:-:S04]  /*24d0*/  ISETP.EQ.U32.AND P0, PT, R10, 0x1, PT ;  /* 0x000000010a00780c */ /* 0x001fc80003f02070 */
[----:B------:R-:W-:-:S13]  /*24e0*/  ISETP.EQ.U32.AND.EX P0, PT, R11, RZ, PT, P0 ;  /* 0x000000ff0b00720c */ /* 0x000fda0003f02100 */
[----:B------:R-:W-:Y:S05]  /*24f0*/  @!P0 BRA `(.L_x_2350) ;  /* 0xfffffffc00e48947 */ /* 0x000fea000383ffff */
.L_x_2346:
[----:B------:R-:W-:Y:S05]  /*2500*/  BSYNC B0 ;  /* 0x0000000000007941 */ /* 0x000fea0003800000 */
.L_x_2345:
        /* <DEDUP_REMOVED lines=8> */
.L_x_2312:
        /* <DEDUP_REMOVED lines=12> */
.L_x_2352:
        /* <DEDUP_REMOVED lines=15> */
        .weak           $__internal_59_$__cuda_sm20_div_s64
        .type           $__internal_59_$__cuda_sm20_div_s64,@function
        .size           $__internal_59_$__cuda_sm20_div_s64,(.L_x_3589 - $__internal_59_$__cuda_sm20_div_s64)
$__internal_59_$__cuda_sm20_div_s64:
        /* <DEDUP_REMOVED lines=83> */
[----:B------:R-:W-:Y:S06]  /*2c70*/  RET.REL.NODEC R24 `(_ZN2at4cuda17kernelHistogram1DIlilLi1ELi2ELin1ELNS0_23CUDAHistogramMemoryTypeE0EZNS0_21CUDA_tensor_histogramIliLb0EEEbNS_6TensorES4_S4_lNS_14AccumulateTypeIT0_Lb1EE4typeES8_NS0_13TensorArgTypeES9_S9_EUllE_EEvNS0_6detail10TensorInfoIT_T1_EESF_NSC_IKS6_SE_EElS8_S8_SE_T6_) ;  /* 0xffffffd018e07950 */ /* 0x000fec0003c3ffff */
.L_x_2353:
        /* <DEDUP_REMOVED lines=16> */
.L_x_3589:


//--------------------- .text._ZN2at4cuda17kernelHistogram1DIfilLi1ELi2ELin1ELNS0_23CUDAHistogramMemoryTypeE1EZNS0_21CUDA_tensor_histogramIfiLb1EEEbNS_6TensorES4_S4_lNS_14AccumulateTypeIT0_Lb1EE4typeES8_NS0_13TensorArgTypeES9_S9_EUllE0_EEvNS0_6detail10TensorInfoIT_T1_EESF_NSC_IKS6_SE_EElS8_S8_SE_T6_ --------------------------
	.section	.text._ZN2at4cuda17kernelHistogram1DIfilLi1ELi2ELin1ELNS0_23CUDAHistogramMemoryTypeE1EZNS0_21CUDA_tensor_histogramIfiLb1EEEbNS_6TensorES4_S4_lNS_14AccumulateTypeIT0_Lb1EE4typeES8_NS0_13TensorArgTypeES9_S9_EUllE0_EEvNS0_6detail10TensorInfoIT_T1_EESF_NSC_IKS6_SE_EElS8_S8_SE_T6_,"ax",@progbits
	.align	128
        .global         _ZN2at4cuda17kernelHistogram1DIfilLi1ELi2ELin1ELNS0_23CUDAHistogramMemoryTypeE1EZNS0_21CUDA_tensor_histogramIfiLb1EEEbNS_6TensorES4_S4_lNS_14AccumulateTypeIT0_Lb1EE4typeES8_NS0_13TensorArgTypeES9_S9_EUllE0_EEvNS0_6detail10TensorInfoIT_T1_EESF_NSC_IKS6_SE_EElS8_S8_SE_T6_
        .type           _ZN2at4cuda17kernelHistogram1DIfilLi1ELi2ELin1ELNS0_23CUDAHistogramMemoryTypeE1EZNS0_21CUDA_tensor_histogramIfiLb1EEEbNS_6TensorES4_S4_lNS_14AccumulateTypeIT0_Lb1EE4typeES8_NS0_13TensorArgTypeES9_S9_EUllE0_EEvNS0_6detail10TensorInfoIT_T1_EESF_NSC_IKS6_SE_EElS8_S8_SE_T6_,@function
        .size           _ZN2at4cuda17kernelHistogram1DIfilLi1ELi2ELin1ELNS0_23CUDAHistogramMemoryTypeE1EZNS0_21CUDA_tensor_histogramIfiLb1EEEbNS_6TensorES4_S4_lNS_14AccumulateTypeIT0_Lb1EE4typeES8_NS0_13TensorArgTypeES9_S9_EUllE0_EEvNS0_6detail10TensorInfoIT_T1_EESF_NSC_IKS6_SE_EElS8_S8_SE_T6_,(.L_x_3590 - _ZN2at4cuda17kernelHistogram1DIfilLi1ELi2ELin1ELNS0_23CUDAHistogramMemoryTypeE1EZNS0_21CUDA_tensor_histogramIfiLb1EEEbNS_6TensorES4_S4_lNS_14AccumulateTypeIT0_Lb1EE4typeES8_NS0_13TensorArgTypeES9_S9_EUllE0_EEvNS0_6detail10TensorInfoIT_T1_EESF_NSC_IKS6_SE_EElS8_S8_SE_T6_)
        .other          _ZN2at4cuda17kernelHistogram1DIfilLi1ELi2ELin1ELNS0_23CUDAHistogramMemoryTypeE1EZNS0_21CUDA_tensor_histogramIfiLb1EEEbNS_6TensorES4_S4_lNS_14AccumulateTypeIT0_Lb1EE4typeES8_NS0_13TensorArgTypeES9_S9_EUllE0_EEvNS0_6detail10TensorInfoIT_T1_EESF_NSC_IKS6_SE_EElS8_S8_SE_T6_,@"STO_CUDA_ENTRY STV_DEFAULT"
_ZN2at4cuda17kernelHistogram1DIfilLi1ELi2ELin1ELNS0_23CUDAHistogramMemoryTypeE1EZNS0_21CUDA_tensor_histogramIfiLb1EEEbNS_6TensorES4_S4_lNS_14AccumulateTypeIT0_Lb1EE4typeES8_NS0_13TensorArgTypeES9_S9_EUllE0_EEvNS0_6detail10TensorInfoIT_T1_EESF_NSC_IKS6_SE_EElS8_S8_SE_T6_:
.text._ZN2at4cuda17kernelHistogram1DIfilLi1ELi2ELin1ELNS0_23CUDAHistogramMemoryTypeE1EZNS0_21CUDA_tensor_histogramIfiLb1EEEbNS_6TensorES4_S4_lNS_14AccumulateTypeIT0_Lb1EE4typeES8_NS0_13TensorArgTypeES9_S9_EUllE0_EEvNS0_6detail10TensorInfoIT_T1_EESF_NSC_IKS6_SE_EElS8_S8_SE_T6_:
        /* <DEDUP_REMOVED lines=29> */
.L_x_2361:
        /* <DEDUP_REMOVED lines=32> */
[----:B------:R-:W-:Y:S05]  /*03d0*/  CALL.REL.NOINC `($__internal_60_$__cuda_sm20_div_s64) ;  /* 0x0000002000047944 */ /* 0x000fea0003c00000 */
[----:B------:R-:W-:Y:S05]  /*03e0*/  BRA `(.L_x_2360) ;  /* 0x0000000000487947 */ /* 0x000fea0003800000 */
.L_x_2359:
        /* <DEDUP_REMOVED lines=18> */
.L_x_2360:
[----:B------:R-:W-:Y:S05]  /*0510*/  BSYNC B2 ;  /* 0x0000000000027941 */ /* 0x000fea0003800000 */
.L_x_2358:
        /* <DEDUP_REMOVED lines=14> */
.L_x_2357:
[----:B------:R-:W-:Y:S05]  /*0600*/  BSYNC B1 ;  /* 0x0000000000017941 */ /* 0x000fea0003800000 */
.L_x_2356:
[----:B------:R-:W-:Y:S05]  /*0610*/  @!P0 BRA `(.L_x_2361) ;  /* 0xfffffff800ec8947 */ /* 0x000fea000383ffff */
[----:B------:R-:W-:Y:S05]  /*0620*/  BSYNC B0 ;  /* 0x0000000000007941 */ /* 0x000fea0003800000 */
.L_x_2355:
[----:B------:R-:W-:Y:S05]  /*0630*/  EXIT ;  /* 0x000000000000794d */ /* 0x000fea0003800000 */
.L_x_2354:
[----:B------:R-:W-:-:S04]  /*0640*/  LOP3.LUT R3, RZ, R4, RZ, 0x33, !PT ;  /* 0x00000004ff037212 */ /* 0x000fc800078e33ff */
[----:B------:R-:W-:-:S04]  /*0650*/  VIMNMX R3, R3, -0x3, !PT ;  /* 0xfffffffd03037848 */ /* 0x000fc80007fe0100 */
[----:B------:R-:W-:-:S05]  /*0660*/  IADD3 R4, R3, R4, RZ ;  /* 0x0000000403047210 */ /* 0x000fca0007ffe0ff */
[C---:B------:R-:W-:Y:S02]  /*0670*/  VIADD R9, R4.reuse, 0x2 ;  /* 0x0000000204097836 */ /* 0x040fe40000000000 */
[----:B------:R-:W-:-:S03]  /*0680*/  VIADD R10, R4, 0x1 ;  /* 0x00000001040a7836 */ /* 0x000fc60000000000 */
[----:B------:R-:W-:-:S04]  /*0690*/  LOP3.LUT R9, R9, 0x3, RZ, 0xc0, !PT ;  /* 0x0000000309097812 */ /* 0x000fc800078ec0ff */
[----:B------:R-:W-:-:S07]  /*06a0*/  IADD3 R11, R4, -R9, RZ ;  /* 0x80000009040b7210 */ /* 0x000fce0007ffe0ff */
.L_x_2391:
        /* <DEDUP_REMOVED lines=13> */
.L_x_2375:
        /* <DEDUP_REMOVED lines=9> */
[----:B------:R-:W-:Y:S05]  /*0810*/  CALL.REL.NOINC `($__internal_60_$__cuda_sm20_div_s64) ;  /* 0x0000001800f47944 */ /* 0x000fea0003c00000 */
        /* <DEDUP_REMOVED lines=11> */
.L_x_2364:
        /* <DEDUP_REMOVED lines=22> */
.L_x_2365:
[----:B------:R-:W-:Y:S05]  /*0a30*/  BSYNC B0 ;  /* 0x0000000000007941 */ /* 0x000fea0003800000 */
.L_x_2363:
        /* <DEDUP_REMOVED lines=16> */
[----:B------:R-:W-:Y:S05]  /*0b40*/  CALL.REL.NOINC `($__internal_60_$__cuda_sm20_div_s64) ;  /* 0x0000001800287944 */ /* 0x000fea0003c00000 */
        /* <DEDUP_REMOVED lines=12> */
.L_x_2367:
        /* <DEDUP_REMOVED lines=23> */
.L_x_2368:
[----:B------:R-:W-:Y:S05]  /*0d80*/  BSYNC B0 ;  /* 0x0000000000007941 */ /* 0x000fea0003800000 */
.L_x_2366:
        /* <DEDUP_REMOVED lines=16> */
[----:B------:R-:W-:Y:S05]  /*0e90*/  CALL.REL.NOINC `($__internal_60_$__cuda_sm20_div_s64) ;  /* 0x0000001400547944 */ /* 0x000fea0003c00000 */
        /* <DEDUP_REMOVED lines=11> */
.L_x_2370:
        /* <DEDUP_REMOVED lines=23> */
.L_x_2371:
[----:B------:R-:W-:Y:S05]  /*10c0*/  BSYNC B0 ;  /* 0x0000000000007941 */ /* 0x000fea0003800000 */
.L_x_2369:
        /* <DEDUP_REMOVED lines=18> */
[----:B------:R-:W-:Y:S05]  /*11f0*/  CALL.REL.NOINC `($__internal_60_$__cuda_sm20_div_s64) ;  /* 0x00000010007c7944 */ /* 0x000fea0003c00000 */
        /* <DEDUP_REMOVED lines=11> */
.L_x_2373:
        /* <DEDUP_REMOVED lines=23> */
.L_x_2374:
[----:B------:R-:W-:Y:S05]  /*1420*/  BSYNC B0 ;  /* 0x0000000000007941 */ /* 0x000fea0003800000 */
.L_x_2372:
        /* <DEDUP_REMOVED lines=10> */
.L_x_2362:
        /* <DEDUP_REMOVED lines=25> */
.L_x_2378:
        /* <DEDUP_REMOVED lines=23> */
.L_x_2379:
[----:B------:R-:W-:Y:S05]  /*17d0*/  BSYNC B0 ;  /* 0x0000000000007941 */ /* 0x000fea0003800000 */
.L_x_2377:
        /* <DEDUP_REMOVED lines=29> */
.L_x_2381:
        /* <DEDUP_REMOVED lines=23> */
.L_x_2382:
[----:B------:R-:W-:Y:S05]  /*1b20*/  BSYNC B0 ;  /* 0x0000000000007941 */ /* 0x000fea0003800000 */
.L_x_2380:
        /* <DEDUP_REMOVED lines=29> */
.L_x_2384:
        /* <DEDUP_REMOVED lines=23> */
.L_x_2385:
[----:B------:R-:W-:Y:S05]  /*1e70*/  BSYNC B0 ;  /* 0x0000000000007941 */ /* 0x000fea0003800000 */
.L_x_2383:
[----:B------:R-:W0:Y:S01]  /*1e80*/  LDC.64 R18, c[0x0][R18+0x2c8] ;  /* 0x0000b20012127b82 */ /* 0x000e220000000a00 */
[----:B------:R-:W-:Y:S01]  /*1e90*/  MOV R15, R13 ;  /* 0x0000000d000f7202 */ /* 0x000fe20000000f00 */
[-C--:B0-----:R-:W-:Y:S02]  /*1ea0*/  IMAD R4, R19, R16.reuse, RZ ;  /* 0x0000001013047224 */ /* 0x081fe400078e02ff */
[----:B------:R-:W-:-:S04]  /*1eb0*/  IMAD.WIDE.U32 R14, R18, R16, R14 ;  /* 0x00000010120e7225 */ /* 0x000fc800078e000e */
[----:B------:R-:W-:-:S04]  /*1ec0*/  IMAD R3, R18, R3, R4 ;  /* 0x0000000312037224 */ /* 0x000fc800078e0204 */
[----:B------:R-:W-:-:S07]  /*1ed0*/  IMAD.IADD R13, R15, 0x1, R3 ;  /* 0x000000010f0d7824 */ /* 0x000fce00078e0203 */
.L_x_2376:
        /* <DEDUP_REMOVED lines=35> */
.L_x_2389:
        /* <DEDUP_REMOVED lines=18> */
.L_x_2390:
[----:B------:R-:W-:Y:S05]  /*2230*/  BSYNC B1 ;  /* 0x0000000000017941 */ /* 0x000fea0003800000 */
.L_x_2388:
        /* <DEDUP_REMOVED lines=17> */
.L_x_2387:
[----:B------:R-:W-:Y:S05]  /*2350*/  BSYNC B0 ;  /* 0x0000000000007941 */ /* 0x000fea0003800000 */
.L_x_2386:
        /* <DEDUP_REMOVED lines=9> */
        .weak           $__internal_60_$__cuda_sm20_div_s64
        .type           $__internal_60_$__cuda_sm20_div_s64,@function
        .size           $__internal_60_$__cuda_sm20_div_s64,(.L_x_3590 - $__internal_60_$__cuda_sm20_div_s64)
$__internal_60_$__cuda_sm20_div_s64:
        /* <DEDUP_REMOVED lines=83> */
[----:B------:R-:W-:Y:S06]  /*2920*/  RET.REL.NODEC R16 `(_ZN2at4cuda17kernelHistogram1DIfilLi1ELi2ELin1ELNS0_23CUDAHistogramMemoryTypeE1EZNS0_21CUDA_tensor_histogramIfiLb1EEEbNS_6TensorES4_S4_lNS_14AccumulateTypeIT0_Lb1EE4typeES8_NS0_13TensorArgTypeES9_S9_EUllE0_EEvNS0_6detail10TensorInfoIT_T1_EESF_NSC_IKS6_SE_EElS8_S8_SE_T6_) ;  /* 0xffffffd410b47950 */ /* 0x000fec0003c3ffff */
.L_x_2392:
        /* <DEDUP_REMOVED lines=13> */
.L_x_3590:


//--------------------- .text._ZN2at4cuda17kernelHistogram1DIfilLi1ELi2ELin1ELNS0_23CUDAHistogramMemoryTypeE0EZNS0_21CUDA_tensor_histogramIfiLb1EEEbNS_6TensorES4_S4_lNS_14AccumulateTypeIT0_Lb1EE4typeES8_NS0_13TensorArgTypeES9_S9_EUllE0_EEvNS0_6detail10TensorInfoIT_T1_EESF_NSC_IKS6_SE_EElS8_S8_SE_T6_ --------------------------
	.section	.text._ZN2at4cuda17kernelHistogram1DIfilLi1ELi2ELin1ELNS0_23CUDAHistogramMemoryTypeE0EZNS0_21CUDA_tensor_histogramIfiLb1EEEbNS_6TensorES4_S4_lNS_14AccumulateTypeIT0_Lb1EE4typeES8_NS0_13TensorArgTypeES9_S9_EUllE0_EEvNS0_6detail10TensorInfoIT_T1_EESF_NSC_IKS6_SE_EElS8_S8_SE_T6_,"ax",@progbits
	.align	128
        .global         _ZN2at4cuda17kernelHistogram1DIfilLi1ELi2ELin1ELNS0_23CUDAHistogramMemoryTypeE0EZNS0_21CUDA_tensor_histogramIfiLb1EEEbNS_6TensorES4_S4_lNS_14AccumulateTypeIT0_Lb1EE4typeES8_NS0_13TensorArgTypeES9_S9_EUllE0_EEvNS0_6detail10TensorInfoIT_T1_EESF_NSC_IKS6_SE_EElS8_S8_SE_T6_
        .type           _ZN2at4cuda17kernelHistogram1DIfilLi1ELi2ELin1ELNS0_23CUDAHistogramMemoryTypeE0EZNS0_21CUDA_tensor_histogramIfiLb1EEEbNS_6TensorES4_S4_lNS_14AccumulateTypeIT0_Lb1EE4typeES8_NS0_13TensorArgTypeES9_S9_EUllE0_EEvNS0_6detail10TensorInfoIT_T1_EESF_NSC_IKS6_SE_EElS8_S8_SE_T6_,@function
        .size           _ZN2at4cuda17kernelHistogram1DIfilLi1ELi2ELin1ELNS0_23CUDAHistogramMemoryTypeE0EZNS0_21CUDA_tensor_histogramIfiLb1EEEbNS_6TensorES4_S4_lNS_14AccumulateTypeIT0_Lb1EE4typeES8_NS0_13TensorArgTypeES9_S9_EUllE0_EEvNS0_6detail10TensorInfoIT_T1_EESF_NSC_IKS6_SE_EElS8_S8_SE_T6_,(.L_x_3591 - _ZN2at4cuda17kernelHistogram1DIfilLi1ELi2ELin1ELNS0_23CUDAHistogramMemoryTypeE0EZNS0_21CUDA_tensor_histogramIfiLb1EEEbNS_6TensorES4_S4_lNS_14AccumulateTypeIT0_Lb1EE4typeES8_NS0_13TensorArgTypeES9_S9_EUllE0_EEvNS0_6detail10TensorInfoIT_T1_EESF_NSC_IKS6_SE_EElS8_S8_SE_T6_)
        .other          _ZN2at4cuda17kernelHistogram1DIfilLi1ELi2ELin1ELNS0_23CUDAHistogramMemoryTypeE0EZNS0_21CUDA_tensor_histogramIfiLb1EEEbNS_6TensorES4_S4_lNS_14AccumulateTypeIT0_Lb1EE4typeES8_NS0_13TensorArgTypeES9_S9_EUllE0_EEvNS0_6detail10TensorInfoIT_T1_EESF_NSC_IKS6_SE_EElS8_S8_SE_T6_,@"STO_CUDA_ENTRY STV_DEFAULT"
_ZN2at4cuda17kernelHistogram1DIfilLi1ELi2ELin1ELNS0_23CUDAHistogramMemoryTypeE0EZNS0_21CUDA_tensor_histogramIfiLb1EEEbNS_6TensorES4_S4_lNS_14AccumulateTypeIT0_Lb1EE4typeES8_NS0_13TensorArgTypeES9_S9_EUllE0_EEvNS0_6detail10TensorInfoIT_T1_EESF_NSC_IKS6_SE_EElS8_S8_SE_T6_:
.text._ZN2at4cuda17kernelHistogram1DIfilLi1ELi2ELin1ELNS0_23CUDAHistogramMemoryTypeE0EZNS0_21CUDA_tensor_histogramIfiLb1EEEbNS_6TensorES4_S4_lNS_14AccumulateTypeIT0_Lb1EE4typeES8_NS0_13TensorArgTypeES9_S9_EUllE0_EEvNS0_6detail10TensorInfoIT_T1_EESF_NSC_IKS6_SE_EElS8_S8_SE_T6_:
        /* <DEDUP_REMOVED lines=13> */
.L_x_2395:
[----:B------:R-:W-:Y:S02]  /*00d0*/  LEA R2, R5, R0, 0x2 ;  /* 0x0000000005027211 */ /* 0x000fe400078e10ff */
[----:B-1----:R-:W-:-:S03]  /*00e0*/  IADD3 R5, P0, R4, R5, RZ ;  /* 0x0000000504057210 */ /* 0x002fc60007f1e0ff */
[----:B------:R0:W-:Y:S02]  /*00f0*/  STS [R2], RZ ;  /* 0x000000ff02007388 */ /* 0x0001e40000000800 */
[----:B------:R-:W-:Y:S01]  /*0100*/  IMAD.X R3, RZ, RZ, R3, P0 ;  /* 0x000000ffff037224 */ /* 0x000fe200000e0603 */
[----:B------:R-:W-:-:S04]  /*0110*/  ISETP.GE.U32.AND P0, PT, R5, UR4, PT ;  /* 0x0000000405007c0c */ /* 0x000fc8000bf06070 */
[----:B------:R-:W-:-:S13]  /*0120*/  ISETP.GE.AND.EX P0, PT, R3, UR5, PT, P0 ;  /* 0x0000000503007c0c */ /* 0x000fda000bf06300 */
[----:B0-----:R-:W-:Y:S05]  /*0130*/  @!P0 BRA `(.L_x_2395) ;  /* 0xfffffffc00e48947 */ /* 0x001fea000383ffff */
.L_x_2394:
[----:B------:R-:W-:Y:S05]  /*0140*/  BSYNC B0 ;  /* 0x0000000000007941 */ /* 0x000fea0003800000 */
.L_x_2393:
        /* <DEDUP_REMOVED lines=22> */
.L_x_2404:
        /* <DEDUP_REMOVED lines=39> */
[----:B------:R-:W-:Y:S05]  /*0520*/  CALL.REL.NOINC `($__internal_61_$__cuda_sm20_div_s64) ;  /* 0x0000002000347944 */ /* 0x000fea0003c00000 */
[----:B------:R-:W-:Y:S05]  /*0530*/  BRA `(.L_x_2402) ;  /* 0x0000000000487947 */ /* 0x000fea0003800000 */
.L_x_2401:
        /* <DEDUP_REMOVED lines=18> */
.L_x_2402:
[----:B------:R-:W-:Y:S05]  /*0660*/  BSYNC B1 ;  /* 0x0000000000017941 */ /* 0x000fea0003800000 */
.L_x_2400:
[----:B------:R-:W-:Y:S01]  /*0670*/  ULDC.64 UR4, c[0x0][0x6f0] ;  /* 0x0001bc0000047ab9 */ /* 0x000fe20000000a00 */
[----:B------:R-:W-:Y:S02]  /*0680*/  SHF.R.S32.HI R5, RZ, 0x1f, R21 ;  /* 0x0000001fff057819 */ /* 0x000fe40000011415 */
[----:B------:R-:W-:-:S04]  /*0690*/  ISETP.NE.U32.AND P1, PT, R21, UR4, PT ;  /* 0x0000000415007c0c */ /* 0x000fc8000bf25070 */
[----:B------:R-:W-:-:S04]  /*06a0*/  ISETP.NE.AND.EX P1, PT, R5, UR5, PT, P1 ;  /* 0x0000000505007c0c */ /* 0x000fc8000bf25310 */
[----:B------:R-:W-:-:S05]  /*06b0*/  SEL R6, RZ, 0xffffffff, P1 ;  /* 0xffffffffff067807 */ /* 0x000fca0000800000 */
[----:B------:R-:W-:-:S05]  /*06c0*/  IMAD.IADD R21, R21, 0x1, R6 ;  /* 0x0000000115157824 */ /* 0x000fca00078e0206 */
[----:B------:R-:W-:-:S07]  /*06d0*/  LEA R21, R21, R0, 0x2 ;  /* 0x0000000015157211 */ /* 0x000fce00078e10ff */
.L_x_2403:
[----:B------:R-:W0:Y:S02]  /*06e0*/  LDS R6, [R21] ;  /* 0x0000000015067984 */ /* 0x000e240000000800 */
[----:B0-----:R-:W-:-:S06]  /*06f0*/  FADD R7, R6, 1 ;  /* 0x3f80000006077421 */ /* 0x001fcc0000000000 */
[----:B------:R-:W0:Y:S02]  /*0700*/  ATOMS.CAST.SPIN R7, [R21], R6, R7 ;  /* 0x000000061507738d */ /* 0x000e240001800007 */
[----:B0-----:R-:W-:-:S13]  /*0710*/  ISETP.EQ.U32.AND P1, PT, R7, 0x1, PT ;  /* 0x000000010700780c */ /* 0x001fda0003f22070 */
[----:B------:R-:W-:Y:S05]  /*0720*/  @!P1 BRA `(.L_x_2403) ;  /* 0xfffffffc00ec9947 */ /* 0x000fea000383ffff */
.L_x_2399:
[----:B------:R-:W-:Y:S05]  /*0730*/  BSYNC B0 ;  /* 0x0000000000007941 */ /* 0x000fea0003800000 */
.L_x_2398:
[----:B------:R-:W-:Y:S05]  /*0740*/  @!P0 BRA `(.L_x_2404) ;  /* 0xfffffff800d88947 */ /* 0x000fea000383ffff */
[----:B------:R-:W-:Y:S05]  /*0750*/  BRA `(.L_x_2396) ;  /* 0x0000001c003c7947 */ /* 0x000fea0003800000 */
.L_x_2397:
        /* <DEDUP_REMOVED lines=8> */
.L_x_2435:
        /* <DEDUP_REMOVED lines=12> */
.L_x_2418:
        /* <DEDUP_REMOVED lines=10> */
[----:B------:R-:W-:Y:S05]  /*0940*/  CALL.REL.NOINC `($__internal_61_$__cuda_sm20_div_s64) ;  /* 0x0000001c002c7944 */ /* 0x000fea0003c00000 */
        /* <DEDUP_REMOVED lines=10> */
.L_x_2407:
        /* <DEDUP_REMOVED lines=22> */
.L_x_2408:
[----:B------:R-:W-:Y:S05]  /*0b50*/  BSYNC B0 ;  /* 0x0000000000007941 */ /* 0x000fea0003800000 */
.L_x_2406:
        /* <DEDUP_REMOVED lines=27> */
.L_x_2410:
        /* <DEDUP_REMOVED lines=22> */
.L_x_2411:
[----:B------:R-:W-:Y:S05]  /*0e70*/  BSYNC B0 ;  /* 0x0000000000007941 */ /* 0x000fea0003800000 */
.L_x_2409:
        /* <DEDUP_REMOVED lines=16> */
[----:B------:R-:W-:Y:S05]  /*0f80*/  CALL.REL.NOINC `($__internal_61_$__cuda_sm20_div_s64) ;  /* 0x00000014009c7944 */ /* 0x000fea0003c00000 */
        /* <DEDUP_REMOVED lines=12> */
.L_x_2413:
        /* <DEDUP_REMOVED lines=22> */
.L_x_2414:
[----:B------:R-:W-:Y:S05]  /*11b0*/  BSYNC B0 ;  /* 0x0000000000007941 */ /* 0x000fea0003800000 */
.L_x_2412:
        /* <DEDUP_REMOVED lines=28> */
.L_x_2416:
        /* <DEDUP_REMOVED lines=23> */
.L_x_2417:
[----:B------:R-:W-:Y:S05]  /*14f0*/  BSYNC B0 ;  /* 0x0000000000007941 */ /* 0x000fea0003800000 */
.L_x_2415:
        /* <DEDUP_REMOVED lines=12> */
.L_x_2405:
        /* <DEDUP_REMOVED lines=14> */
[----:B------:R-:W-:Y:S05]  /*16a0*/  CALL.REL.NOINC `($__internal_61_$__cuda_sm20_div_s64) ;  /* 0x0000000c00d47944 */ /* 0x000fea0003c00000 */
        /* <DEDUP_REMOVED lines=9> */
.L_x_2421:
        /* <DEDUP_REMOVED lines=23> */
.L_x_2422:
[----:B------:R-:W-:Y:S05]  /*18b0*/  BSYNC B0 ;  /* 0x0000000000007941 */ /* 0x000fea0003800000 */
.L_x_2420:
        /* <DEDUP_REMOVED lines=27> */
.L_x_2424:
        /* <DEDUP_REMOVED lines=23> */
.L_x_2425:
[----:B------:R-:W-:Y:S05]  /*1be0*/  BSYNC B0 ;  /* 0x0000000000007941 */ /* 0x000fea0003800000 */
.L_x_2423:
        /* <DEDUP_REMOVED lines=27> */
.L_x_2427:
        /* <DEDUP_REMOVED lines=23> */
.L_x_2428:
[----:B------:R-:W-:Y:S05]  /*1f10*/  BSYNC B0 ;  /* 0x0000000000007941 */ /* 0x000fea0003800000 */
.L_x_2426:
[----:B------:R-:W0:Y:S02]  /*1f20*/  LDC.64 R2, c[0x0][R3+0x2c8] ;  /* 0x0000b20003027b82 */ /* 0x000e240000000a00 */
[-C--:B0-----:R-:W-:Y:S02]  /*1f30*/  IMAD R0, R3, R24.reuse, RZ ;  /* 0x0000001803007224 */ /* 0x081fe400078e02ff */
[----:B------:R-:W-:-:S04]  /*1f40*/  IMAD.WIDE.U32 R18, R2, R24, R18 ;  /* 0x0000001802127225 */ /* 0x000fc800078e0012 */
[----:B------:R-:W-:-:S05]  /*1f50*/  IMAD R9, R2, R9, R0 ;  /* 0x0000000902097224 */ /* 0x000fca00078e0200 */
[----:B------:R-:W-:-:S07]  /*1f60*/  IADD3 R19, R19, R9, RZ ;  /* 0x0000000913137210 */ /* 0x000fce0007ffe0ff */
.L_x_2419:
        /* <DEDUP_REMOVED lines=33> */
[----:B------:R-:W-:Y:S05]  /*2180*/  CALL.REL.NOINC `($__internal_61_$__cuda_sm20_div_s64) ;  /* 0x00000004001c7944 */ /* 0x000fea0003c00000 */
[----:B------:R-:W-:Y:S05]  /*2190*/  BRA `(.L_x_2433) ;  /* 0x0000000000487947 */ /* 0x000fea0003800000 */
.L_x_2432:
        /* <DEDUP_REMOVED lines=18> */
.L_x_2433:
[----:B------:R-:W-:Y:S05]  /*22c0*/  BSYNC B1 ;  /* 0x0000000000017941 */ /* 0x000fea0003800000 */
.L_x_2431:
        /* <DEDUP_REMOVED lines=10> */
.L_x_2434:
[----:B------:R-:W0:Y:S02]  /*2370*/  LDS R2, [R21] ;  /* 0x0000000015027984 */ /* 0x000e240000000800 */
[----:B0-----:R-:W-:-:S06]  /*2380*/  FADD R3, R2, 1 ;  /* 0x3f80000002037421 */ /* 0x001fcc0000000000 */
[----:B------:R-:W0:Y:S02]  /*2390*/  ATOMS.CAST.SPIN R3, [R21], R2, R3 ;  /* 0x000000021503738d */ /* 0x000e240001800003 */
[----:B0-----:R-:W-:-:S13]  /*23a0*/  ISETP.EQ.U32.AND P0, PT, R3, 0x1, PT ;  /* 0x000000010300780c */ /* 0x001fda0003f02070 */
[----:B------:R-:W-:Y:S05]  /*23b0*/  @!P0 BRA `(.L_x_2434) ;  /* 0xfffffffc00ec8947 */ /* 0x000fea000383ffff */
.L_x_2430:
[----:B------:R-:W-:Y:S05]  /*23c0*/  BSYNC B0 ;  /* 0x0000000000007941 */ /* 0x000fea0003800000 */
.L_x_2429:
        /* <DEDUP_REMOVED lines=8> */
.L_x_2396:
        /* <DEDUP_REMOVED lines=12> */
.L_x_2436:
        /* <DEDUP_REMOVED lines=15> */
        .weak           $__internal_61_$__cuda_sm20_div_s64
        .type           $__internal_61_$__cuda_sm20_div_s64,@function
        .size           $__internal_61_$__cuda_sm20_div_s64,(.L_x_3591 - $__internal_61_$__cuda_sm20_div_s64)
$__internal_61_$__cuda_sm20_div_s64:
        /* <DEDUP_REMOVED lines=83> */
[----:B------:R-:W-:Y:S06]  /*2b30*/  RET.REL.NODEC R24 `(_ZN2at4cuda17kernelHistogram1DIfilLi1ELi2ELin1ELNS0_23CUDAHistogramMemoryTypeE0EZNS0_21CUDA_tensor_histogramIfiLb1EEEbNS_6TensorES4_S4_lNS_14AccumulateTypeIT0_Lb1EE4typeES8_NS0_13TensorArgTypeES9_S9_EUllE0_EEvNS0_6detail10TensorInfoIT_T1_EESF_NSC_IKS6_SE_EElS8_S8_SE_T6_) ;  /* 0xffffffd418307950 */ /* 0x000fec0003c3ffff */
.L_x_2437:
        /* <DEDUP_REMOVED lines=12> */
.L_x_3591:


//--------------------- .text._ZN2at4cuda17kernelHistogram1DIfilLi1ELi2ELin1ELNS0_23CUDAHistogramMemoryTypeE1EZNS0_21CUDA_tensor_histogramIfiLb1EEEbNS_6TensorES4_S4_lNS_14AccumulateTypeIT0_Lb1EE4typeES8_NS0_13TensorArgTypeES9_S9_EUllE_EEvNS0_6detail10TensorInfoIT_T1_EESF_NSC_IKS6_SE_EElS8_S8_SE_T6_ --------------------------
	.section	.text._ZN2at4cuda17kernelHistogram1DIfilLi1ELi2ELin1ELNS0_23CUDAHistogramMemoryTypeE1EZNS0_21CUDA_tensor_histogramIfiLb1EEEbNS_6TensorES4_S4_lNS_14AccumulateTypeIT0_Lb1EE4typeES8_NS0_13TensorArgTypeES9_S9_EUllE_EEvNS0_6detail10TensorInfoIT_T1_EESF_NSC_IKS6_SE_EElS8_S8_SE_T6_,"ax",@progbits
	.align	128
        .global         _ZN2at4cuda17kernelHistogram1DIfilLi1ELi2ELin1ELNS0_23CUDAHistogramMemoryTypeE1EZNS0_21CUDA_tensor_histogramIfiLb1EEEbNS_6TensorES4_S4_lNS_14AccumulateTypeIT0_Lb1EE4typeES8_NS0_13TensorArgTypeES9_S9_EUllE_EEvNS0_6detail10TensorInfoIT_T1_EESF_NSC_IKS6_SE_EElS8_S8_SE_T6_
        .type           _ZN2at4cuda17kernelHistogram1DIfilLi1ELi2ELin1ELNS0_23CUDAHistogramMemoryTypeE1EZNS0_21CUDA_tensor_histogramIfiLb1EEEbNS_6TensorES4_S4_lNS_14AccumulateTypeIT0_Lb1EE4typeES8_NS0_13TensorArgTypeES9_S9_EUllE_EEvNS0_6detail10TensorInfoIT_T1_EESF_NSC_IKS6_SE_EElS8_S8_SE_T6_,@function
        .size           _ZN2at4cuda17kernelHistogram1DIfilLi1ELi2ELin1ELNS0_23CUDAHistogramMemoryTypeE1EZNS0_21CUDA_tensor_histogramIfiLb1EEEbNS_6TensorES4_S4_lNS_14AccumulateTypeIT0_Lb1EE4typeES8_NS0_13TensorArgTypeES9_S9_EUllE_EEvNS0_6detail10TensorInfoIT_T1_EESF_NSC_IKS6_SE_EElS8_S8_SE_T6_,(.L_x_3592 - _ZN2at4cuda17kernelHistogram1DIfilLi1ELi2ELin1ELNS0_23CUDAHistogramMemoryTypeE1EZNS0_21CUDA_tensor_histogramIfiLb1EEEbNS_6TensorES4_S4_lNS_14AccumulateTypeIT0_Lb1EE4typeES8_NS0_13TensorArgTypeES9_S9_EUllE_EEvNS0_6detail10TensorInfoIT_T1_EESF_NSC_IKS6_SE_EElS8_S8_SE_T6_)
        .other          _ZN2at4cuda17kernelHistogram1DIfilLi1ELi2ELin1ELNS0_23CUDAHistogramMemoryTypeE1EZNS0_21CUDA_tensor_histogramIfiLb1EEEbNS_6TensorES4_S4_lNS_14AccumulateTypeIT0_Lb1EE4typeES8_NS0_13TensorArgTypeES9_S9_EUllE_EEvNS0_6detail10TensorInfoIT_T1_EESF_NSC_IKS6_SE_EElS8_S8_SE_T6_,@"STO_CUDA_ENTRY STV_DEFAULT"
_ZN2at4cuda17kernelHistogram1DIfilLi1ELi2ELin1ELNS0_23CUDAHistogramMemoryTypeE1EZNS0_21CUDA_tensor_histogramIfiLb1EEEbNS_6TensorES4_S4_lNS_14AccumulateTypeIT0_Lb1EE4typeES8_NS0_13TensorArgTypeES9_S9_EUllE_EEvNS0_6detail10TensorInfoIT_T1_EESF_NSC_IKS6_SE_EElS8_S8_SE_T6_:
.text._ZN2at4cuda17kernelHistogram1DIfilLi1ELi2ELin1ELNS0_23CUDAHistogramMemoryTypeE1EZNS0_21CUDA_tensor_histogramIfiLb1EEEbNS_6TensorES4_S4_lNS_14AccumulateTypeIT0_Lb1EE4typeES8_NS0_13TensorArgTypeES9_S9_EUllE_EEvNS0_6detail10TensorInfoIT_T1_EESF_NSC_IKS6_SE_EElS8_S8_SE_T6_:
        /* <DEDUP_REMOVED lines=31> */
.L_x_2445:
        /* <DEDUP_REMOVED lines=28> */
[----:B------:R-:W-:Y:S05]  /*03b0*/  CALL.REL.NOINC `($__internal_62_$__cuda_sm20_div_s64) ;  /* 0x0000002000547944 */ /* 0x000fea0003c00000 */
[----:B------:R-:W-:Y:S01]  /*03c0*/  IMAD.MOV.U32 R3, RZ, RZ, R6 ;  /* 0x000000ffff037224 */ /* 0x000fe200078e0006 */
[----:B------:R-:W-:Y:S06]  /*03d0*/  BRA `(.L_x_2444) ;  /* 0x0000000000487947 */ /* 0x000fec0003800000 */
.L_x_2443:
        /* <DEDUP_REMOVED lines=18> */
.L_x_2444:
[----:B------:R-:W-:Y:S05]  /*0500*/  BSYNC B2 ;  /* 0x0000000000027941 */ /* 0x000fea0003800000 */
.L_x_2442:
        /* <DEDUP_REMOVED lines=20> */
.L_x_2441:
[----:B------:R-:W-:Y:S05]  /*0650*/  BSYNC B1 ;  /* 0x0000000000017941 */ /* 0x000fea0003800000 */
.L_x_2440:
[----:B------:R-:W-:-:S04]  /*0660*/  IADD3 R0, P0, R0, UR4, RZ ;  /* 0x0000000400007c10 */ /* 0x000fc8000ff1e0ff */
[----:B------:R-:W-:Y:S02]  /*0670*/  IADD3.X R2, RZ, R2, RZ, P0, !PT ;  /* 0x00000002ff027210 */ /* 0x000fe400007fe4ff */
[----:B------:R-:W-:-:S04]  /*0680*/  ISETP.GE.U32.AND P0, PT, R0, UR26, PT ;  /* 0x0000001a00007c0c */ /* 0x000fc8000bf06070 */
[----:B------:R-:W-:-:S13]  /*0690*/  ISETP.GE.AND.EX P0, PT, R2, UR27, PT, P0 ;  /* 0x0000001b02007c0c */ /* 0x000fda000bf06300 */
[----:B------:R-:W-:Y:S05]  /*06a0*/  @!P0 BRA `(.L_x_2445) ;  /* 0xfffffff800d08947 */ /* 0x000fea000383ffff */
[----:B------:R-:W-:Y:S05]  /*06b0*/  BSYNC B0 ;  /* 0x0000000000007941 */ /* 0x000fea0003800000 */
.L_x_2439:
[----:B------:R-:W-:Y:S05]  /*06c0*/  EXIT ;  /* 0x000000000000794d */ /* 0x000fea0003800000 */
.L_x_2438:
[----:B------:R-:W-:-:S04]  /*06d0*/  LOP3.LUT R3, RZ, R4, RZ, 0x33, !PT ;  /* 0x00000004ff037212 */ /* 0x000fc800078e33ff */
[----:B------:R-:W-:-:S05]  /*06e0*/  VIMNMX R3, R3, -0x3, !PT ;  /* 0xfffffffd03037848 */ /* 0x000fca0007fe0100 */
[----:B------:R-:W-:-:S04]  /*06f0*/  IMAD.IADD R4, R3, 0x1, R4 ;  /* 0x0000000103047824 */ /* 0x000fc800078e0204 */
[C---:B------:R-:W-:Y:S01]  /*0700*/  VIADD R9, R4.reuse, 0x2 ;  /* 0x0000000204097836 */ /* 0x040fe20000000000 */
[----:B------:R-:W-:-:S04]  /*0710*/  IADD3 R10, R4, 0x1, RZ ;  /* 0x00000001040a7810 */ /* 0x000fc80007ffe0ff */
[----:B------:R-:W-:-:S05]  /*0720*/  LOP3.LUT R9, R9, 0x3, RZ, 0xc0, !PT ;  /* 0x0000000309097812 */ /* 0x000fca00078ec0ff */
[----:B------:R-:W-:-:S07]  /*0730*/  IMAD.IADD R11, R4, 0x1, -R9 ;  /* 0x00000001040b7824 */ /* 0x000fce00078e0a09 */
.L_x_2475:
        /* <DEDUP_REMOVED lines=13> */
.L_x_2459:
        /* <DEDUP_REMOVED lines=9> */
[----:B------:R-:W-:Y:S05]  /*08a0*/  CALL.REL.NOINC `($__internal_62_$__cuda_sm20_div_s64) ;  /* 0x0000001c00187944 */ /* 0x000fea0003c00000 */
        /* <DEDUP_REMOVED lines=11> */
.L_x_2448:
        /* <DEDUP_REMOVED lines=22> */
.L_x_2449:
[----:B------:R-:W-:Y:S05]  /*0ac0*/  BSYNC B0 ;  /* 0x0000000000007941 */ /* 0x000fea0003800000 */
.L_x_2447:
        /* <DEDUP_REMOVED lines=16> */
[----:B------:R-:W-:Y:S05]  /*0bd0*/  CALL.REL.NOINC `($__internal_62_$__cuda_sm20_div_s64) ;  /* 0x00000018004c7944 */ /* 0x000fea0003c00000 */
        /* <DEDUP_REMOVED lines=12> */
.L_x_2451:
        /* <DEDUP_REMOVED lines=23> */
.L_x_2452:
[----:B------:R-:W-:Y:S05]  /*0e10*/  BSYNC B0 ;  /* 0x0000000000007941 */ /* 0x000fea0003800000 */
.L_x_2450:
        /* <DEDUP_REMOVED lines=16> */
[----:B------:R-:W-:Y:S05]  /*0f20*/  CALL.REL.NOINC `($__internal_62_$__cuda_sm20_div_s64) ;  /* 0x0000001400787944 */ /* 0x000fea0003c00000 */
        /* <DEDUP_REMOVED lines=11> */
.L_x_2454:
        /* <DEDUP_REMOVED lines=23> */
.L_x_2455:
[----:B------:R-:W-:Y:S05]  /*1150*/  BSYNC B0 ;  /* 0x0000000000007941 */ /* 0x000fea0003800000 */
.L_x_2453:
        /* <DEDUP_REMOVED lines=30> */
.L_x_2457:
        /* <DEDUP_REMOVED lines=23> */
.L_x_2458:
[----:B------:R-:W-:Y:S05]  /*14b0*/  BSYNC B0 ;  /* 0x0000000000007941 */ /* 0x000fea0003800000 */
.L_x_2456:
        /* <DEDUP_REMOVED lines=10> */
.L_x_2446:
        /* <DEDUP_REMOVED lines=25> */
.L_x_2462:
        /* <DEDUP_REMOVED lines=23> */
.L_x_2463:
[----:B------:R-:W-:Y:S05]  /*1860*/  BSYNC B0 ;  /* 0x0000000000007941 */ /* 0x000fea0003800000 */
.L_x_2461:
        /* <DEDUP_REMOVED lines=29> */
.L_x_2465:
        /* <DEDUP_REMOVED lines=23> */
.L_x_2466:
[----:B------:R-:W-:Y:S05]  /*1bb0*/  BSYNC B0 ;  /* 0x0000000000007941 */ /* 0x000fea0003800000 */
.L_x_2464:
        /* <DEDUP_REMOVED lines=29> */
.L_x_2468:
        /* <DEDUP_REMOVED lines=23> */
.L_x_2469:
[----:B------:R-:W-:Y:S05]  /*1f00*/  BSYNC B0 ;  /* 0x0000000000007941 */ /* 0x000fea0003800000 */
.L_x_2467:
[----:B------:R-:W0:Y:S01]  /*1f10*/  LDC.64 R18, c[0x0][R18+0x2c8] ;  /* 0x0000b20012127b82 */ /* 0x000e220000000a00 */
[----:B------:R-:W-:Y:S02]  /*1f20*/  IMAD.MOV.U32 R15, RZ, RZ, R13 ;  /* 0x000000ffff0f7224 */ /* 0x000fe400078e000d */
[-C--:B0-----:R-:W-:Y:S02]  /*1f30*/  IMAD R4, R19, R16.reuse, RZ ;  /* 0x0000001013047224 */ /* 0x081fe400078e02ff */
[----:B------:R-:W-:-:S04]  /*1f40*/  IMAD.WIDE.U32 R14, R18, R16, R14 ;  /* 0x00000010120e7225 */ /* 0x000fc800078e000e */
[----:B------:R-:W-:-:S05]  /*1f50*/  IMAD R3, R18, R3, R4 ;  /* 0x0000000312037224 */ /* 0x000fca00078e0204 */
[----:B------:R-:W-:-:S07]  /*1f60*/  IADD3 R13, R15, R3, RZ ;  /* 0x000000030f0d7210 */ /* 0x000fce0007ffe0ff */
.L_x_2460:
        /* <DEDUP_REMOVED lines=36> */
.L_x_2473:
        /* <DEDUP_REMOVED lines=18> */
.L_x_2474:
[----:B------:R-:W-:Y:S05]  /*22d0*/  BSYNC B1 ;  /* 0x0000000000017941 */ /* 0x000fea0003800000 */
.L_x_2472:
        /* <DEDUP_REMOVED lines=25> */
.L_x_2471:
[----:B------:R-:W-:Y:S05]  /*2470*/  BSYNC B0 ;  /* 0x0000000000007941 */ /* 0x000fea0003800000 */
.L_x_2470:
        /* <DEDUP_REMOVED lines=9> */
        .weak           $__internal_62_$__cuda_sm20_div_s64
        .type           $__internal_62_$__cuda_sm20_div_s64,@function
        .size           $__internal_62_$__cuda_sm20_div_s64,(.L_x_3592 - $__internal_62_$__cuda_sm20_div_s64)
$__internal_62_$__cuda_sm20_div_s64:
        /* <DEDUP_REMOVED lines=83> */
[----:B------:R-:W-:Y:S06]  /*2a40*/  RET.REL.NODEC R16 `(_ZN2at4cuda17kernelHistogram1DIfilLi1ELi2ELin1ELNS0_23CUDAHistogramMemoryTypeE1EZNS0_21CUDA_tensor_histogramIfiLb1EEEbNS_6TensorES4_S4_lNS_14AccumulateTypeIT0_Lb1EE4typeES8_NS0_13TensorArgTypeES9_S9_EUllE_EEvNS0_6detail10TensorInfoIT_T1_EESF_NSC_IKS6_SE_EElS8_S8_SE_T6_) ;  /* 0xffffffd4106c7950 */ /* 0x000fec0003c3ffff */
.L_x_2476:
        /* <DEDUP_REMOVED lines=11> */
.L_x_3592:


//--------------------- .text._ZN2at4cuda17kernelHistogram1DIfilLi1ELi2ELin1ELNS0_23CUDAHistogramMemoryTypeE0EZNS0_21CUDA_tensor_histogramIfiLb1EEEbNS_6TensorES4_S4_lNS_14AccumulateTypeIT0_Lb1EE4typeES8_NS0_13TensorArgTypeES9_S9_EUllE_EEvNS0_6detail10TensorInfoIT_T1_EESF_NSC_IKS6_SE_EElS8_S8_SE_T6_ --------------------------
	.section	.text._ZN2at4cuda17kernelHistogram1DIfilLi1ELi2ELin1ELNS0_23CUDAHistogramMemoryTypeE0EZNS0_21CUDA_tensor_histogramIfiLb1EEEbNS_6TensorES4_S4_lNS_14AccumulateTypeIT0_Lb1EE4typeES8_NS0_13TensorArgTypeES9_S9_EUllE_EEvNS0_6detail10TensorInfoIT_T1_EESF_NSC_IKS6_SE_EElS8_S8_SE_T6_,"ax",@progbits
	.align	128
        .global         _ZN2at4cuda17kernelHistogram1DIfilLi1ELi2ELin1ELNS0_23CUDAHistogramMemoryTypeE0EZNS0_21CUDA_tensor_histogramIfiLb1EEEbNS_6TensorES4_S4_lNS_14AccumulateTypeIT0_Lb1EE4typeES8_NS0_13TensorArgTypeES9_S9_EUllE_EEvNS0_6detail10TensorInfoIT_T1_EESF_NSC_IKS6_SE_EElS8_S8_SE_T6_
        .type           _ZN2at4cuda17kernelHistogram1DIfilLi1ELi2ELin1ELNS0_23CUDAHistogramMemoryTypeE0EZNS0_21CUDA_tensor_histogramIfiLb1EEEbNS_6TensorES4_S4_lNS_14AccumulateTypeIT0_Lb1EE4typeES8_NS0_13TensorArgTypeES9_S9_EUllE_EEvNS0_6detail10TensorInfoIT_T1_EESF_NSC_IKS6_SE_EElS8_S8_SE_T6_,@function
        .size           _ZN2at4cuda17kernelHistogram1DIfilLi1ELi2ELin1ELNS0_23CUDAHistogramMemoryTypeE0EZNS0_21CUDA_tensor_histogramIfiLb1EEEbNS_6TensorES4_S4_lNS_14AccumulateTypeIT0_Lb1EE4typeES8_NS0_13TensorArgTypeES9_S9_EUllE_EEvNS0_6detail10TensorInfoIT_T1_EESF_NSC_IKS6_SE_EElS8_S8_SE_T6_,(.L_x_3593 - _ZN2at4cuda17kernelHistogram1DIfilLi1ELi2ELin1ELNS0_23CUDAHistogramMemoryTypeE0EZNS0_21CUDA_tensor_histogramIfiLb1EEEbNS_6TensorES4_S4_lNS_14AccumulateTypeIT0_Lb1EE4typeES8_NS0_13TensorArgTypeES9_S9_EUllE_EEvNS0_6detail10TensorInfoIT_T1_EESF_NSC_IKS6_SE_EElS8_S8_SE_T6_)
        .other          _ZN2at4cuda17kernelHistogram1DIfilLi1ELi2ELin1ELNS0_23CUDAHistogramMemoryTypeE0EZNS0_21CUDA_tensor_histogramIfiLb1EEEbNS_6TensorES4_S4_lNS_14AccumulateTypeIT0_Lb1EE4typeES8_NS0_13TensorArgTypeES9_S9_EUllE_EEvNS0_6detail10TensorInfoIT_T1_EESF_NSC_IKS6_SE_EElS8_S8_SE_T6_,@"STO_CUDA_ENTRY STV_DEFAULT"
_ZN2at4cuda17kernelHistogram1DIfilLi1ELi2ELin1ELNS0_23CUDAHistogramMemoryTypeE0EZNS0_21CUDA_tensor_histogramIfiLb1EEEbNS_6TensorES4_S4_lNS_14AccumulateTypeIT0_Lb1EE4typeES8_NS0_13TensorArgTypeES9_S9_EUllE_EEvNS0_6detail10TensorInfoIT_T1_EESF_NSC_IKS6_SE_EElS8_S8_SE_T6_:
.text._ZN2at4cuda17kernelHistogram1DIfilLi1ELi2ELin1ELNS0_23CUDAHistogramMemoryTypeE0EZNS0_21CUDA_tensor_histogramIfiLb1EEEbNS_6TensorES4_S4_lNS_14AccumulateTypeIT0_Lb1EE4typeES8_NS0_13TensorArgTypeES9_S9_EUllE_EEvNS0_6detail10TensorInfoIT_T1_EESF_NSC_IKS6_SE_EElS8_S8_SE_T6_:
        /* <DEDUP_REMOVED lines=13> */
.L_x_2479:
[----:B------:R-:W-:Y:S02]  /*00d0*/  LEA R2, R5, R0, 0x2 ;  /* 0x0000000005027211 */ /* 0x000fe400078e10ff */
[----:B-1----:R-:W-:-:S03]  /*00e0*/  IADD3 R5, P0, R4, R5, RZ ;  /* 0x0000000504057210 */ /* 0x002fc60007f1e0ff */
[----:B------:R0:W-:Y:S02]  /*00f0*/  STS [R2], RZ ;  /* 0x000000ff02007388 */ /* 0x0001e40000000800 */
[----:B------:R-:W-:Y:S01]  /*0100*/  IMAD.X R3, RZ, RZ, R3, P0 ;  /* 0x000000ffff037224 */ /* 0x000fe200000e0603 */
[----:B------:R-:W-:-:S04]  /*0110*/  ISETP.GE.U32.AND P0, PT, R5, UR4, PT ;  /* 0x0000000405007c0c */ /* 0x000fc8000bf06070 */
[----:B------:R-:W-:-:S13]  /*0120*/  ISETP.GE.AND.EX P0, PT, R3, UR5, PT, P0 ;  /* 0x0000000503007c0c */ /* 0x000fda000bf06300 */
[----:B0-----:R-:W-:Y:S05]  /*0130*/  @!P0 BRA `(.L_x_2479) ;  /* 0xfffffffc00e48947 */ /* 0x001fea000383ffff */
.L_x_2478:
[----:B------:R-:W-:Y:S05]  /*0140*/  BSYNC B0 ;  /* 0x0000000000007941 */ /* 0x000fea0003800000 */
.L_x_2477:
        /* <DEDUP_REMOVED lines=22> */
.L_x_2488:
        /* <DEDUP_REMOVED lines=34> */
[----:B------:R-:W-:Y:S05]  /*04d0*/  CALL.REL.NOINC `($__internal_63_$__cuda_sm20_div_s64) ;  /* 0x00000020008c7944 */ /* 0x000fea0003c00000 */
[----:B------:R-:W-:Y:S05]  /*04e0*/  BRA `(.L_x_2486) ;  /* 0x0000000000487947 */ /* 0x000fea0003800000 */
.L_x_2485:
        /* <DEDUP_REMOVED lines=18> */
.L_x_2486:
[----:B------:R-:W-:Y:S05]  /*0610*/  BSYNC B1 ;  /* 0x0000000000017941 */ /* 0x000fea0003800000 */
.L_x_2484:
        /* <DEDUP_REMOVED lines=16> */
.L_x_2487:
[----:B------:R-:W0:Y:S02]  /*0720*/  LDS R6, [R21] ;  /* 0x0000000015067984 */ /* 0x000e240000000800 */
[----:B0----5:R-:W-:-:S06]  /*0730*/  FADD R7, R9, R6 ;  /* 0x0000000609077221 */ /* 0x021fcc0000000000 */
[----:B------:R-:W0:Y:S02]  /*0740*/  ATOMS.CAST.SPIN R7, [R21], R6, R7 ;  /* 0x000000061507738d */ /* 0x000e240001800007 */
[----:B0-----:R-:W-:-:S13]  /*0750*/  ISETP.EQ.U32.AND P0, PT, R7, 0x1, PT ;  /* 0x000000010700780c */ /* 0x001fda0003f02070 */
[----:B------:R-:W-:Y:S05]  /*0760*/  @!P0 BRA `(.L_x_2487) ;  /* 0xfffffffc00ec8947 */ /* 0x000fea000383ffff */
.L_x_2483:
[----:B------:R-:W-:Y:S05]  /*0770*/  BSYNC B0 ;  /* 0x0000000000007941 */ /* 0x000fea0003800000 */
.L_x_2482:
[----:B------:R-:W-:Y:S01]  /*0780*/  IADD3 R3, P0, R4, R3, RZ ;  /* 0x0000000304037210 */ /* 0x000fe20007f1e0ff */
[----:B------:R-:W-:-:S04]  /*0790*/  ULDC.64 UR4, c[0x0][0x708] ;  /* 0x0001c20000047ab9 */ /* 0x000fc80000000a00 */
[----:B------:R-:W-:Y:S01]  /*07a0*/  IMAD.X R2, RZ, RZ, R2, P0 ;  /* 0x000000ffff027224 */ /* 0x000fe200000e0602 */
[----:B------:R-:W-:-:S04]  /*07b0*/  ISETP.GE.U32.AND P0, PT, R3, UR4, PT ;  /* 0x0000000403007c0c */ /* 0x000fc8000bf06070 */
[----:B------:R-:W-:-:S13]  /*07c0*/  ISETP.GE.AND.EX P0, PT, R2, UR5, PT, P0 ;  /* 0x0000000502007c0c */ /* 0x000fda000bf06300 */
[----:B------:R-:W-:Y:S05]  /*07d0*/  @!P0 BRA `(.L_x_2488) ;  /* 0xfffffff800b48947 */ /* 0x000fea000383ffff */
[----:B------:R-:W-:Y:S05]  /*07e0*/  BRA `(.L_x_2480) ;  /* 0x0000001c005c7947 */ /* 0x000fea0003800000 */
.L_x_2481:
        /* <DEDUP_REMOVED lines=9> */
.L_x_2519:
        /* <DEDUP_REMOVED lines=9> */
.L_x_2502:
        /* <DEDUP_REMOVED lines=14> */
[----:B------:R-:W-:Y:S05]  /*09f0*/  CALL.REL.NOINC `($__internal_63_$__cuda_sm20_div_s64) ;  /* 0x0000001c00447944 */ /* 0x000fea0003c00000 */
        /* <DEDUP_REMOVED lines=10> */
.L_x_2491:
        /* <DEDUP_REMOVED lines=22> */
.L_x_2492:
[----:B------:R-:W-:Y:S05]  /*0c00*/  BSYNC B0 ;  /* 0x0000000000007941 */ /* 0x000fea0003800000 */
.L_x_2490:
        /* <DEDUP_REMOVED lines=15> */
[----:B------:R-:W-:Y:S05]  /*0d00*/  CALL.REL.NOINC `($__internal_63_$__cuda_sm20_div_s64) ;  /* 0x0000001800807944 */ /* 0x000fea0003c00000 */
        /* <DEDUP_REMOVED lines=11> */
.L_x_2494:
        /* <DEDUP_REMOVED lines=22> */
.L_x_2495:
[----:B------:R-:W-:Y:S05]  /*0f20*/  BSYNC B0 ;  /* 0x0000000000007941 */ /* 0x000fea0003800000 */
.L_x_2493:
        /* <DEDUP_REMOVED lines=29> */
.L_x_2497:
        /* <DEDUP_REMOVED lines=22> */
.L_x_2498:
[----:B------:R-:W-:Y:S05]  /*1260*/  BSYNC B0 ;  /* 0x0000000000007941 */ /* 0x000fea0003800000 */
.L_x_2496:
        /* <DEDUP_REMOVED lines=28> */
.L_x_2500:
        /* <DEDUP_REMOVED lines=23> */
.L_x_2501:
[----:B------:R-:W-:Y:S05]  /*15a0*/  BSYNC B0 ;  /* 0x0000000000007941 */ /* 0x000fea0003800000 */
.L_x_2499:
        /* <DEDUP_REMOVED lines=9> */
.L_x_2489:
        /* <DEDUP_REMOVED lines=14> */
[----:B------:R-:W-:Y:S05]  /*1720*/  CALL.REL.NOINC `($__internal_63_$__cuda_sm20_div_s64) ;  /* 0x0000000c00f87944 */ /* 0x000fea0003c00000 */
        /* <DEDUP_REMOVED lines=9> */
.L_x_2505:
        /* <DEDUP_REMOVED lines=23> */
.L_x_2506:
[----:B------:R-:W-:Y:S05]  /*1930*/  BSYNC B0 ;  /* 0x0000000000007941 */ /* 0x000fea0003800000 */
.L_x_2504:
        /* <DEDUP_REMOVED lines=27> */
.L_x_2508:
        /* <DEDUP_REMOVED lines=23> */
.L_x_2509:
[----:B------:R-:W-:Y:S05]  /*1c60*/  BSYNC B0 ;  /* 0x0000000000007941 */ /* 0x000fea0003800000 */
.L_x_2507:
        /* <DEDUP_REMOVED lines=27> */
.L_x_2511:
        /* <DEDUP_REMOVED lines=23> */
.L_x_2512:
[----:B------:R-:W-:Y:S05]  /*1f90*/  BSYNC B0 ;  /* 0x0000000000007941 */ /* 0x000fea0003800000 */
.L_x_2510:
[----:B------:R-:W0:Y:S02]  /*1fa0*/  LDC.64 R2, c[0x0][R3+0x2c8] ;  /* 0x0000b20003027b82 */ /* 0x000e240000000a00 */
[-C--:B0-----:R-:W-:Y:S02]  /*1fb0*/  IMAD R0, R3, R24.reuse, RZ ;  /* 0x0000001803007224 */ /* 0x081fe400078e02ff */
[----:B------:R-:W-:-:S04]  /*1fc0*/  IMAD.WIDE.U32 R18, R2, R24, R18 ;  /* 0x0000001802127225 */ /* 0x000fc800078e0012 */
[----:B------:R-:W-:-:S04]  /*1fd0*/  IMAD R9, R2, R9, R0 ;  /* 0x0000000902097224 */ /* 0x000fc800078e0200 */
[----:B------:R-:W-:-:S07]  /*1fe0*/  IMAD.IADD R19, R19, 0x1, R9 ;  /* 0x0000000113137824 */ /* 0x000fce00078e0209 */
.L_x_2503:
        /* <DEDUP_REMOVED lines=33> */
[----:B------:R-:W-:Y:S05]  /*2200*/  CALL.REL.NOINC `($__internal_63_$__cuda_sm20_div_s64) ;  /* 0x0000000400407944 */ /* 0x000fea0003c00000 */
[----:B------:R-:W-:Y:S05]  /*2210*/  BRA `(.L_x_2517) ;  /* 0x0000000000487947 */ /* 0x000fea0003800000 */
.L_x_2516:
        /* <DEDUP_REMOVED lines=18> */
.L_x_2517:
[----:B------:R-:W-:Y:S05]  /*2340*/  BSYNC B1 ;  /* 0x0000000000017941 */ /* 0x000fea0003800000 */
.L_x_2515:
        /* <DEDUP_REMOVED lines=19> */
.L_x_2518:
[----:B------:R-:W0:Y:S02]  /*2480*/  LDS R2, [R21] ;  /* 0x0000000015027984 */ /* 0x000e240000000800 */
[----:B0----5:R-:W-:-:S06]  /*2490*/  FADD R3, R17, R2 ;  /* 0x0000000211037221 */ /* 0x021fcc0000000000 */
[----:B------:R-:W0:Y:S02]  /*24a0*/  ATOMS.CAST.SPIN R3, [R21], R2, R3 ;  /* 0x000000021503738d */ /* 0x000e240001800003 */
[----:B0-----:R-:W-:-:S13]  /*24b0*/  ISETP.EQ.U32.AND P0, PT, R3, 0x1, PT ;  /* 0x000000010300780c */ /* 0x001fda0003f02070 */
[----:B------:R-:W-:Y:S05]  /*24c0*/  @!P0 BRA `(.L_x_2518) ;  /* 0xfffffffc00ec8947 */ /* 0x000fea000383ffff */
.L_x_2514:
[----:B------:R-:W-:Y:S05]  /*24d0*/  BSYNC B0 ;  /* 0x0000000000007941 */ /* 0x000fea0003800000 */
.L_x_2513:
        /* <DEDUP_REMOVED lines=8> */
.L_x_2480:
        /* <DEDUP_REMOVED lines=12> */
.L_x_2520:
        /* <DEDUP_REMOVED lines=15> */
        .weak           $__internal_63_$__cuda_sm20_div_s64
        .type           $__internal_63_$__cuda_sm20_div_s64,@function
        .size           $__internal_63_$__cuda_sm20_div_s64,(.L_x_3593 - $__internal_63_$__cuda_sm20_div_s64)
$__internal_63_$__cuda_sm20_div_s64:
        /* <DEDUP_REMOVED lines=83> */
[----:B------:R-:W-:Y:S06]  /*2c40*/  RET.REL.NODEC R24 `(_ZN2at4cuda17kernelHistogram1DIfilLi1ELi2ELin1ELNS0_23CUDAHistogramMemoryTypeE0EZNS0_21CUDA_tensor_histogramIfiLb1EEEbNS_6TensorES4_S4_lNS_14AccumulateTypeIT0_Lb1EE4typeES8_NS0_13TensorArgTypeES9_S9_EUllE_EEvNS0_6detail10TensorInfoIT_T1_EESF_NSC_IKS6_SE_EElS8_S8_SE_T6_) ;  /* 0xffffffd018ec7950 */ /* 0x000fec0003c3ffff */
.L_x_2521:
        /* <DEDUP_REMOVED lines=11> */
.L_x_3593:


//--------------------- .text._ZN2at4cuda17kernelHistogram1DIdalLi1ELi2ELin1ELNS0_23CUDAHistogramMemoryTypeE1EZNS0_21CUDA_tensor_histogramIdaLb1EEEbNS_6TensorES4_S4_lNS_14AccumulateTypeIT0_Lb1EE4typeES8_NS0_13TensorArgTypeES9_S9_EUllE0_EEvNS0_6detail10TensorInfoIT_T1_EESF_NSC_IKS6_SE_EElS8_S8_SE_T6_ --------------------------
	.section	.text._ZN2at4cuda17kernelHistogram1DIdalLi1ELi2ELin1ELNS0_23CUDAHistogramMemoryTypeE1EZNS0_21CUDA_tensor_histogramIdaLb1EEEbNS_6TensorES4_S4_lNS_14AccumulateTypeIT0_Lb1EE4typeES8_NS0_13TensorArgTypeES9_S9_EUllE0_EEvNS0_6detail10TensorInfoIT_T1_EESF_NSC_IKS6_SE_EElS8_S8_SE_T6_,"ax",@progbits
	.align	128
        .global         _ZN2at4cuda17kernelHistogram1DIdalLi1ELi2ELin1ELNS0_23CUDAHistogramMemoryTypeE1EZNS0_21CUDA_tensor_histogramIdaLb1EEEbNS_6TensorES4_S4_lNS_14AccumulateTypeIT0_Lb1EE4typeES8_NS0_13TensorArgTypeES9_S9_EUllE0_EEvNS0_6detail10TensorInfoIT_T1_EESF_NSC_IKS6_SE_EElS8_S8_SE_T6_
        .type           _ZN2at4cuda17kernelHistogram1DIdalLi1ELi2ELin1ELNS0_23CUDAHistogramMemoryTypeE1EZNS0_21CUDA_tensor_histogramIdaLb1EEEbNS_6TensorES4_S4_lNS_14AccumulateTypeIT0_Lb1EE4typeES8_NS0_13TensorArgTypeES9_S9_EUllE0_EEvNS0_6detail10TensorInfoIT_T1_EESF_NSC_IKS6_SE_EElS8_S8_SE_T6_,@function
        .size           _ZN2at4cuda17kernelHistogram1DIdalLi1ELi2ELin1ELNS0_23CUDAHistogramMemoryTypeE1EZNS0_21CUDA_tensor_histogramIdaLb1EEEbNS_6TensorES4_S4_lNS_14AccumulateTypeIT0_Lb1EE4typeES8_NS0_13TensorArgTypeES9_S9_EUllE0_EEvNS0_6detail10TensorInfoIT_T1_EESF_NSC_IKS6_SE_EElS8_S8_SE_T6_,(.L_x_3594 - _ZN2at4cuda17kernelHistogram1DIdalLi1ELi2ELin1ELNS0_23CUDAHistogramMemoryTypeE1EZNS0_21CUDA_tensor_histogramIdaLb1EEEbNS_6TensorES4_S4_lNS_14AccumulateTypeIT0_Lb1EE4typeES8_NS0_13TensorArgTypeES9_S9_EUllE0_EEvNS0_6detail10TensorInfoIT_T1_EESF_NSC_IKS6_SE_EElS8_S8_SE_T6_)
        .other          _ZN2at4cuda17kernelHistogram1DIdalLi1ELi2ELin1ELNS0_23CUDAHistogramMemoryTypeE1EZNS0_21CUDA_tensor_histogramIdaLb1EEEbNS_6TensorES4_S4_lNS_14AccumulateTypeIT0_Lb1EE4typeES8_NS0_13TensorArgTypeES9_S9_EUllE0_EEvNS0_6detail10TensorInfoIT_T1_EESF_NSC_IKS6_SE_EElS8_S8_SE_T6_,@"STO_CUDA_ENTRY STV_DEFAULT"
_ZN2at4cuda17kernelHistogram1DIdalLi1ELi2ELin1ELNS0_23CUDAHistogramMemoryTypeE1EZNS0_21CUDA_tensor_histogramIdaLb1EEEbNS_6TensorES4_S4_lNS_14AccumulateTypeIT0_Lb1EE4typeES8_NS0_13TensorArgTypeES9_S9_EUllE0_EEvNS0_6detail10TensorInfoIT_T1_EESF_NSC_IKS6_SE_EElS8_S8_SE_T6_:
.text._ZN2at4cuda17kernelHistogram1DIdalLi1ELi2ELin1ELNS0_23CUDAHistogramMemoryTypeE1EZNS0_21CUDA_tensor_histogramIdaLb1EEEbNS_6TensorES4_S4_lNS_14AccumulateTypeIT0_Lb1EE4typeES8_NS0_13TensorArgTypeES9_S9_EUllE0_EEvNS0_6detail10TensorInfoIT_T1_EESF_NSC_IKS6_SE_EElS8_S8_SE_T6_:
        /* <DEDUP_REMOVED lines=28> */
[----:B------:R-:W-:-:S05]  /*01c0*/  ULDC.64 UR16, c[0x0][0x210] ;  /* 0x0000840000107ab9 */ /* 0x000fca0000000a00 */
.L_x_2529:
[----:B------:R-:W-:Y:S02]  /*01d0*/  IMAD R3, R2, UR10, RZ ;  /* 0x0000000a02037c24 */ /* 0x000fe4000f8e02ff */
[----:B0-----:R-:W-:-:S04]  /*01e0*/  IMAD.WIDE.U32 R4, R0, UR10, R12 ;  /* 0x0000000a00047c25 */ /* 0x001fc8000f8e000c */
[----:B------:R-:W-:-:S04]  /*01f0*/  IMAD R3, R0, UR11, R3 ;  /* 0x0000000b00037c24 */ /* 0x000fc8000f8e0203 */
[----:B------:R-:W-:-:S05]  /*0200*/  IMAD.IADD R5, R5, 0x1, R3 ;  /* 0x0000000105057824 */ /* 0x000fca00078e0203 */
[----:B------:R-:W1:Y:S01]  /*0210*/  LDG.E.S8 R3, desc[UR8][R4.64] ;  /* 0x0000000804037981 */ /* 0x000e62000c1e1300 */
[----:B------:R-:W-:Y:S01]  /*0220*/  IADD3 R0, P0, R0, UR4, RZ ;  /* 0x0000000400007c10 */ /* 0x000fe2000ff1e0ff */
[----:B------:R-:W-:Y:S05]  /*0230*/  YIELD ;  /* 0x0000000000007946 */ /* 0x000fea0003800000 */
[----:B------:R-:W-:Y:S01]  /*0240*/  IADD3.X R2, RZ, R2, RZ, P0, !PT ;  /* 0x00000002ff027210 */ /* 0x000fe200007fe4ff */
[----:B------:R-:W-:Y:S01]  /*0250*/  BSSY B1, `(.L_x_2524) ;  /* 0x000003a000017945 */ /* 0x000fe20003800000 */
[----:B------:R-:W-:-:S04]  /*0260*/  ISETP.GE.U32.AND P0, PT, R0, UR20, PT ;  /* 0x0000001400007c0c */ /* 0x000fc8000bf06070 */
[----:B------:R-:W-:Y:S02]  /*0270*/  ISETP.GE.AND.EX P0, PT, R2, UR21, PT, P0 ;  /* 0x0000001502007c0c */ /* 0x000fe4000bf06300 */
        /* <DEDUP_REMOVED lines=19> */
[----:B------:R-:W-:Y:S05]  /*03b0*/  CALL.REL.NOINC `($__internal_64_$__cuda_sm20_div_s64) ;  /* 0x0000002000087944 */ /* 0x000fea0003c00000 */
[----:B------:R-:W-:Y:S05]  /*03c0*/  BRA `(.L_x_2528) ;  /* 0x0000000000487947 */ /* 0x000fea0003800000 */
.L_x_2527:
        /* <DEDUP_REMOVED lines=18> */
.L_x_2528:
[----:B------:R-:W-:Y:S05]  /*04f0*/  BSYNC B2 ;  /* 0x0000000000027941 */ /* 0x000fea0003800000 */
.L_x_2526:
        /* <DEDUP_REMOVED lines=15> */
.L_x_2525:
[----:B------:R-:W-:Y:S05]  /*05f0*/  BSYNC B1 ;  /* 0x0000000000017941 */ /* 0x000fea0003800000 */
.L_x_2524:
[----:B------:R-:W-:Y:S05]  /*0600*/  @!P0 BRA `(.L_x_2529) ;  /* 0xfffffff800f08947 */ /* 0x000fea000383ffff */
[----:B------:R-:W-:Y:S05]  /*0610*/  BSYNC B0 ;  /* 0x0000000000007941 */ /* 0x000fea0003800000 */
.L_x_2523:
[----:B------:R-:W-:Y:S05]  /*0620*/  EXIT ;  /* 0x000000000000794d */ /* 0x000fea0003800000 */
.L_x_2522:
[----:B------:R-:W-:-:S04]  /*0630*/  LOP3.LUT R3, RZ, R4, RZ, 0x33, !PT ;  /* 0x00000004ff037212 */ /* 0x000fc800078e33ff */
[----:B------:R-:W-:-:S05]  /*0640*/  VIMNMX R3, R3, -0x3, !PT ;  /* 0xfffffffd03037848 */ /* 0x000fca0007fe0100 */
[----:B------:R-:W-:-:S04]  /*0650*/  IMAD.IADD R4, R3, 0x1, R4 ;  /* 0x0000000103047824 */ /* 0x000fc800078e0204 */
[C---:B------:R-:W-:Y:S01]  /*0660*/  VIADD R9, R4.reuse, 0x2 ;  /* 0x0000000204097836 */ /* 0x040fe20000000000 */
[----:B------:R-:W-:-:S04]  /*0670*/  IADD3 R10, R4, 0x1, RZ ;  /* 0x00000001040a7810 */ /* 0x000fc80007ffe0ff */
[----:B------:R-:W-:-:S05]  /*0680*/  LOP3.LUT R9, R9, 0x3, RZ, 0xc0, !PT ;  /* 0x0000000309097812 */ /* 0x000fca00078ec0ff */
[----:B------:R-:W-:-:S07]  /*0690*/  IMAD.IADD R11, R4, 0x1, -R9 ;  /* 0x00000001040b7824 */ /* 0x000fce00078e0a09 */
.L_x_2559:
        /* <DEDUP_REMOVED lines=13> */
.L_x_2543:
        /* <DEDUP_REMOVED lines=9> */
[----:B------:R-:W-:Y:S05]  /*0800*/  CALL.REL.NOINC `($__internal_64_$__cuda_sm20_div_s64) ;  /* 0x0000001800f47944 */ /* 0x000fea0003c00000 */
        /* <DEDUP_REMOVED lines=11> */
.L_x_2532:
        /* <DEDUP_REMOVED lines=22> */
.L_x_2533:
[----:B------:R-:W-:Y:S05]  /*0a20*/  BSYNC B0 ;  /* 0x0000000000007941 */ /* 0x000fea0003800000 */
.L_x_2531:
        /* <DEDUP_REMOVED lines=16> */
[----:B------:R-:W-:Y:S05]  /*0b30*/  CALL.REL.NOINC `($__internal_64_$__cuda_sm20_div_s64) ;  /* 0x0000001800287944 */ /* 0x000fea0003c00000 */
        /* <DEDUP_REMOVED lines=12> */
.L_x_2535:
        /* <DEDUP_REMOVED lines=23> */
.L_x_2536:
[----:B------:R-:W-:Y:S05]  /*0d70*/  BSYNC B0 ;  /* 0x0000000000007941 */ /* 0x000fea0003800000 */
.L_x_2534:
        /* <DEDUP_REMOVED lines=28> */
.L_x_2538:
        /* <DEDUP_REMOVED lines=23> */
.L_x_2539:
[----:B------:R-:W-:Y:S05]  /*10b0*/  BSYNC B0 ;  /* 0x0000000000007941 */ /* 0x000fea0003800000 */
.L_x_2537:
        /* <DEDUP_REMOVED lines=18> */
[----:B------:R-:W-:Y:S05]  /*11e0*/  CALL.REL.NOINC `($__internal_64_$__cuda_sm20_div_s64) ;  /* 0x00000010007c7944 */ /* 0x000fea0003c00000 */
        /* <DEDUP_REMOVED lines=11> */
.L_x_2541:
        /* <DEDUP_REMOVED lines=23> */
.L_x_2542:
[----:B------:R-:W-:Y:S05]  /*1410*/  BSYNC B0 ;  /* 0x0000000000007941 */ /* 0x000fea0003800000 */
.L_x_2540:
        /* <DEDUP_REMOVED lines=10> */
.L_x_2530:
        /* <DEDUP_REMOVED lines=25> */
.L_x_2546:
        /* <DEDUP_REMOVED lines=23> */
.L_x_2547:
[----:B------:R-:W-:Y:S05]  /*17c0*/  BSYNC B0 ;  /* 0x0000000000007941 */ /* 0x000fea0003800000 */
.L_x_2545:
        /* <DEDUP_REMOVED lines=29> */
.L_x_2549:
        /* <DEDUP_REMOVED lines=23> */
.L_x_2550:
[----:B------:R-:W-:Y:S05]  /*1b10*/  BSYNC B0 ;  /* 0x0000000000007941 */ /* 0x000fea0003800000 */
.L_x_2548:
        /* <DEDUP_REMOVED lines=29> */
.L_x_2552:
        /* <DEDUP_REMOVED lines=23> */
.L_x_2553:
[----:B------:R-:W-:Y:S05]  /*1e60*/  BSYNC B0 ;  /* 0x0000000000007941 */ /* 0x000fea0003800000 */
.L_x_2551:
[----:B------:R-:W0:Y:S01]  /*1e70*/  LDC.64 R18, c[0x0][R18+0x2c8] ;  /* 0x0000b20012127b82 */ /* 0x000e220000000a00 */
[----:B------:R-:W-:Y:S01]  /*1e80*/  MOV R15, R13 ;  /* 0x0000000d000f7202 */ /* 0x000fe20000000f00 */
[-C--:B0-----:R-:W-:Y:S02]  /*1e90*/  IMAD R4, R19, R16.reuse, RZ ;  /* 0x0000001013047224 */ /* 0x081fe400078e02ff */
[----:B------:R-:W-:-:S04]  /*1ea0*/  IMAD.WIDE.U32 R14, R18, R16, R14 ;  /* 0x00000010120e7225 */ /* 0x000fc800078e000e */
[----:B------:R-:W-:-:S04]  /*1eb0*/  IMAD R3, R18, R3, R4 ;  /* 0x0000000312037224 */ /* 0x000fc800078e0204 */
[----:B------:R-:W-:-:S07]  /*1ec0*/  IMAD.IADD R13, R15, 0x1, R3 ;  /* 0x000000010f0d7824 */ /* 0x000fce00078e0203 */
.L_x_2544:
[----:B------:R-:W-:Y:S01]  /*1ed0*/  MOV R15, R13 ;  /* 0x0000000d000f7202 */ /* 0x000fe20000000f00 */
[----:B------:R-:W-:Y:S01]  /*1ee0*/  ULDC.64 UR12, c[0x0][0x620] ;  /* 0x00018800000c7ab9 */ /* 0x000fe20000000a00 */
[----:B------:R-:W-:Y:S01]  /*1ef0*/  ULDC.64 UR10, c[0x0][0x550] ;  /* 0x00015400000a7ab9 */ /* 0x000fe20000000a00 */
[----:B------:R-:W-:Y:S02]  /*1f00*/  IMAD R3, R8, UR12, RZ ;  /* 0x0000000c08037c24 */ /* 0x000fe4000f8e02ff */
[----:B------:R-:W-:-:S04]  /*1f10*/  IMAD.WIDE.U32 R4, R12, UR12, R14 ;  /* 0x0000000c0c047c25 */ /* 0x000fc8000f8e000e */
[----:B------:R-:W-:Y:S01]  /*1f20*/  IMAD R3, R12, UR13, R3 ;  /* 0x0000000d0c037c24 */ /* 0x000fe2000f8e0203 */
[----:B------:R-:W-:Y:S01]  /*1f30*/  IADD3 R4, P0, R4, UR10, RZ ;  /* 0x0000000a04047c10 */ /* 0x000fe2000ff1e0ff */
        /* <DEDUP_REMOVED lines=25> */
[----:B------:R-:W-:Y:S05]  /*20d0*/  CALL.REL.NOINC `($__internal_64_$__cuda_sm20_div_s64) ;  /* 0x0000000000c07944 */ /* 0x000fea0003c00000 */
[----:B------:R-:W-:Y:S05]  /*20e0*/  BRA `(.L_x_2558) ;  /* 0x0000000000487947 */ /* 0x000fea0003800000 */
.L_x_2557:
        /* <DEDUP_REMOVED lines=18> */
.L_x_2558:
[----:B------:R-:W-:Y:S05]  /*2210*/  BSYNC B1 ;  /* 0x0000000000017941 */ /* 0x000fea0003800000 */
.L_x_2556:
        /* <DEDUP_REMOVED lines=18> */
.L_x_2555:
[----:B------:R-:W-:Y:S05]  /*2340*/  BSYNC B0 ;  /* 0x0000000000007941 */ /* 0x000fea0003800000 */
.L_x_2554:
        /* <DEDUP_REMOVED lines=9> */
        .weak           $__internal_64_$__cuda_sm20_div_s64
        .type           $__internal_64_$__cuda_sm20_div_s64,@function
        .size           $__internal_64_$__cuda_sm20_div_s64,(.L_x_3594 - $__internal_64_$__cuda_sm20_div_s64)
$__internal_64_$__cuda_sm20_div_s64:
        /* <DEDUP_REMOVED lines=83> */
[----:B------:R-:W-:Y:S06]  /*2910*/  RET.REL.NODEC R16 `(_ZN2at4cuda17kernelHistogram1DIdalLi1ELi2ELin1ELNS0_23CUDAHistogramMemoryTypeE1EZNS0_21CUDA_tensor_histogramIdaLb1EEEbNS_6TensorES4_S4_lNS_14AccumulateTypeIT0_Lb1EE4typeES8_NS0_13TensorArgTypeES9_S9_EUllE0_EEvNS0_6detail10TensorInfoIT_T1_EESF_NSC_IKS6_SE_EElS8_S8_SE_T6_) ;  /* 0xffffffd410b87950 */ /* 0x000fec0003c3ffff */
.L_x_2560:
        /* <DEDUP_REMOVED lines=14> */
.L_x_3594:


//--------------------- .text._ZN2at4cuda17kernelHistogram1DIdalLi1ELi2ELin1ELNS0_23CUDAHistogramMemoryTypeE0EZNS0_21CUDA_tensor_histogramIdaLb1EEEbNS_6TensorES4_S4_lNS_14AccumulateTypeIT0_Lb1EE4typeES8_NS0_13TensorArgTypeES9_S9_EUllE0_EEvNS0_6detail10TensorInfoIT_T1_EESF_NSC_IKS6_SE_EElS8_S8_SE_T6_ --------------------------
	.section	.text._ZN2at4cuda17kernelHistogram1DIdalLi1ELi2ELin1ELNS0_23CUDAHistogramMemoryTypeE0EZNS0_21CUDA_tensor_histogramIdaLb1EEEbNS_6TensorES4_S4_lNS_14AccumulateTypeIT0_Lb1EE4typeES8_NS0_13TensorArgTypeES9_S9_EUllE0_EEvNS0_6detail10TensorInfoIT_T1_EESF_NSC_IKS6_SE_EElS8_S8_SE_T6_,"ax",@progbits
	.align	128
        .global         _ZN2at4cuda17kernelHistogram1DIdalLi1ELi2ELin1ELNS0_23CUDAHistogramMemoryTypeE0EZNS0_21CUDA_tensor_histogramIdaLb1EEEbNS_6TensorES4_S4_lNS_14AccumulateTypeIT0_Lb1EE4typeES8_NS0_13TensorArgTypeES9_S9_EUllE0_EEvNS0_6detail10TensorInfoIT_T1_EESF_NSC_IKS6_SE_EElS8_S8_SE_T6_
        .type           _ZN2at4cuda17kernelHistogram1DIdalLi1ELi2ELin1ELNS0_23CUDAHistogramMemoryTypeE0EZNS0_21CUDA_tensor_histogramIdaLb1EEEbNS_6TensorES4_S4_lNS_14AccumulateTypeIT0_Lb1EE4typeES8_NS0_13TensorArgTypeES9_S9_EUllE0_EEvNS0_6detail10TensorInfoIT_T1_EESF_NSC_IKS6_SE_EElS8_S8_SE_T6_,@function
        .size           _ZN2at4cuda17kernelHistogram1DIdalLi1ELi2ELin1ELNS0_23CUDAHistogramMemoryTypeE0EZNS0_21CUDA_tensor_histogramIdaLb1EEEbNS_6TensorES4_S4_lNS_14AccumulateTypeIT0_Lb1EE4typeES8_NS0_13TensorArgTypeES9_S9_EUllE0_EEvNS0_6detail10TensorInfoIT_T1_EESF_NSC_IKS6_SE_EElS8_S8_SE_T6_,(.L_x_3595 - _ZN2at4cuda17kernelHistogram1DIdalLi1ELi2ELin1ELNS0_23CUDAHistogramMemoryTypeE0EZNS0_21CUDA_tensor_histogramIdaLb1EEEbNS_6TensorES4_S4_lNS_14AccumulateTypeIT0_Lb1EE4typeES8_NS0_13TensorArgTypeES9_S9_EUllE0_EEvNS0_6detail10TensorInfoIT_T1_EESF_NSC_IKS6_SE_EElS8_S8_SE_T6_)
        .other          _ZN2at4cuda17kernelHistogram1DIdalLi1ELi2ELin1ELNS0_23CUDAHistogramMemoryTypeE0EZNS0_21CUDA_tensor_histogramIdaLb1EEEbNS_6TensorES4_S4_lNS_14AccumulateTypeIT0_Lb1EE4typeES8_NS0_13TensorArgTypeES9_S9_EUllE0_EEvNS0_6detail10TensorInfoIT_T1_EESF_NSC_IKS6_SE_EElS8_S8_SE_T6_,@"STO_CUDA_ENTRY STV_DEFAULT"
_ZN2at4cuda17kernelHistogram1DIdalLi1ELi2ELin1ELNS0_23CUDAHistogramMemoryTypeE0EZNS0_21CUDA_tensor_histogramIdaLb1EEEbNS_6TensorES4_S4_lNS_14AccumulateTypeIT0_Lb1EE4typeES8_NS0_13TensorArgTypeES9_S9_EUllE0_EEvNS0_6detail10TensorInfoIT_T1_EESF_NSC_IKS6_SE_EElS8_S8_SE_T6_:
.text._ZN2at4cuda17kernelHistogram1DIdalLi1ELi2ELin1ELNS0_23CUDAHistogramMemoryTypeE0EZNS0_21CUDA_tensor_histogramIdaLb1EEEbNS_6TensorES4_S4_lNS_14AccumulateTypeIT0_Lb1EE4typeES8_NS0_13TensorArgTypeES9_S9_EUllE0_EEvNS0_6detail10TensorInfoIT_T1_EESF_NSC_IKS6_SE_EElS8_S8_SE_T6_:
        /* <DEDUP_REMOVED lines=13> */
.L_x_2563:
[----:B------:R-:W-:Y:S02]  /*00d0*/  LEA R2, R5, R0, 0x3 ;  /* 0x0000000005027211 */ /* 0x000fe400078e18ff */
[----:B-1----:R-:W-:-:S03]  /*00e0*/  IADD3 R5, P0, R4, R5, RZ ;  /* 0x0000000504057210 */ /* 0x002fc60007f1e0ff */
[----:B------:R0:W-:Y:S02]  /*00f0*/  STS.64 [R2], RZ ;  /* 0x000000ff02007388 */ /* 0x0001e40000000a00 */
[----:B------:R-:W-:Y:S01]  /*0100*/  IMAD.X R3, RZ, RZ, R3, P0 ;  /* 0x000000ffff037224 */ /* 0x000fe200000e0603 */
[----:B------:R-:W-:-:S04]  /*0110*/  ISETP.GE.U32.AND P0, PT, R5, UR4, PT ;  /* 0x0000000405007c0c */ /* 0x000fc8000bf06070 */
[----:B------:R-:W-:-:S13]  /*0120*/  ISETP.GE.AND.EX P0, PT, R3, UR5, PT, P0 ;  /* 0x0000000503007c0c */ /* 0x000fda000bf06300 */
[----:B0-----:R-:W-:Y:S05]  /*0130*/  @!P0 BRA `(.L_x_2563) ;  /* 0xfffffffc00e48947 */ /* 0x001fea000383ffff */
.L_x_2562:
[----:B------:R-:W-:Y:S05]  /*0140*/  BSYNC B0 ;  /* 0x0000000000007941 */ /* 0x000fea0003800000 */
.L_x_2561:
        /* <DEDUP_REMOVED lines=22> */
.L_x_2572:
[----:B------:R-:W0:Y:S01]  /*02b0*/  LDC.64 R8, c[0x0][0x550] ;  /* 0x00015400ff087b82 */ /* 0x000e220000000a00 */
[----:B------:R-:W-:Y:S05]  /*02c0*/  YIELD ;  /* 0x0000000000007946 */ /* 0x000fea0003800000 */
[----:B------:R-:W-:Y:S01]  /*02d0*/  ULDC.64 UR4, c[0x0][0x620] ;  /* 0x0001880000047ab9 */ /* 0x000fe20000000a00 */
[----:B------:R-:W-:Y:S01]  /*02e0*/  ULDC.64 UR8, c[0x0][0x708] ;  /* 0x0001c20000087ab9 */ /* 0x000fe20000000a00 */
[----:B------:R-:W-:Y:S01]  /*02f0*/  IMAD R10, R2, UR4, RZ ;  /* 0x00000004020a7c24 */ /* 0x000fe2000f8e02ff */
[----:B------:R-:W1:Y:S03]  /*0300*/  LDC.64 R14, c[0x0][0x6f8] ;  /* 0x0001be00ff0e7b82 */ /* 0x000e660000000a00 */
[----:B------:R-:W-:-:S02]  /*0310*/  IMAD R5, R3, UR5, R10 ;  /* 0x0000000503057c24 */ /* 0x000fc4000f8e020a */
        /* <DEDUP_REMOVED lines=30> */
[----:B------:R-:W-:Y:S05]  /*0500*/  CALL.REL.NOINC `($__internal_65_$__cuda_sm20_div_s64) ;  /* 0x0000002000307944 */ /* 0x000fea0003c00000 */
[----:B------:R-:W-:Y:S05]  /*0510*/  BRA `(.L_x_2570) ;  /* 0x0000000000487947 */ /* 0x000fea0003800000 */
.L_x_2569:
        /* <DEDUP_REMOVED lines=18> */
.L_x_2570:
[----:B------:R-:W-:Y:S05]  /*0640*/  BSYNC B1 ;  /* 0x0000000000017941 */ /* 0x000fea0003800000 */
.L_x_2568:
[----:B------:R-:W-:Y:S01]  /*0650*/  ULDC.64 UR4, c[0x0][0x6f0] ;  /* 0x0001bc0000047ab9 */ /* 0x000fe20000000a00 */
[----:B------:R-:W-:Y:S02]  /*0660*/  SHF.R.S32.HI R5, RZ, 0x1f, R21 ;  /* 0x0000001fff057819 */ /* 0x000fe40000011415 */
[----:B------:R-:W-:-:S04]  /*0670*/  ISETP.NE.U32.AND P1, PT, R21, UR4, PT ;  /* 0x0000000415007c0c */ /* 0x000fc8000bf25070 */
[----:B------:R-:W-:-:S04]  /*0680*/  ISETP.NE.AND.EX P1, PT, R5, UR5, PT, P1 ;  /* 0x0000000505007c0c */ /* 0x000fc8000bf25310 */
[----:B------:R-:W-:-:S05]  /*0690*/  SEL R8, RZ, 0xffffffff, P1 ;  /* 0xffffffffff087807 */ /* 0x000fca0000800000 */
[----:B------:R-:W-:-:S05]  /*06a0*/  IMAD.IADD R21, R21, 0x1, R8 ;  /* 0x0000000115157824 */ /* 0x000fca00078e0208 */
[----:B------:R-:W-:-:S07]  /*06b0*/  LEA R21, R21, R0, 0x3 ;  /* 0x0000000015157211 */ /* 0x000fce00078e18ff */
.L_x_2571:
[----:B------:R-:W0:Y:S02]  /*06c0*/  LDS.64 R8, [R21] ;  /* 0x0000000015087984 */ /* 0x000e240000000a00 */
[----:B0-----:R-:W-:-:S10]  /*06d0*/  DADD R10, R8, 1 ;  /* 0x3ff00000080a7429 */ /* 0x001fd40000000000 */
[----:B------:R-:W0:Y:S02]  /*06e0*/  ATOMS.CAST.SPIN.64 R10, [R21], R8, R10 ;  /* 0x00000008150a738d */ /* 0x000e24000180040a */
[----:B0-----:R-:W-:-:S04]  /*06f0*/  ISETP.EQ.U32.AND P1, PT, R10, 0x1, PT ;  /* 0x000000010a00780c */ /* 0x001fc80003f22070 */
[----:B------:R-:W-:-:S13]  /*0700*/  ISETP.EQ.U32.AND.EX P1, PT, R11, RZ, PT, P1 ;  /* 0x000000ff0b00720c */ /* 0x000fda0003f22110 */
[----:B------:R-:W-:Y:S05]  /*0710*/  @!P1 BRA `(.L_x_2571) ;  /* 0xfffffffc00e89947 */ /* 0x000fea000383ffff */
.L_x_2567:
[----:B------:R-:W-:Y:S05]  /*0720*/  BSYNC B0 ;  /* 0x0000000000007941 */ /* 0x000fea0003800000 */
.L_x_2566:
[----:B------:R-:W-:Y:S05]  /*0730*/  @!P0 BRA `(.L_x_2572) ;  /* 0xfffffff800dc8947 */ /* 0x000fea000383ffff */
[----:B------:R-:W-:Y:S05]  /*0740*/  BRA `(.L_x_2564) ;  /* 0x0000001c00347947 */ /* 0x000fea0003800000 */
.L_x_2565:
        /* <DEDUP_REMOVED lines=8> */
.L_x_2603:
        /* <DEDUP_REMOVED lines=12> */
.L_x_2586:
        /* <DEDUP_REMOVED lines=10> */
[----:B------:R-:W-:Y:S05]  /*0930*/  CALL.REL.NOINC `($__internal_65_$__cuda_sm20_div_s64) ;  /* 0x0000001c00247944 */ /* 0x000fea0003c00000 */
        /* <DEDUP_REMOVED lines=10> */
.L_x_2575:
        /* <DEDUP_REMOVED lines=22> */
.L_x_2576:
[----:B------:R-:W-:Y:S05]  /*0b40*/  BSYNC B0 ;  /* 0x0000000000007941 */ /* 0x000fea0003800000 */
.L_x_2574:
        /* <DEDUP_REMOVED lines=27> */
.L_x_2578:
        /* <DEDUP_REMOVED lines=22> */
.L_x_2579:
[----:B------:R-:W-:Y:S05]  /*0e60*/  BSYNC B0 ;  /* 0x0000000000007941 */ /* 0x000fea0003800000 */
.L_x_2577:
        /* <DEDUP_REMOVED lines=16> */
[----:B------:R-:W-:Y:S05]  /*0f70*/  CALL.REL.NOINC `($__internal_65_$__cuda_sm20_div_s64) ;  /* 0x0000001400947944 */ /* 0x000fea0003c00000 */
        /* <DEDUP_REMOVED lines=12> */
.L_x_2581:
        /* <DEDUP_REMOVED lines=22> */
.L_x_2582:
[----:B------:R-:W-:Y:S05]  /*11a0*/  BSYNC B0 ;  /* 0x0000000000007941 */ /* 0x000fea0003800000 */
.L_x_2580:
        /* <DEDUP_REMOVED lines=27> */
.L_x_2584:
        /* <DEDUP_REMOVED lines=23> */
.L_x_2585:
[----:B------:R-:W-:Y:S05]  /*14d0*/  BSYNC B0 ;  /* 0x0000000000007941 */ /* 0x000fea0003800000 */
.L_x_2583:
        /* <DEDUP_REMOVED lines=11> */
.L_x_2573:
        /* <DEDUP_REMOVED lines=24> */
.L_x_2589:
        /* <DEDUP_REMOVED lines=23> */
.L_x_2590:
[----:B------:R-:W-:Y:S05]  /*1880*/  BSYNC B0 ;  /* 0x0000000000007941 */ /* 0x000fea0003800000 */
.L_x_2588:
        /* <DEDUP_REMOVED lines=27> */
.L_x_2592:
        /* <DEDUP_REMOVED lines=23> */
.L_x_2593:
[----:B------:R-:W-:Y:S05]  /*1bb0*/  BSYNC B0 ;  /* 0x0000000000007941 */ /* 0x000fea0003800000 */
.L_x_2591:
        /* <DEDUP_REMOVED lines=27> */
.L_x_2595:
        /* <DEDUP_REMOVED lines=23> */
.L_x_2596:
[----:B------:R-:W-:Y:S05]  /*1ee0*/  BSYNC B0 ;  /* 0x0000000000007941 */ /* 0x000fea0003800000 */
.L_x_2594:
[----:B------:R-:W0:Y:S02]  /*1ef0*/  LDC.64 R10, c[0x0][R10+0x2c8] ;  /* 0x0000b2000a0a7b82 */ /* 0x000e240000000a00 */
[-C--:B0-----:R-:W-:Y:S02]  /*1f00*/  IMAD R8, R11, R22.reuse, RZ ;  /* 0x000000160b087224 */ /* 0x081fe400078e02ff */
[----:B------:R-:W-:-:S04]  /*1f10*/  IMAD.WIDE.U32 R18, R10, R22, R18 ;  /* 0x000000160a127225 */ /* 0x000fc800078e0012 */
[----:B------:R-:W-:-:S04]  /*1f20*/  IMAD R9, R10, R9, R8 ;  /* 0x000000090a097224 */ /* 0x000fc800078e0208 */
[----:B------:R-:W-:-:S07]  /*1f30*/  IMAD.IADD R19, R19, 0x1, R9 ;  /* 0x0000000113137824 */ /* 0x000fce00078e0209 */
.L_x_2587:
[----:B------:R-:W-:Y:S01]  /*1f40*/  ULDC.64 UR8, c[0x0][0x620] ;  /* 0x0001880000087ab9 */ /* 0x000fe20000000a00 */
[----:B------:R-:W-:Y:S01]  /*1f50*/  ULDC.64 UR4, c[0x0][0x550] ;  /* 0x0001540000047ab9 */ /* 0x000fe20000000a00 */
[----:B------:R-:W-:Y:S01]  /*1f60*/  IMAD.WIDE.U32 R8, R16, UR8, R18 ;  /* 0x0000000810087c25 */ /* 0x000fe2000f8e0012 */
[----:B------:R-:W0:Y:S03]  /*1f70*/  LDC.64 R14, c[0x0][0x6f8] ;  /* 0x0001be00ff0e7b82 */ /* 0x000e260000000a00 */
[----:B------:R-:W-:Y:S01]  /*1f80*/  IMAD R11, R17, UR8, RZ ;  /* 0x00000008110b7c24 */ /* 0x000fe2000f8e02ff */
[----:B------:R-:W-:-:S03]  /*1f90*/  IADD3 R8, P0, R8, UR4, RZ ;  /* 0x0000000408087c10 */ /* 0x000fc6000ff1e0ff */
[----:B------:R-:W-:-:S05]  /*1fa0*/  IMAD R11, R16, UR9, R11 ;  /* 0x00000009100b7c24 */ /* 0x000fca000f8e020b */
        /* <DEDUP_REMOVED lines=25> */
[----:B------:R-:W-:Y:S05]  /*2140*/  CALL.REL.NOINC `($__internal_65_$__cuda_sm20_div_s64) ;  /* 0x0000000400207944 */ /* 0x000fea0003c00000 */
[----:B------:R-:W-:Y:S05]  /*2150*/  BRA `(.L_x_2601) ;  /* 0x0000000000487947 */ /* 0x000fea0003800000 */
.L_x_2600:
        /* <DEDUP_REMOVED lines=18> */
.L_x_2601:
[----:B------:R-:W-:Y:S05]  /*2280*/  BSYNC B1 ;  /* 0x0000000000017941 */ /* 0x000fea0003800000 */
.L_x_2599:
        /* <DEDUP_REMOVED lines=10> */
.L_x_2602:
[----:B------:R-:W0:Y:S02]  /*2330*/  LDS.64 R8, [R21] ;  /* 0x0000000015087984 */ /* 0x000e240000000a00 */
[----:B0-----:R-:W-:-:S10]  /*2340*/  DADD R10, R8, 1 ;  /* 0x3ff00000080a7429 */ /* 0x001fd40000000000 */
[----:B------:R-:W0:Y:S02]  /*2350*/  ATOMS.CAST.SPIN.64 R10, [R21], R8, R10 ;  /* 0x00000008150a738d */ /* 0x000e24000180040a */
[----:B0-----:R-:W-:-:S04]  /*2360*/  ISETP.EQ.U32.AND P0, PT, R10, 0x1, PT ;  /* 0x000000010a00780c */ /* 0x001fc80003f02070 */
[----:B------:R-:W-:-:S13]  /*2370*/  ISETP.EQ.U32.AND.EX P0, PT, R11, RZ, PT, P0 ;  /* 0x000000ff0b00720c */ /* 0x000fda0003f02100 */
[----:B------:R-:W-:Y:S05]  /*2380*/  @!P0 BRA `(.L_x_2602) ;  /* 0xfffffffc00e88947 */ /* 0x000fea000383ffff */
.L_x_2598:
[----:B------:R-:W-:Y:S05]  /*2390*/  BSYNC B0 ;  /* 0x0000000000007941 */ /* 0x000fea0003800000 */
.L_x_2597:
        /* <DEDUP_REMOVED lines=8> */
.L_x_2564:
        /* <DEDUP_REMOVED lines=12> */
.L_x_2604:
        /* <DEDUP_REMOVED lines=15> */
        .weak           $__internal_65_$__cuda_sm20_div_s64
        .type           $__internal_65_$__cuda_sm20_div_s64,@function
        .size           $__internal_65_$__cuda_sm20_div_s64,(.L_x_3595 - $__internal_65_$__cuda_sm20_div_s64)
$__internal_65_$__cuda_sm20_div_s64:
        /* <DEDUP_REMOVED lines=83> */
[----:B------:R-:W-:Y:S06]  /*2b00*/  RET.REL.NODEC R24 `(_ZN2at4cuda17kernelHistogram1DIdalLi1ELi2ELin1ELNS0_23CUDAHistogramMemoryTypeE0EZNS0_21CUDA_tensor_histogramIdaLb1EEEbNS_6TensorES4_S4_lNS_14AccumulateTypeIT0_Lb1EE4typeES8_NS0_13TensorArgTypeES9_S9_EUllE0_EEvNS0_6detail10TensorInfoIT_T1_EESF_NSC_IKS6_SE_EElS8_S8_SE_T6_) ;  /* 0xffffffd4183c7950 */ /* 0x000fec0003c3ffff */
.L_x_2605:
        /* <DEDUP_REMOVED lines=15> */
.L_x_3595:


//--------------------- .text._ZN2at4cuda17kernelHistogram1DIdalLi1ELi2ELin1ELNS0_23CUDAHistogramMemoryTypeE1EZNS0_21CUDA_tensor_histogramIdaLb1EEEbNS_6TensorES4_S4_lNS_14AccumulateTypeIT0_Lb1EE4typeES8_NS0_13TensorArgTypeES9_S9_EUllE_EEvNS0_6detail10TensorInfoIT_T1_EESF_NSC_IKS6_SE_EElS8_S8_SE_T6_ --------------------------
	.section	.text._ZN2at4cuda17kernelHistogram1DIdalLi1ELi2ELin1ELNS0_23CUDAHistogramMemoryTypeE1EZNS0_21CUDA_tensor_histogramIdaLb1EEEbNS_6TensorES4_S4_lNS_14AccumulateTypeIT0_Lb1EE4typeES8_NS0_13TensorArgTypeES9_S9_EUllE_EEvNS0_6detail10TensorInfoIT_T1_EESF_NSC_IKS6_SE_EElS8_S8_SE_T6_,"ax",@progbits
	.align	128
        .global         _ZN2at4cuda17kernelHistogram1DIdalLi1ELi2ELin1ELNS0_23CUDAHistogramMemoryTypeE1EZNS0_21CUDA_tensor_histogramIdaLb1EEEbNS_6TensorES4_S4_lNS_14AccumulateTypeIT0_Lb1EE4typeES8_NS0_13TensorArgTypeES9_S9_EUllE_EEvNS0_6detail10TensorInfoIT_T1_EESF_NSC_IKS6_SE_EElS8_S8_SE_T6_
        .type           _ZN2at4cuda17kernelHistogram1DIdalLi1ELi2ELin1ELNS0_23CUDAHistogramMemoryTypeE1EZNS0_21CUDA_tensor_histogramIdaLb1EEEbNS_6TensorES4_S4_lNS_14AccumulateTypeIT0_Lb1EE4typeES8_NS0_13TensorArgTypeES9_S9_EUllE_EEvNS0_6detail10TensorInfoIT_T1_EESF_NSC_IKS6_SE_EElS8_S8_SE_T6_,@function
        .size           _ZN2at4cuda17kernelHistogram1DIdalLi1ELi2ELin1ELNS0_23CUDAHistogramMemoryTypeE1EZNS0_21CUDA_tensor_histogramIdaLb1EEEbNS_6TensorES4_S4_lNS_14AccumulateTypeIT0_Lb1EE4typeES8_NS0_13TensorArgTypeES9_S9_EUllE_EEvNS0_6detail10TensorInfoIT_T1_EESF_NSC_IKS6_SE_EElS8_S8_SE_T6_,(.L_x_3596 - _ZN2at4cuda17kernelHistogram1DIdalLi1ELi2ELin1ELNS0_23CUDAHistogramMemoryTypeE1EZNS0_21CUDA_tensor_histogramIdaLb1EEEbNS_6TensorES4_S4_lNS_14AccumulateTypeIT0_Lb1EE4typeES8_NS0_13TensorArgTypeES9_S9_EUllE_EEvNS0_6detail10TensorInfoIT_T1_EESF_NSC_IKS6_SE_EElS8_S8_SE_T6_)
        .other          _ZN2at4cuda17kernelHistogram1DIdalLi1ELi2ELin1ELNS0_23CUDAHistogramMemoryTypeE1EZNS0_21CUDA_tensor_histogramIdaLb1EEEbNS_6TensorES4_S4_lNS_14AccumulateTypeIT0_Lb1EE4typeES8_NS0_13TensorArgTypeES9_S9_EUllE_EEvNS0_6detail10TensorInfoIT_T1_EESF_NSC_IKS6_SE_EElS8_S8_SE_T6_,@"STO_CUDA_ENTRY STV_DEFAULT"
_ZN2at4cuda17kernelHistogram1DIdalLi1ELi2ELin1ELNS0_23CUDAHistogramMemoryTypeE1EZNS0_21CUDA_tensor_histogramIdaLb1EEEbNS_6TensorES4_S4_lNS_14AccumulateTypeIT0_Lb1EE4typeES8_NS0_13TensorArgTypeES9_S9_EUllE_EEvNS0_6detail10TensorInfoIT_T1_EESF_NSC_IKS6_SE_EElS8_S8_SE_T6_:
.text._ZN2at4cuda17kernelHistogram1DIdalLi1ELi2ELin1ELNS0_23CUDAHistogramMemoryTypeE1EZNS0_21CUDA_tensor_histogramIdaLb1EEEbNS_6TensorES4_S4_lNS_14AccumulateTypeIT0_Lb1EE4typeES8_NS0_13TensorArgTypeES9_S9_EUllE_EEvNS0_6detail10TensorInfoIT_T1_EESF_NSC_IKS6_SE_EElS8_S8_SE_T6_:
        /* <DEDUP_REMOVED lines=29> */
[----:B------:R-:W-:Y:S01]  /*01d0*/  ULDC.64 UR18, c[0x0][0x7e0] ;  /* 0x0001f80000127ab9 */ /* 0x000fe20000000a00 */
[----:B------:R-:W-:-:S05]  /*01e0*/  ULDC.64 UR20, c[0x0][0x710] ;  /* 0x0001c40000147ab9 */ /* 0x000fca0000000a00 */
.L_x_2613:
[----:B------:R-:W-:Y:S02]  /*01f0*/  IMAD R3, R2, UR10, RZ ;  /* 0x0000000a02037c24 */ /* 0x000fe4000f8e02ff */
[----:B0-----:R-:W-:-:S04]  /*0200*/  IMAD.WIDE.U32 R4, R0, UR10, R12 ;  /* 0x0000000a00047c25 */ /* 0x001fc8000f8e000c */
[----:B------:R-:W-:-:S04]  /*0210*/  IMAD R3, R0, UR11, R3 ;  /* 0x0000000b00037c24 */ /* 0x000fc8000f8e0203 */
[----:B------:R-:W-:-:S05]  /*0220*/  IMAD.IADD R5, R5, 0x1, R3 ;  /* 0x0000000105057824 */ /* 0x000fca00078e0203 */
[----:B------:R-:W1:Y:S01]  /*0230*/  LDG.E.S8 R3, desc[UR8][R4.64] ;  /* 0x0000000804037981 */ /* 0x000e62000c1e1300 */
        /* <DEDUP_REMOVED lines=21> */
[----:B------:R-:W-:Y:S05]  /*0390*/  CALL.REL.NOINC `($__internal_66_$__cuda_sm20_div_s64) ;  /* 0x0000002000487944 */ /* 0x000fea0003c00000 */
[----:B------:R-:W-:Y:S05]  /*03a0*/  BRA `(.L_x_2612) ;  /* 0x0000000000487947 */ /* 0x000fea0003800000 */
.L_x_2611:
        /* <DEDUP_REMOVED lines=18> */
.L_x_2612:
[----:B------:R-:W-:Y:S05]  /*04d0*/  BSYNC B2 ;  /* 0x0000000000027941 */ /* 0x000fea0003800000 */
.L_x_2610:
        /* <DEDUP_REMOVED lines=20> */
.L_x_2609:
[----:B------:R-:W-:Y:S05]  /*0620*/  BSYNC B1 ;  /* 0x0000000000017941 */ /* 0x000fea0003800000 */
.L_x_2608:
[----:B------:R-:W-:-:S05]  /*0630*/  IADD3 R0, P0, R0, UR4, RZ ;  /* 0x0000000400007c10 */ /* 0x000fca000ff1e0ff */
[----:B------:R-:W-:Y:S01]  /*0640*/  IMAD.X R2, RZ, RZ, R2, P0 ;  /* 0x000000ffff027224 */ /* 0x000fe200000e0602 */
[----:B------:R-:W-:-:S04]  /*0650*/  ISETP.GE.U32.AND P0, PT, R0, UR24, PT ;  /* 0x0000001800007c0c */ /* 0x000fc8000bf06070 */
[----:B------:R-:W-:-:S13]  /*0660*/  ISETP.GE.AND.EX P0, PT, R2, UR25, PT, P0 ;  /* 0x0000001902007c0c */ /* 0x000fda000bf06300 */
[----:B------:R-:W-:Y:S05]  /*0670*/  @!P0 BRA `(.L_x_2613) ;  /* 0xfffffff800dc8947 */ /* 0x000fea000383ffff */
[----:B------:R-:W-:Y:S05]  /*0680*/  BSYNC B0 ;  /* 0x0000000000007941 */ /* 0x000fea0003800000 */
.L_x_2607:
[----:B------:R-:W-:Y:S05]  /*0690*/  EXIT ;  /* 0x000000000000794d */ /* 0x000fea0003800000 */
.L_x_2606:
[----:B------:R-:W-:-:S04]  /*06a0*/  LOP3.LUT R3, RZ, R4, RZ, 0x33, !PT ;  /* 0x00000004ff037212 */ /* 0x000fc800078e33ff */
[----:B------:R-:W-:-:S04]  /*06b0*/  VIMNMX R3, R3, -0x3, !PT ;  /* 0xfffffffd03037848 */ /* 0x000fc80007fe0100 */
[----:B------:R-:W-:-:S05]  /*06c0*/  IADD3 R4, R3, R4, RZ ;  /* 0x0000000403047210 */ /* 0x000fca0007ffe0ff */
[C---:B------:R-:W-:Y:S02]  /*06d0*/  VIADD R9, R4.reuse, 0x2 ;  /* 0x0000000204097836 */ /* 0x040fe40000000000 */
[----:B------:R-:W-:-:S03]  /*06e0*/  VIADD R10, R4, 0x1 ;  /* 0x00000001040a7836 */ /* 0x000fc60000000000 */
[----:B------:R-:W-:-:S04]  /*06f0*/  LOP3.LUT R9, R9, 0x3, RZ, 0xc0, !PT ;  /* 0x0000000309097812 */ /* 0x000fc800078ec0ff */
[----:B------:R-:W-:-:S07]  /*0700*/  IADD3 R11, R4, -R9, RZ ;  /* 0x80000009040b7210 */ /* 0x000fce0007ffe0ff */
.L_x_2643:
        /* <DEDUP_REMOVED lines=13> */
.L_x_2627:
        /* <DEDUP_REMOVED lines=9> */
[----:B------:R-:W-:Y:S05]  /*0870*/  CALL.REL.NOINC `($__internal_66_$__cuda_sm20_div_s64) ;  /* 0x0000001c00107944 */ /* 0x000fea0003c00000 */
        /* <DEDUP_REMOVED lines=11> */
.L_x_2616:
        /* <DEDUP_REMOVED lines=22> */
.L_x_2617:
[----:B------:R-:W-:Y:S05]  /*0a90*/  BSYNC B0 ;  /* 0x0000000000007941 */ /* 0x000fea0003800000 */
.L_x_2615:
        /* <DEDUP_REMOVED lines=16> */
[----:B------:R-:W-:Y:S05]  /*0ba0*/  CALL.REL.NOINC `($__internal_66_$__cuda_sm20_div_s64) ;  /* 0x0000001800447944 */ /* 0x000fea0003c00000 */
[----:B------:R-:W-:Y:S01]  /*0bb0*/  IADD3 R7, P0, RZ, -R6, RZ ;  /* 0x80000006ff077210 */ /* 0x000fe20007f1e0ff */
[----:B------:R-:W-:Y:S02]  /*0bc0*/  IMAD.MOV.U32 R12, RZ, RZ, R30 ;  /* 0x000000ffff0c7224 */ /* 0x000fe400078e001e */
[----:B------:R-:W-:Y:S01]  /*0bd0*/  IMAD.MOV.U32 R13, RZ, RZ, R31 ;  /* 0x000000ffff0d7224 */ /* 0x000fe200078e001f */
[----:B------:R-:W-:Y:S01]  /*0be0*/  IADD3.X R3, RZ, ~R5, RZ, P0, !PT ;  /* 0x80000005ff037210 */ /* 0x000fe200007fe4ff */
[----:B------:R-:W-:-:S04]  /*0bf0*/  IMAD.WIDE.U32 R12, R26, R7, R12 ;  /* 0x000000071a0c7225 */ /* 0x000fc800078e000c */
[----:B------:R-:W-:Y:S01]  /*0c00*/  IMAD R3, R3, R26, RZ ;  /* 0x0000001a03037224 */ /* 0x000fe200078e02ff */
[----:B------:R-:W-:Y:S02]  /*0c10*/  MOV R31, R12 ;  /* 0x0000000c001f7202 */ /* 0x000fe40000000f00 */
[----:B------:R-:W-:Y:S01]  /*0c20*/  MOV R26, R6 ;  /* 0x00000006001a7202 */ /* 0x000fe20000000f00 */
[----:B------:R-:W-:Y:S02]  /*0c30*/  IMAD R3, R27, R7, R3 ;  /* 0x000000071b037224 */ /* 0x000fe400078e0203 */
[----:B------:R-:W-:Y:S02]  /*0c40*/  IMAD.MOV.U32 R27, RZ, RZ, R5 ;  /* 0x000000ffff1b7224 */ /* 0x000fe400078e0005 */
[----:B------:R-:W-:Y:S01]  /*0c50*/  IMAD.IADD R3, R13, 0x1, R3 ;  /* 0x000000010d037824 */ /* 0x000fe200078e0203 */
[----:B------:R-:W-:Y:S06]  /*0c60*/  BRA `(.L_x_2620) ;  /* 0x00000000005c7947 */ /* 0x000fec0003800000 */
.L_x_2619:
        /* <DEDUP_REMOVED lines=23> */
.L_x_2620:
[----:B------:R-:W-:Y:S05]  /*0de0*/  BSYNC B0 ;  /* 0x0000000000007941 */ /* 0x000fea0003800000 */
.L_x_2618:
        /* <DEDUP_REMOVED lines=16> */
[----:B------:R-:W-:Y:S05]  /*0ef0*/  CALL.REL.NOINC `($__internal_66_$__cuda_sm20_div_s64) ;  /* 0x0000001400707944 */ /* 0x000fea0003c00000 */
        /* <DEDUP_REMOVED lines=11> */
.L_x_2622:
        /* <DEDUP_REMOVED lines=23> */
.L_x_2623:
[----:B------:R-:W-:Y:S05]  /*1120*/  BSYNC B0 ;  /* 0x0000000000007941 */ /* 0x000fea0003800000 */
.L_x_2621:
        /* <DEDUP_REMOVED lines=30> */
.L_x_2625:
        /* <DEDUP_REMOVED lines=23> */
.L_x_2626:
[----:B------:R-:W-:Y:S05]  /*1480*/  BSYNC B0 ;  /* 0x0000000000007941 */ /* 0x000fea0003800000 */
.L_x_2624:
        /* <DEDUP_REMOVED lines=10> */
.L_x_2614:
        /* <DEDUP_REMOVED lines=25> */
.L_x_2630:
        /* <DEDUP_REMOVED lines=23> */
.L_x_2631:
[----:B------:R-:W-:Y:S05]  /*1830*/  BSYNC B0 ;  /* 0x0000000000007941 */ /* 0x000fea0003800000 */
.L_x_2629:
        /* <DEDUP_REMOVED lines=29> */
.L_x_2633:
        /* <DEDUP_REMOVED lines=23> */
.L_x_2634:
[----:B------:R-:W-:Y:S05]  /*1b80*/  BSYNC B0 ;  /* 0x0000000000007941 */ /* 0x000fea0003800000 */
.L_x_2632:
        /* <DEDUP_REMOVED lines=29> */
.L_x_2636:
        /* <DEDUP_REMOVED lines=23> */
.L_x_2637:
[----:B------:R-:W-:Y:S05]  /*1ed0*/  BSYNC B0 ;  /* 0x0000000000007941 */ /* 0x000fea0003800000 */
.L_x_2635:
[----:B------:R-:W0:Y:S01]  /*1ee0*/  LDC.64 R18, c[0x0][R18+0x2c8] ;  /* 0x0000b20012127b82 */ /* 0x000e220000000a00 */
[----:B------:R-:W-:Y:S02]  /*1ef0*/  IMAD.MOV.U32 R15, RZ, RZ, R13 ;  /* 0x000000ffff0f7224 */ /* 0x000fe400078e000d */
[-C--:B0-----:R-:W-:Y:S02]  /*1f00*/  IMAD R4, R19, R16.reuse, RZ ;  /* 0x0000001013047224 */ /* 0x081fe400078e02ff */
[----:B------:R-:W-:-:S04]  /*1f10*/  IMAD.WIDE.U32 R14, R18, R16, R14 ;  /* 0x00000010120e7225 */ /* 0x000fc800078e000e */
[----:B------:R-:W-:-:S05]  /*1f20*/  IMAD R3, R18, R3, R4 ;  /* 0x0000000312037224 */ /* 0x000fca00078e0204 */
[----:B------:R-:W-:-:S07]  /*1f30*/  IADD3 R13, R15, R3, RZ ;  /* 0x000000030f0d7210 */ /* 0x000fce0007ffe0ff */
.L_x_2628:
[----:B------:R-:W-:Y:S01]  /*1f40*/  IMAD.MOV.U32 R15, RZ, RZ, R13 ;  /* 0x000000ffff0f7224 */ /* 0x000fe200078e000d */
        /* <DEDUP_REMOVED lines=31> */
[----:B------:R-:W-:Y:S05]  /*2140*/  CALL.REL.NOINC `($__internal_66_$__cuda_sm20_div_s64) ;  /* 0x0000000000dc7944 */ /* 0x000fea0003c00000 */
[----:B------:R-:W-:Y:S05]  /*2150*/  BRA `(.L_x_2642) ;  /* 0x0000000000487947 */ /* 0x000fea0003800000 */
.L_x_2641:
        /* <DEDUP_REMOVED lines=18> */
.L_x_2642:
[----:B------:R-:W-:Y:S05]  /*2280*/  BSYNC B1 ;  /* 0x0000000000017941 */ /* 0x000fea0003800000 */
.L_x_2640:
        /* <DEDUP_REMOVED lines=25> */
.L_x_2639:
[----:B------:R-:W-:Y:S05]  /*2420*/  BSYNC B0 ;  /* 0x0000000000007941 */ /* 0x000fea0003800000 */
.L_x_2638:
        /* <DEDUP_REMOVED lines=9> */
        .weak           $__internal_66_$__cuda_sm20_div_s64
        .type           $__internal_66_$__cuda_sm20_div_s64,@function
        .size           $__internal_66_$__cuda_sm20_div_s64,(.L_x_3596 - $__internal_66_$__cuda_sm20_div_s64)
$__internal_66_$__cuda_sm20_div_s64:
        /* <DEDUP_REMOVED lines=83> */
[----:B------:R-:W-:Y:S06]  /*29f0*/  RET.REL.NODEC R16 `(_ZN2at4cuda17kernelHistogram1DIdalLi1ELi2ELin1ELNS0_23CUDAHistogramMemoryTypeE1EZNS0_21CUDA_tensor_histogramIdaLb1EEEbNS_6TensorES4_S4_lNS_14AccumulateTypeIT0_Lb1EE4typeES8_NS0_13TensorArgTypeES9_S9_EUllE_EEvNS0_6detail10TensorInfoIT_T1_EESF_NSC_IKS6_SE_EElS8_S8_SE_T6_) ;  /* 0xffffffd410807950 */ /* 0x000fec0003c3ffff */
.L_x_2644:
        /* <DEDUP_REMOVED lines=16> */
.L_x_3596:


//--------------------- .text._ZN2at4cuda17kernelHistogram1DIdalLi1ELi2ELin1ELNS0_23CUDAHistogramMemoryTypeE0EZNS0_21CUDA_tensor_histogramIdaLb1EEEbNS_6TensorES4_S4_lNS_14AccumulateTypeIT0_Lb1EE4typeES8_NS0_13TensorArgTypeES9_S9_EUllE_EEvNS0_6detail10TensorInfoIT_T1_EESF_NSC_IKS6_SE_EElS8_S8_SE_T6_ --------------------------
	.section	.text._ZN2at4cuda17kernelHistogram1DIdalLi1ELi2ELin1ELNS0_23CUDAHistogramMemoryTypeE0EZNS0_21CUDA_tensor_histogramIdaLb1EEEbNS_6TensorES4_S4_lNS_14AccumulateTypeIT0_Lb1EE4typeES8_NS0_13TensorArgTypeES9_S9_EUllE_EEvNS0_6detail10TensorInfoIT_T1_EESF_NSC_IKS6_SE_EElS8_S8_SE_T6_,"ax",@progbits
	.align	128
        .global         _ZN2at4cuda17kernelHistogram1DIdalLi1ELi2ELin1ELNS0_23CUDAHistogramMemoryTypeE0EZNS0_21CUDA_tensor_histogramIdaLb1EEEbNS_6TensorES4_S4_lNS_14AccumulateTypeIT0_Lb1EE4typeES8_NS0_13TensorArgTypeES9_S9_EUllE_EEvNS0_6detail10TensorInfoIT_T1_EESF_NSC_IKS6_SE_EElS8_S8_SE_T6_
        .type           _ZN2at4cuda17kernelHistogram1DIdalLi1ELi2ELin1ELNS0_23CUDAHistogramMemoryTypeE0EZNS0_21CUDA_tensor_histogramIdaLb1EEEbNS_6TensorES4_S4_lNS_14AccumulateTypeIT0_Lb1EE4typeES8_NS0_13TensorArgTypeES9_S9_EUllE_EEvNS0_6detail10TensorInfoIT_T1_EESF_NSC_IKS6_SE_EElS8_S8_SE_T6_,@function
        .size           _ZN2at4cuda17kernelHistogram1DIdalLi1ELi2ELin1ELNS0_23CUDAHistogramMemoryTypeE0EZNS0_21CUDA_tensor_histogramIdaLb1EEEbNS_6TensorES4_S4_lNS_14AccumulateTypeIT0_Lb1EE4typeES8_NS0_13TensorArgTypeES9_S9_EUllE_EEvNS0_6detail10TensorInfoIT_T1_EESF_NSC_IKS6_SE_EElS8_S8_SE_T6_,(.L_x_3597 - _ZN2at4cuda17kernelHistogram1DIdalLi1ELi2ELin1ELNS0_23CUDAHistogramMemoryTypeE0EZNS0_21CUDA_tensor_histogramIdaLb1EEEbNS_6TensorES4_S4_lNS_14AccumulateTypeIT0_Lb1EE4typeES8_NS0_13TensorArgTypeES9_S9_EUllE_EEvNS0_6detail10TensorInfoIT_T1_EESF_NSC_IKS6_SE_EElS8_S8_SE_T6_)
        .other          _ZN2at4cuda17kernelHistogram1DIdalLi1ELi2ELin1ELNS0_23CUDAHistogramMemoryTypeE0EZNS0_21CUDA_tensor_histogramIdaLb1EEEbNS_6TensorES4_S4_lNS_14AccumulateTypeIT0_Lb1EE4typeES8_NS0_13TensorArgTypeES9_S9_EUllE_EEvNS0_6detail10TensorInfoIT_T1_EESF_NSC_IKS6_SE_EElS8_S8_SE_T6_,@"STO_CUDA_ENTRY STV_DEFAULT"
_ZN2at4cuda17kernelHistogram1DIdalLi1ELi2ELin1ELNS0_23CUDAHistogramMemoryTypeE0EZNS0_21CUDA_tensor_histogramIdaLb1EEEbNS_6TensorES4_S4_lNS_14AccumulateTypeIT0_Lb1EE4typeES8_NS0_13TensorArgTypeES9_S9_EUllE_EEvNS0_6detail10TensorInfoIT_T1_EESF_NSC_IKS6_SE_EElS8_S8_SE_T6_:
.text._ZN2at4cuda17kernelHistogram1DIdalLi1ELi2ELin1ELNS0_23CUDAHistogramMemoryTypeE0EZNS0_21CUDA_tensor_histogramIdaLb1EEEbNS_6TensorES4_S4_lNS_14AccumulateTypeIT0_Lb1EE4typeES8_NS0_13TensorArgTypeES9_S9_EUllE_EEvNS0_6detail10TensorInfoIT_T1_EESF_NSC_IKS6_SE_EElS8_S8_SE_T6_:
        /* <DEDUP_REMOVED lines=13> */
.L_x_2647:
[----:B------:R-:W-:Y:S02]  /*00d0*/  LEA R2, R5, R0, 0x3 ;  /* 0x0000000005027211 */ /* 0x000fe400078e18ff */
[----:B-1----:R-:W-:-:S03]  /*00e0*/  IADD3 R5, P0, R4, R5, RZ ;  /* 0x0000000504057210 */ /* 0x002fc60007f1e0ff */
[----:B------:R0:W-:Y:S02]  /*00f0*/  STS.64 [R2], RZ ;  /* 0x000000ff02007388 */ /* 0x0001e40000000a00 */
[----:B------:R-:W-:Y:S01]  /*0100*/  IMAD.X R3, RZ, RZ, R3, P0 ;  /* 0x000000ffff037224 */ /* 0x000fe200000e0603 */
[----:B------:R-:W-:-:S04]  /*0110*/  ISETP.GE.U32.AND P0, PT, R5, UR4, PT ;  /* 0x0000000405007c0c */ /* 0x000fc8000bf06070 */
[----:B------:R-:W-:-:S13]  /*0120*/  ISETP.GE.AND.EX P0, PT, R3, UR5, PT, P0 ;  /* 0x0000000503007c0c */ /* 0x000fda000bf06300 */
[----:B0-----:R-:W-:Y:S05]  /*0130*/  @!P0 BRA `(.L_x_2647) ;  /* 0xfffffffc00e48947 */ /* 0x001fea000383ffff */
.L_x_2646:
[----:B------:R-:W-:Y:S05]  /*0140*/  BSYNC B0 ;  /* 0x0000000000007941 */ /* 0x000fea0003800000 */
.L_x_2645:
        /* <DEDUP_REMOVED lines=22> */
.L_x_2656:
[----:B------:R-:W0:Y:S01]  /*02b0*/  LDC.64 R8, c[0x0][0x550] ;  /* 0x00015400ff087b82 */ /* 0x000e220000000a00 */
[----:B------:R-:W-:Y:S05]  /*02c0*/  YIELD ;  /* 0x0000000000007946 */ /* 0x000fea0003800000 */
[----:B------:R-:W-:Y:S02]  /*02d0*/  ULDC.64 UR4, c[0x0][0x620] ;  /* 0x0001880000047ab9 */ /* 0x000fe40000000a00 */
[----:B------:R-:W-:Y:S01]  /*02e0*/  IMAD R10, R2, UR4, RZ ;  /* 0x00000004020a7c24 */ /* 0x000fe2000f8e02ff */
[----:B------:R-:W1:Y:S03]  /*02f0*/  LDC.64 R14, c[0x0][0x6f8] ;  /* 0x0001be00ff0e7b82 */ /* 0x000e660000000a00 */
[----:B------:R-:W-:-:S02]  /*0300*/  IMAD R5, R3, UR5, R10 ;  /* 0x0000000503057c24 */ /* 0x000fc4000f8e020a */
        /* <DEDUP_REMOVED lines=26> */
[----:B------:R-:W-:Y:S05]  /*04b0*/  CALL.REL.NOINC `($__internal_67_$__cuda_sm20_div_s64) ;  /* 0x00000020008c7944 */ /* 0x000fea0003c00000 */
[----:B------:R-:W-:Y:S05]  /*04c0*/  BRA `(.L_x_2654) ;  /* 0x0000000000487947 */ /* 0x000fea0003800000 */
.L_x_2653:
        /* <DEDUP_REMOVED lines=18> */
.L_x_2654:
[----:B------:R-:W-:Y:S05]  /*05f0*/  BSYNC B1 ;  /* 0x0000000000017941 */ /* 0x000fea0003800000 */
.L_x_2652:
        /* <DEDUP_REMOVED lines=16> */
.L_x_2655:
[----:B------:R-:W0:Y:S02]  /*0700*/  LDS.64 R8, [R21] ;  /* 0x0000000015087984 */ /* 0x000e240000000a00 */
[----:B0----5:R-:W-:-:S10]  /*0710*/  DADD R10, R14, R8 ;  /* 0x000000000e0a7229 */ /* 0x021fd40000000008 */
[----:B------:R-:W0:Y:S02]  /*0720*/  ATOMS.CAST.SPIN.64 R10, [R21], R8, R10 ;  /* 0x00000008150a738d */ /* 0x000e24000180040a */
[----:B0-----:R-:W-:-:S04]  /*0730*/  ISETP.EQ.U32.AND P0, PT, R10, 0x1, PT ;  /* 0x000000010a00780c */ /* 0x001fc80003f02070 */
[----:B------:R-:W-:-:S13]  /*0740*/  ISETP.EQ.U32.AND.EX P0, PT, R11, RZ, PT, P0 ;  /* 0x000000ff0b00720c */ /* 0x000fda0003f02100 */
[----:B------:R-:W-:Y:S05]  /*0750*/  @!P0 BRA `(.L_x_2655) ;  /* 0xfffffffc00e88947 */ /* 0x000fea000383ffff */
.L_x_2651:
[----:B------:R-:W-:Y:S05]  /*0760*/  BSYNC B0 ;  /* 0x0000000000007941 */ /* 0x000fea0003800000 */
.L_x_2650:
[----:B------:R-:W-:Y:S01]  /*0770*/  IADD3 R3, P0, R4, R3, RZ ;  /* 0x0000000304037210 */ /* 0x000fe20007f1e0ff */
[----:B------:R-:W-:-:S04]  /*0780*/  ULDC.64 UR4, c[0x0][0x708] ;  /* 0x0001c20000047ab9 */ /* 0x000fc80000000a00 */
[----:B------:R-:W-:Y:S01]  /*0790*/  IMAD.X R2, RZ, RZ, R2, P0 ;  /* 0x000000ffff027224 */ /* 0x000fe200000e0602 */
[----:B------:R-:W-:-:S04]  /*07a0*/  ISETP.GE.U32.AND P0, PT, R3, UR4, PT ;  /* 0x0000000403007c0c */ /* 0x000fc8000bf06070 */
[----:B------:R-:W-:-:S13]  /*07b0*/  ISETP.GE.AND.EX P0, PT, R2, UR5, PT, P0 ;  /* 0x0000000502007c0c */ /* 0x000fda000bf06300 */
[----:B------:R-:W-:Y:S05]  /*07c0*/  @!P0 BRA `(.L_x_2656) ;  /* 0xfffffff800b88947 */ /* 0x000fea000383ffff */
[----:B------:R-:W-:Y:S05]  /*07d0*/  BRA `(.L_x_2648) ;  /* 0x0000001c00587947 */ /* 0x000fea0003800000 */
.L_x_2649:
        /* <DEDUP_REMOVED lines=9> */
.L_x_2687:
        /* <DEDUP_REMOVED lines=9> */
.L_x_2670:
        /* <DEDUP_REMOVED lines=14> */
[----:B------:R-:W-:Y:S05]  /*09e0*/  CALL.REL.NOINC `($__internal_67_$__cuda_sm20_div_s64) ;  /* 0x0000001c00407944 */ /* 0x000fea0003c00000 */
        /* <DEDUP_REMOVED lines=10> */
.L_x_2659:
        /* <DEDUP_REMOVED lines=22> */
.L_x_2660:
[----:B------:R-:W-:Y:S05]  /*0bf0*/  BSYNC B0 ;  /* 0x0000000000007941 */ /* 0x000fea0003800000 */
.L_x_2658:
        /* <DEDUP_REMOVED lines=15> */
[----:B------:R-:W-:Y:S05]  /*0cf0*/  CALL.REL.NOINC `($__internal_67_$__cuda_sm20_div_s64) ;  /* 0x00000018007c7944 */ /* 0x000fea0003c00000 */
        /* <DEDUP_REMOVED lines=11> */
.L_x_2662:
        /* <DEDUP_REMOVED lines=22> */
.L_x_2663:
[----:B------:R-:W-:Y:S05]  /*0f10*/  BSYNC B0 ;  /* 0x0000000000007941 */ /* 0x000fea0003800000 */
.L_x_2661:
        /* <DEDUP_REMOVED lines=29> */
.L_x_2665:
        /* <DEDUP_REMOVED lines=22> */
.L_x_2666:
[----:B------:R-:W-:Y:S05]  /*1250*/  BSYNC B0 ;  /* 0x0000000000007941 */ /* 0x000fea0003800000 */
.L_x_2664:
        /* <DEDUP_REMOVED lines=28> */
.L_x_2668:
        /* <DEDUP_REMOVED lines=23> */
.L_x_2669:
[----:B------:R-:W-:Y:S05]  /*1590*/  BSYNC B0 ;  /* 0x0000000000007941 */ /* 0x000fea0003800000 */
.L_x_2667:
        /* <DEDUP_REMOVED lines=8> */
.L_x_2657:
        /* <DEDUP_REMOVED lines=14> */
[----:B------:R-:W-:Y:S05]  /*1700*/  CALL.REL.NOINC `($__internal_67_$__cuda_sm20_div_s64) ;  /* 0x0000000c00f87944 */ /* 0x000fea0003c00000 */
        /* <DEDUP_REMOVED lines=9> */
.L_x_2673:
        /* <DEDUP_REMOVED lines=23> */
.L_x_2674:
[----:B------:R-:W-:Y:S05]  /*1910*/  BSYNC B0 ;  /* 0x0000000000007941 */ /* 0x000fea0003800000 */
.L_x_2672:
        /* <DEDUP_REMOVED lines=27> */
.L_x_2676:
        /* <DEDUP_REMOVED lines=23> */
.L_x_2677:
[----:B------:R-:W-:Y:S05]  /*1c40*/  BSYNC B0 ;  /* 0x0000000000007941 */ /* 0x000fea0003800000 */
.L_x_2675:
        /* <DEDUP_REMOVED lines=27> */
.L_x_2679:
        /* <DEDUP_REMOVED lines=23> */
.L_x_2680:
[----:B------:R-:W-:Y:S05]  /*1f70*/  BSYNC B0 ;  /* 0x0000000000007941 */ /* 0x000fea0003800000 */
.L_x_2678:
[----:B------:R-:W0:Y:S02]  /*1f80*/  LDC.64 R10, c[0x0][R10+0x2c8] ;  /* 0x0000b2000a0a7b82 */ /* 0x000e240000000a00 */
[-C--:B0-----:R-:W-:Y:S02]  /*1f90*/  IMAD R8, R11, R22.reuse, RZ ;  /* 0x000000160b087224 */ /* 0x081fe400078e02ff */
[----:B------:R-:W-:-:S04]  /*1fa0*/  IMAD.WIDE.U32 R18, R10, R22, R18 ;  /* 0x000000160a127225 */ /* 0x000fc800078e0012 */
[----:B------:R-:W-:-:S05]  /*1fb0*/  IMAD R9, R10, R9, R8 ;  /* 0x000000090a097224 */ /* 0x000fca00078e0208 */
[----:B------:R-:W-:-:S07]  /*1fc0*/  IADD3 R19, R19, R9, RZ ;  /* 0x0000000913137210 */ /* 0x000fce0007ffe0ff */
.L_x_2671:
        /* <DEDUP_REMOVED lines=32> */
[----:B------:R-:W-:Y:S05]  /*21d0*/  CALL.REL.NOINC `($__internal_67_$__cuda_sm20_div_s64) ;  /* 0x0000000400447944 */ /* 0x000fea0003c00000 */
[----:B------:R-:W-:Y:S05]  /*21e0*/  BRA `(.L_x_2685) ;  /* 0x0000000000487947 */ /* 0x000fea0003800000 */
.L_x_2684:
        /* <DEDUP_REMOVED lines=18> */
.L_x_2685:
[----:B------:R-:W-:Y:S05]  /*2310*/  BSYNC B1 ;  /* 0x0000000000017941 */ /* 0x000fea0003800000 */
.L_x_2683:
        /* <DEDUP_REMOVED lines=19> */
.L_x_2686:
[----:B------:R-:W0:Y:S02]  /*2450*/  LDS.64 R8, [R21] ;  /* 0x0000000015087984 */ /* 0x000e240000000a00 */
[----:B0----5:R-:W-:-:S10]  /*2460*/  DADD R10, R14, R8 ;  /* 0x000000000e0a7229 */ /* 0x021fd40000000008 */
[----:B------:R-:W0:Y:S02]  /*2470*/  ATOMS.CAST.SPIN.64 R10, [R21], R8, R10 ;  /* 0x00000008150a738d */ /* 0x000e24000180040a */
[----:B0-----:R-:W-:-:S04]  /*2480*/  ISETP.EQ.U32.AND P0, PT, R10, 0x1, PT ;  /* 0x000000010a00780c */ /* 0x001fc80003f02070 */
[----:B------:R-:W-:-:S13]  /*2490*/  ISETP.EQ.U32.AND.EX P0, PT, R11, RZ, PT, P0 ;  /* 0x000000ff0b00720c */ /* 0x000fda0003f02100 */
[----:B------:R-:W-:Y:S05]  /*24a0*/  @!P0 BRA `(.L_x_2686) ;  /* 0xfffffffc00e88947 */ /* 0x000fea000383ffff */
.L_x_2682:
[----:B------:R-:W-:Y:S05]  /*24b0*/  BSYNC B0 ;  /* 0x0000000000007941 */ /* 0x000fea0003800000 */
.L_x_2681:
        /* <DEDUP_REMOVED lines=8> */
.L_x_2648:
        /* <DEDUP_REMOVED lines=12> */
.L_x_2688:
        /* <DEDUP_REMOVED lines=15> */
        .weak           $__internal_67_$__cuda_sm20_div_s64
        .type           $__internal_67_$__cuda_sm20_div_s64,@function
        .size           $__internal_67_$__cuda_sm20_div_s64,(.L_x_3597 - $__internal_67_$__cuda_sm20_div_s64)
$__internal_67_$__cuda_sm20_div_s64:
        /* <DEDUP_REMOVED lines=83> */
[----:B------:R-:W-:Y:S06]  /*2c20*/  RET.REL.NODEC R24 `(_ZN2at4cuda17kernelHistogram1DIdalLi1ELi2ELin1ELNS0_23CUDAHistogramMemoryTypeE0EZNS0_21CUDA_tensor_histogramIdaLb1EEEbNS_6TensorES4_S4_lNS_14AccumulateTypeIT0_Lb1EE4typeES8_NS0_13TensorArgTypeES9_S9_EUllE_EEvNS0_6detail10TensorInfoIT_T1_EESF_NSC_IKS6_SE_EElS8_S8_SE_T6_) ;  /* 0xffffffd018f47950 */ /* 0x000fec0003c3ffff */
.L_x_2689:
        /* <DEDUP_REMOVED lines=13> */
.L_x_3597:


//--------------------- .text._ZN2at4cuda17kernelHistogram1DIlalLi1ELi2ELin1ELNS0_23CUDAHistogramMemoryTypeE1EZNS0_21CUDA_tensor_histogramIlaLb0EEEbNS_6TensorES4_S4_lNS_14AccumulateTypeIT0_Lb1EE4typeES8_NS0_13TensorArgTypeES9_S9_EUllE0_EEvNS0_6detail10TensorInfoIT_T1_EESF_NSC_IKS6_SE_EElS8_S8_SE_T6_ --------------------------
	.section	.text._ZN2at4cuda17kernelHistogram1DIlalLi1ELi2ELin1ELNS0_23CUDAHistogramMemoryTypeE1EZNS0_21CUDA_tensor_histogramIlaLb0EEEbNS_6TensorES4_S4_lNS_14AccumulateTypeIT0_Lb1EE4typeES8_NS0_13TensorArgTypeES9_S9_EUllE0_EEvNS0_6detail10TensorInfoIT_T1_EESF_NSC_IKS6_SE_EElS8_S8_SE_T6_,"ax",@progbits
	.align	128
        .global         _ZN2at4cuda17kernelHistogram1DIlalLi1ELi2ELin1ELNS0_23CUDAHistogramMemoryTypeE1EZNS0_21CUDA_tensor_histogramIlaLb0EEEbNS_6TensorES4_S4_lNS_14AccumulateTypeIT0_Lb1EE4typeES8_NS0_13TensorArgTypeES9_S9_EUllE0_EEvNS0_6detail10TensorInfoIT_T1_EESF_NSC_IKS6_SE_EElS8_S8_SE_T6_
        .type           _ZN2at4cuda17kernelHistogram1DIlalLi1ELi2ELin1ELNS0_23CUDAHistogramMemoryTypeE1EZNS0_21CUDA_tensor_histogramIlaLb0EEEbNS_6TensorES4_S4_lNS_14AccumulateTypeIT0_Lb1EE4typeES8_NS0_13TensorArgTypeES9_S9_EUllE0_EEvNS0_6detail10TensorInfoIT_T1_EESF_NSC_IKS6_SE_EElS8_S8_SE_T6_,@function
        .size           _ZN2at4cuda17kernelHistogram1DIlalLi1ELi2ELin1ELNS0_23CUDAHistogramMemoryTypeE1EZNS0_21CUDA_tensor_histogramIlaLb0EEEbNS_6TensorES4_S4_lNS_14AccumulateTypeIT0_Lb1EE4typeES8_NS0_13TensorArgTypeES9_S9_EUllE0_EEvNS0_6detail10TensorInfoIT_T1_EESF_NSC_IKS6_SE_EElS8_S8_SE_T6_,(.L_x_3598 - _ZN2at4cuda17kernelHistogram1DIlalLi1ELi2ELin1ELNS0_23CUDAHistogramMemoryTypeE1EZNS0_21CUDA_tensor_histogramIlaLb0EEEbNS_6TensorES4_S4_lNS_14AccumulateTypeIT0_Lb1EE4typeES8_NS0_13TensorArgTypeES9_S9_EUllE0_EEvNS0_6detail10TensorInfoIT_T1_EESF_NSC_IKS6_SE_EElS8_S8_SE_T6_)
        .other          _ZN2at4cuda17kernelHistogram1DIlalLi1ELi2ELin1ELNS0_23CUDAHistogramMemoryTypeE1EZNS0_21CUDA_tensor_histogramIlaLb0EEEbNS_6TensorES4_S4_lNS_14AccumulateTypeIT0_Lb1EE4typeES8_NS0_13TensorArgTypeES9_S9_EUllE0_EEvNS0_6detail10TensorInfoIT_T1_EESF_NSC_IKS6_SE_EElS8_S8_SE_T6_,@"STO_CUDA_ENTRY STV_DEFAULT"
_ZN2at4cuda17kernelHistogram1DIlalLi1ELi2ELin1ELNS0_23CUDAHistogramMemoryTypeE1EZNS0_21CUDA_tensor_histogramIlaLb0EEEbNS_6TensorES4_S4_lNS_14AccumulateTypeIT0_Lb1EE4typeES8_NS0_13TensorArgTypeES9_S9_EUllE0_EEvNS0_6detail10TensorInfoIT_T1_EESF_NSC_IKS6_SE_EElS8_S8_SE_T6_:
.text._ZN2at4cuda17kernelHistogram1DIlalLi1ELi2ELin1ELNS0_23CUDAHistogramMemoryTypeE1EZNS0_21CUDA_tensor_histogramIlaLb0EEEbNS_6TensorES4_S4_lNS_14AccumulateTypeIT0_Lb1EE4typeES8_NS0_13TensorArgTypeES9_S9_EUllE0_EEvNS0_6detail10TensorInfoIT_T1_EESF_NSC_IKS6_SE_EElS8_S8_SE_T6_:
        /* <DEDUP_REMOVED lines=29> */
.L_x_2697:
        /* <DEDUP_REMOVED lines=30> */
[----:B------:R-:W-:Y:S05]  /*03b0*/  CALL.REL.NOINC `($__internal_68_$__cuda_sm20_div_s64) ;  /* 0x0000002000087944 */ /* 0x000fea0003c00000 */
[----:B------:R-:W-:Y:S05]  /*03c0*/  BRA `(.L_x_2696) ;  /* 0x0000000000487947 */ /* 0x000fea0003800000 */
.L_x_2695:
        /* <DEDUP_REMOVED lines=18> */
.L_x_2696:
[----:B------:R-:W-:Y:S05]  /*04f0*/  BSYNC B2 ;  /* 0x0000000000027941 */ /* 0x000fea0003800000 */
.L_x_2694:
        /* <DEDUP_REMOVED lines=15> */
.L_x_2693:
[----:B------:R-:W-:Y:S05]  /*05f0*/  BSYNC B1 ;  /* 0x0000000000017941 */ /* 0x000fea0003800000 */
.L_x_2692:
[----:B------:R-:W-:Y:S05]  /*0600*/  @!P0 BRA `(.L_x_2697) ;  /* 0xfffffff800f08947 */ /* 0x000fea000383ffff */
[----:B------:R-:W-:Y:S05]  /*0610*/  BSYNC B0 ;  /* 0x0000000000007941 */ /* 0x000fea0003800000 */
.L_x_2691:
[----:B------:R-:W-:Y:S05]  /*0620*/  EXIT ;  /* 0x000000000000794d */ /* 0x000fea0003800000 */
.L_x_2690:
[----:B------:R-:W-:-:S04]  /*0630*/  LOP3.LUT R3, RZ, R4, RZ, 0x33, !PT ;  /* 0x00000004ff037212 */ /* 0x000fc800078e33ff */
[----:B------:R-:W-:-:S05]  /*0640*/  VIMNMX R3, R3, -0x3, !PT ;  /* 0xfffffffd03037848 */ /* 0x000fca0007fe0100 */
[----:B------:R-:W-:-:S04]  /*0650*/  IMAD.IADD R4, R3, 0x1, R4 ;  /* 0x0000000103047824 */ /* 0x000fc800078e0204 */
[C---:B------:R-:W-:Y:S01]  /*0660*/  VIADD R9, R4.reuse, 0x2 ;  /* 0x0000000204097836 */ /* 0x040fe20000000000 */
[----:B------:R-:W-:-:S04]  /*0670*/  IADD3 R10, R4, 0x1, RZ ;  /* 0x00000001040a7810 */ /* 0x000fc80007ffe0ff */
[----:B------:R-:W-:-:S05]  /*0680*/  LOP3.LUT R9, R9, 0x3, RZ, 0xc0, !PT ;  /* 0x0000000309097812 */ /* 0x000fca00078ec0ff */
[----:B------:R-:W-:-:S07]  /*0690*/  IMAD.IADD R11, R4, 0x1, -R9 ;  /* 0x00000001040b7824 */ /* 0x000fce00078e0a09 */
.L_x_2727:
        /* <DEDUP_REMOVED lines=13> */
.L_x_2711:
        /* <DEDUP_REMOVED lines=9> */
[----:B------:R-:W-:Y:S05]  /*0800*/  CALL.REL.NOINC `($__internal_68_$__cuda_sm20_div_s64) ;  /* 0x0000001800f47944 */ /* 0x000fea0003c00000 */
        /* <DEDUP_REMOVED lines=11> */
.L_x_2700:
        /* <DEDUP_REMOVED lines=22> */
.L_x_2701:
[----:B------:R-:W-:Y:S05]  /*0a20*/  BSYNC B0 ;  /* 0x0000000000007941 */ /* 0x000fea0003800000 */
.L_x_2699:
        /* <DEDUP_REMOVED lines=16> */
[----:B------:R-:W-:Y:S05]  /*0b30*/  CALL.REL.NOINC `($__internal_68_$__cuda_sm20_div_s64) ;  /* 0x0000001800287944 */ /* 0x000fea0003c00000 */
        /* <DEDUP_REMOVED lines=12> */
.L_x_2703:
        /* <DEDUP_REMOVED lines=23> */
.L_x_2704:
[----:B------:R-:W-:Y:S05]  /*0d70*/  BSYNC B0 ;  /* 0x0000000000007941 */ /* 0x000fea0003800000 */
.L_x_2702:
        /* <DEDUP_REMOVED lines=28> */
.L_x_2706:
        /* <DEDUP_REMOVED lines=23> */
.L_x_2707:
[----:B------:R-:W-:Y:S05]  /*10b0*/  BSYNC B0 ;  /* 0x0000000000007941 */ /* 0x000fea0003800000 */
.L_x_2705:
        /* <DEDUP_REMOVED lines=18> */
[----:B------:R-:W-:Y:S05]  /*11e0*/  CALL.REL.NOINC `($__internal_68_$__cuda_sm20_div_s64) ;  /* 0x00000010007c7944 */ /* 0x000fea0003c00000 */
        /* <DEDUP_REMOVED lines=11> */
.L_x_2709:
        /* <DEDUP_REMOVED lines=23> */
.L_x_2710:
[----:B------:R-:W-:Y:S05]  /*1410*/  BSYNC B0 ;  /* 0x0000000000007941 */ /* 0x000fea0003800000 */
.L_x_2708:
        /* <DEDUP_REMOVED lines=10> */
.L_x_2698:
        /* <DEDUP_REMOVED lines=25> */
.L_x_2714:
        /* <DEDUP_REMOVED lines=23> */
.L_x_2715:
[----:B------:R-:W-:Y:S05]  /*17c0*/  BSYNC B0 ;  /* 0x0000000000007941 */ /* 0x000fea0003800000 */
.L_x_2713:
        /* <DEDUP_REMOVED lines=29> */
.L_x_2717:
        /* <DEDUP_REMOVED lines=23> */
.L_x_2718:
[----:B------:R-:W-:Y:S05]  /*1b10*/  BSYNC B0 ;  /* 0x0000000000007941 */ /* 0x000fea0003800000 */
.L_x_2716:
        /* <DEDUP_REMOVED lines=29> */
.L_x_2720:
        /* <DEDUP_REMOVED lines=23> */
.L_x_2721:
[----:B------:R-:W-:Y:S05]  /*1e60*/  BSYNC B0 ;  /* 0x0000000000007941 */ /* 0x000fea0003800000 */
.L_x_2719:
[----:B------:R-:W0:Y:S01]  /*1e70*/  LDC.64 R18, c[0x0][R18+0x2c8] ;  /* 0x0000b20012127b82 */ /* 0x000e220000000a00 */
[----:B------:R-:W-:Y:S01]  /*1e80*/  MOV R15, R13 ;  /* 0x0000000d000f7202 */ /* 0x000fe20000000f00 */
[-C--:B0-----:R-:W-:Y:S02]  /*1e90*/  IMAD R4, R19, R16.reuse, RZ ;  /* 0x0000001013047224 */ /* 0x081fe400078e02ff */
[----:B------:R-:W-:-:S04]  /*1ea0*/  IMAD.WIDE.U32 R14, R18, R16, R14 ;  /* 0x00000010120e7225 */ /* 0x000fc800078e000e */
[----:B------:R-:W-:-:S04]  /*1eb0*/  IMAD R3, R18, R3, R4 ;  /* 0x0000000312037224 */ /* 0x000fc800078e0204 */
[----:B------:R-:W-:-:S07]  /*1ec0*/  IMAD.IADD R13, R15, 0x1, R3 ;  /* 0x000000010f0d7824 */ /* 0x000fce00078e0203 */
.L_x_2712:
        /* <DEDUP_REMOVED lines=32> */
[----:B------:R-:W-:Y:S05]  /*20d0*/  CALL.REL.NOINC `($__internal_68_$__cuda_sm20_div_s64) ;  /* 0x0000000000c07944 */ /* 0x000fea0003c00000 */
[----:B------:R-:W-:Y:S05]  /*20e0*/  BRA `(.L_x_2726) ;  /* 0x0000000000487947 */ /* 0x000fea0003800000 */
.L_x_2725:
        /* <DEDUP_REMOVED lines=18> */
.L_x_2726:
[----:B------:R-:W-:Y:S05]  /*2210*/  BSYNC B1 ;  /* 0x0000000000017941 */ /* 0x000fea0003800000 */
.L_x_2724:
        /* <DEDUP_REMOVED lines=18> */
.L_x_2723:
[----:B------:R-:W-:Y:S05]  /*2340*/  BSYNC B0 ;  /* 0x0000000000007941 */ /* 0x000fea0003800000 */
.L_x_2722:
        /* <DEDUP_REMOVED lines=9> */
        .weak           $__internal_68_$__cuda_sm20_div_s64
        .type           $__internal_68_$__cuda_sm20_div_s64,@function
        .size           $__internal_68_$__cuda_sm20_div_s64,(.L_x_3598 - $__internal_68_$__cuda_sm20_div_s64)
$__internal_68_$__cuda_sm20_div_s64:
        /* <DEDUP_REMOVED lines=83> */
[----:B------:R-:W-:Y:S06]  /*2910*/  RET.REL.NODEC R16 `(_ZN2at4cuda17kernelHistogram1DIlalLi1ELi2ELin1ELNS0_23CUDAHistogramMemoryTypeE1EZNS0_21CUDA_tensor_histogramIlaLb0EEEbNS_6TensorES4_S4_lNS_14AccumulateTypeIT0_Lb1EE4typeES8_NS0_13TensorArgTypeES9_S9_EUllE0_EEvNS0_6detail10TensorInfoIT_T1_EESF_NSC_IKS6_SE_EElS8_S8_SE_T6_) ;  /* 0xffffffd410b87950 */ /* 0x000fec0003c3ffff */
.L_x_2728:
        /* <DEDUP_REMOVED lines=14> */
.L_x_3598:


//--------------------- .text._ZN2at4cuda17kernelHistogram1DIlalLi1ELi2ELin1ELNS0_23CUDAHistogramMemoryTypeE0EZNS0_21CUDA_tensor_histogramIlaLb0EEEbNS_6TensorES4_S4_lNS_14AccumulateTypeIT0_Lb1EE4typeES8_NS0_13TensorArgTypeES9_S9_EUllE0_EEvNS0_6detail10TensorInfoIT_T1_EESF_NSC_IKS6_SE_EElS8_S8_SE_T6_ --------------------------
	.section	.text._ZN2at4cuda17kernelHistogram1DIlalLi1ELi2ELin1ELNS0_23CUDAHistogramMemoryTypeE0EZNS0_21CUDA_tensor_histogramIlaLb0EEEbNS_6TensorES4_S4_lNS_14AccumulateTypeIT0_Lb1EE4typeES8_NS0_13TensorArgTypeES9_S9_EUllE0_EEvNS0_6detail10TensorInfoIT_T1_EESF_NSC_IKS6_SE_EElS8_S8_SE_T6_,"ax",@progbits
	.align	128
        .global         _ZN2at4cuda17kernelHistogram1DIlalLi1ELi2ELin1ELNS0_23CUDAHistogramMemoryTypeE0EZNS0_21CUDA_tensor_histogramIlaLb0EEEbNS_6TensorES4_S4_lNS_14AccumulateTypeIT0_Lb1EE4typeES8_NS0_13TensorArgTypeES9_S9_EUllE0_EEvNS0_6detail10TensorInfoIT_T1_EESF_NSC_IKS6_SE_EElS8_S8_SE_T6_
        .type           _ZN2at4cuda17kernelHistogram1DIlalLi1ELi2ELin1ELNS0_23CUDAHistogramMemoryTypeE0EZNS0_21CUDA_tensor_histogramIlaLb0EEEbNS_6TensorES4_S4_lNS_14AccumulateTypeIT0_Lb1EE4typeES8_NS0_13TensorArgTypeES9_S9_EUllE0_EEvNS0_6detail10TensorInfoIT_T1_EESF_NSC_IKS6_SE_EElS8_S8_SE_T6_,@function
        .size           _ZN2at4cuda17kernelHistogram1DIlalLi1ELi2ELin1ELNS0_23CUDAHistogramMemoryTypeE0EZNS0_21CUDA_tensor_histogramIlaLb0EEEbNS_6TensorES4_S4_lNS_14AccumulateTypeIT0_Lb1EE4typeES8_NS0_13TensorArgTypeES9_S9_EUllE0_EEvNS0_6detail10TensorInfoIT_T1_EESF_NSC_IKS6_SE_EElS8_S8_SE_T6_,(.L_x_3599 - _ZN2at4cuda17kernelHistogram1DIlalLi1ELi2ELin1ELNS0_23CUDAHistogramMemoryTypeE0EZNS0_21CUDA_tensor_histogramIlaLb0EEEbNS_6TensorES4_S4_lNS_14AccumulateTypeIT0_Lb1EE4typeES8_NS0_13TensorArgTypeES9_S9_EUllE0_EEvNS0_6detail10TensorInfoIT_T1_EESF_NSC_IKS6_SE_EElS8_S8_SE_T6_)
        .other          _ZN2at4cuda17kernelHistogram1DIlalLi1ELi2ELin1ELNS0_23CUDAHistogramMemoryTypeE0EZNS0_21CUDA_tensor_histogramIlaLb0EEEbNS_6TensorES4_S4_lNS_14AccumulateTypeIT0_Lb1EE4typeES8_NS0_13TensorArgTypeES9_S9_EUllE0_EEvNS0_6detail10TensorInfoIT_T1_EESF_NSC_IKS6_SE_EElS8_S8_SE_T6_,@"STO_CUDA_ENTRY STV_DEFAULT"
_ZN2at4cuda17kernelHistogram1DIlalLi1ELi2ELin1ELNS0_23CUDAHistogramMemoryTypeE0EZNS0_21CUDA_tensor_histogramIlaLb0EEEbNS_6TensorES4_S4_lNS_14AccumulateTypeIT0_Lb1EE4typeES8_NS0_13TensorArgTypeES9_S9_EUllE0_EEvNS0_6detail10TensorInfoIT_T1_EESF_NSC_IKS6_SE_EElS8_S8_SE_T6_:
.text._ZN2at4cuda17kernelHistogram1DIlalLi1ELi2ELin1ELNS0_23CUDAHistogramMemoryTypeE0EZNS0_21CUDA_tensor_histogramIlaLb0EEEbNS_6TensorES4_S4_lNS_14AccumulateTypeIT0_Lb1EE4typeES8_NS0_13TensorArgTypeES9_S9_EUllE0_EEvNS0_6detail10TensorInfoIT_T1_EESF_NSC_IKS6_SE_EElS8_S8_SE_T6_:
        /* <DEDUP_REMOVED lines=13> */
.L_x_2731:
[----:B------:R-:W-:Y:S02]  /*00d0*/  LEA R2, R5, R0, 0x3 ;  /* 0x0000000005027211 */ /* 0x000fe400078e18ff */
[----:B-1----:R-:W-:-:S03]  /*00e0*/  IADD3 R5, P0, R4, R5, RZ ;  /* 0x0000000504057210 */ /* 0x002fc60007f1e0ff */
[----:B------:R0:W-:Y:S02]  /*00f0*/  STS.64 [R2], RZ ;  /* 0x000000ff02007388 */ /* 0x0001e40000000a00 */
[----:B------:R-:W-:Y:S01]  /*0100*/  IMAD.X R3, RZ, RZ, R3, P0 ;  /* 0x000000ffff037224 */ /* 0x000fe200000e0603 */
[----:B------:R-:W-:-:S04]  /*0110*/  ISETP.GE.U32.AND P0, PT, R5, UR4, PT ;  /* 0x0000000405007c0c */ /* 0x000fc8000bf06070 */
[----:B------:R-:W-:-:S13]  /*0120*/  ISETP.GE.AND.EX P0, PT, R3, UR5, PT, P0 ;  /* 0x0000000503007c0c */ /* 0x000fda000bf06300 */
[----:B0-----:R-:W-:Y:S05]  /*0130*/  @!P0 BRA `(.L_x_2731) ;  /* 0xfffffffc00e48947 */ /* 0x001fea000383ffff */
.L_x_2730:
[----:B------:R-:W-:Y:S05]  /*0140*/  BSYNC B0 ;  /* 0x0000000000007941 */ /* 0x000fea0003800000 */
.L_x_2729:
        /* <DEDUP_REMOVED lines=22> */
.L_x_2740:
        /* <DEDUP_REMOVED lines=37> */
[----:B------:R-:W-:Y:S05]  /*0500*/  CALL.REL.NOINC `($__internal_69_$__cuda_sm20_div_s64) ;  /* 0x0000002000387944 */ /* 0x000fea0003c00000 */
[----:B------:R-:W-:Y:S05]  /*0510*/  BRA `(.L_x_2738) ;  /* 0x0000000000487947 */ /* 0x000fea0003800000 */
.L_x_2737:
        /* <DEDUP_REMOVED lines=18> */
.L_x_2738:
[----:B------:R-:W-:Y:S05]  /*0640*/  BSYNC B1 ;  /* 0x0000000000017941 */ /* 0x000fea0003800000 */
.L_x_2736:
[----:B------:R-:W-:Y:S01]  /*0650*/  ULDC.64 UR4, c[0x0][0x6f0] ;  /* 0x0001bc0000047ab9 */ /* 0x000fe20000000a00 */
[----:B------:R-:W-:Y:S02]  /*0660*/  SHF.R.S32.HI R5, RZ, 0x1f, R21 ;  /* 0x0000001fff057819 */ /* 0x000fe40000011415 */
[----:B------:R-:W-:-:S04]  /*0670*/  ISETP.NE.U32.AND P1, PT, R21, UR4, PT ;  /* 0x0000000415007c0c */ /* 0x000fc8000bf25070 */
[----:B------:R-:W-:-:S04]  /*0680*/  ISETP.NE.AND.EX P1, PT, R5, UR5, PT, P1 ;  /* 0x0000000505007c0c */ /* 0x000fc8000bf25310 */
[----:B------:R-:W-:-:S05]  /*0690*/  SEL R8, RZ, 0xffffffff, P1 ;  /* 0xffffffffff087807 */ /* 0x000fca0000800000 */
[----:B------:R-:W-:-:S05]  /*06a0*/  IMAD.IADD R21, R21, 0x1, R8 ;  /* 0x0000000115157824 */ /* 0x000fca00078e0208 */
[----:B------:R-:W-:-:S07]  /*06b0*/  LEA R21, R21, R0, 0x3 ;  /* 0x0000000015157211 */ /* 0x000fce00078e18ff */
.L_x_2739:
[----:B------:R-:W0:Y:S02]  /*06c0*/  LDS.64 R8, [R21] ;  /* 0x0000000015087984 */ /* 0x000e240000000a00 */
[----:B0-----:R-:W-:-:S05]  /*06d0*/  IADD3 R10, P1, R8, 0x1, RZ ;  /* 0x00000001080a7810 */ /* 0x001fca0007f3e0ff */
[----:B------:R-:W-:-:S06]  /*06e0*/  IMAD.X R11, RZ, RZ, R9, P1 ;  /* 0x000000ffff0b7224 */ /* 0x000fcc00008e0609 */
[----:B------:R-:W0:Y:S02]  /*06f0*/  ATOMS.CAST.SPIN.64 R10, [R21], R8, R10 ;  /* 0x00000008150a738d */ /* 0x000e24000180040a */
[----:B0-----:R-:W-:-:S04]  /*0700*/  ISETP.EQ.U32.AND P1, PT, R10, 0x1, PT ;  /* 0x000000010a00780c */ /* 0x001fc80003f22070 */
[----:B------:R-:W-:-:S13]  /*0710*/  ISETP.EQ.U32.AND.EX P1, PT, R11, RZ, PT, P1 ;  /* 0x000000ff0b00720c */ /* 0x000fda0003f22110 */
[----:B------:R-:W-:Y:S05]  /*0720*/  @!P1 BRA `(.L_x_2739) ;  /* 0xfffffffc00e49947 */ /* 0x000fea000383ffff */
.L_x_2735:
[----:B------:R-:W-:Y:S05]  /*0730*/  BSYNC B0 ;  /* 0x0000000000007941 */ /* 0x000fea0003800000 */
.L_x_2734:
[----:B------:R-:W-:Y:S05]  /*0740*/  @!P0 BRA `(.L_x_2740) ;  /* 0xfffffff800d88947 */ /* 0x000fea000383ffff */
[----:B------:R-:W-:Y:S05]  /*0750*/  BRA `(.L_x_2732) ;  /* 0x0000001c00387947 */ /* 0x000fea0003800000 */
.L_x_2733:
        /* <DEDUP_REMOVED lines=8> */
.L_x_2771:
        /* <DEDUP_REMOVED lines=12> */
.L_x_2754:
        /* <DEDUP_REMOVED lines=10> */
[----:B------:R-:W-:Y:S05]  /*0940*/  CALL.REL.NOINC `($__internal_69_$__cuda_sm20_div_s64) ;  /* 0x0000001c00287944 */ /* 0x000fea0003c00000 */
        /* <DEDUP_REMOVED lines=10> */
.L_x_2743:
        /* <DEDUP_REMOVED lines=22> */
.L_x_2744:
[----:B------:R-:W-:Y:S05]  /*0b50*/  BSYNC B0 ;  /* 0x0000000000007941 */ /* 0x000fea0003800000 */
.L_x_2742:
        /* <DEDUP_REMOVED lines=15> */
[----:B------:R-:W-:Y:S05]  /*0c50*/  CALL.REL.NOINC `($__internal_69_$__cuda_sm20_div_s64) ;  /* 0x0000001800647944 */ /* 0x000fea0003c00000 */
        /* <DEDUP_REMOVED lines=11> */
.L_x_2746:
        /* <DEDUP_REMOVED lines=22> */
.L_x_2747:
[----:B------:R-:W-:Y:S05]  /*0e70*/  BSYNC B0 ;  /* 0x0000000000007941 */ /* 0x000fea0003800000 */
.L_x_2745:
        /* <DEDUP_REMOVED lines=29> */
.L_x_2749:
        /* <DEDUP_REMOVED lines=22> */
.L_x_2750:
[----:B------:R-:W-:Y:S05]  /*11b0*/  BSYNC B0 ;  /* 0x0000000000007941 */ /* 0x000fea0003800000 */
.L_x_2748:
        /* <DEDUP_REMOVED lines=27> */
.L_x_2752:
        /* <DEDUP_REMOVED lines=23> */
.L_x_2753:
[----:B------:R-:W-:Y:S05]  /*14e0*/  BSYNC B0 ;  /* 0x0000000000007941 */ /* 0x000fea0003800000 */
.L_x_2751:
        /* <DEDUP_REMOVED lines=11> */
.L_x_2741:
        /* <DEDUP_REMOVED lines=24> */
.L_x_2757:
        /* <DEDUP_REMOVED lines=23> */
.L_x_2758:
[----:B------:R-:W-:Y:S05]  /*1890*/  BSYNC B0 ;  /* 0x0000000000007941 */ /* 0x000fea0003800000 */
.L_x_2756:
        /* <DEDUP_REMOVED lines=17> */
[----:B------:R-:W-:Y:S05]  /*19b0*/  CALL.REL.NOINC `($__internal_69_$__cuda_sm20_div_s64) ;  /* 0x0000000c000c7944 */ /* 0x000fea0003c00000 */
        /* <DEDUP_REMOVED lines=9> */
.L_x_2760:
        /* <DEDUP_REMOVED lines=23> */
.L_x_2761:
[----:B------:R-:W-:Y:S05]  /*1bc0*/  BSYNC B0 ;  /* 0x0000000000007941 */ /* 0x000fea0003800000 */
.L_x_2759:
        /* <DEDUP_REMOVED lines=27> */
.L_x_2763:
        /* <DEDUP_REMOVED lines=23> */
.L_x_2764:
[----:B------:R-:W-:Y:S05]  /*1ef0*/  BSYNC B0 ;  /* 0x0000000000007941 */ /* 0x000fea0003800000 */
.L_x_2762:
[----:B------:R-:W0:Y:S02]  /*1f00*/  LDC.64 R10, c[0x0][R10+0x2c8] ;  /* 0x0000b2000a0a7b82 */ /* 0x000e240000000a00 */
[-C--:B0-----:R-:W-:Y:S02]  /*1f10*/  IMAD R8, R11, R22.reuse, RZ ;  /* 0x000000160b087224 */ /* 0x081fe400078e02ff */
[----:B------:R-:W-:-:S04]  /*1f20*/  IMAD.WIDE.U32 R18, R10, R22, R18 ;  /* 0x000000160a127225 */ /* 0x000fc800078e0012 */
[----:B------:R-:W-:-:S05]  /*1f30*/  IMAD R9, R10, R9, R8 ;  /* 0x000000090a097224 */ /* 0x000fca00078e0208 */
[----:B------:R-:W-:-:S07]  /*1f40*/  IADD3 R19, R19, R9, RZ ;  /* 0x0000000913137210 */ /* 0x000fce0007ffe0ff */
.L_x_2755:
        /* <DEDUP_REMOVED lines=34> */
.L_x_2768:
        /* <DEDUP_REMOVED lines=18> */
.L_x_2769:
[----:B------:R-:W-:Y:S05]  /*2290*/  BSYNC B1 ;  /* 0x0000000000017941 */ /* 0x000fea0003800000 */
.L_x_2767:
        /* <DEDUP_REMOVED lines=10> */
.L_x_2770:
[----:B------:R-:W0:Y:S02]  /*2340*/  LDS.64 R8, [R21] ;  /* 0x0000000015087984 */ /* 0x000e240000000a00 */
[----:B0-----:R-:W-:-:S04]  /*2350*/  IADD3 R10, P0, R8, 0x1, RZ ;  /* 0x00000001080a7810 */ /* 0x001fc80007f1e0ff */
[----:B------:R-:W-:-:S06]  /*2360*/  IADD3.X R11, RZ, R9, RZ, P0, !PT ;  /* 0x00000009ff0b7210 */ /* 0x000fcc00007fe4ff */
[----:B------:R-:W0:Y:S02]  /*2370*/  ATOMS.CAST.SPIN.64 R10, [R21], R8, R10 ;  /* 0x00000008150a738d */ /* 0x000e24000180040a */
[----:B0-----:R-:W-:-:S04]  /*2380*/  ISETP.EQ.U32.AND P0, PT, R10, 0x1, PT ;  /* 0x000000010a00780c */ /* 0x001fc80003f02070 */
[----:B------:R-:W-:-:S13]  /*2390*/  ISETP.EQ.U32.AND.EX P0, PT, R11, RZ, PT, P0 ;  /* 0x000000ff0b00720c */ /* 0x000fda0003f02100 */
[----:B------:R-:W-:Y:S05]  /*23a0*/  @!P0 BRA `(.L_x_2770) ;  /* 0xfffffffc00e48947 */ /* 0x000fea000383ffff */
.L_x_2766:
[----:B------:R-:W-:Y:S05]  /*23b0*/  BSYNC B0 ;  /* 0x0000000000007941 */ /* 0x000fea0003800000 */
.L_x_2765:
        /* <DEDUP_REMOVED lines=8> */
.L_x_2732:
        /* <DEDUP_REMOVED lines=12> */
.L_x_2772:
        /* <DEDUP_REMOVED lines=15> */
        .weak           $__internal_69_$__cuda_sm20_div_s64
        .type           $__internal_69_$__cuda_sm20_div_s64,@function
        .size           $__internal_69_$__cuda_sm20_div_s64,(.L_x_3599 - $__internal_69_$__cuda_sm20_div_s64)
$__internal_69_$__cuda_sm20_div_s64:
        /* <DEDUP_REMOVED lines=83> */
[----:B------:R-:W-:Y:S06]  /*2b20*/  RET.REL.NODEC R24 `(_ZN2at4cuda17kernelHistogram1DIlalLi1ELi2ELin1ELNS0_23CUDAHistogramMemoryTypeE0EZNS0_21CUDA_tensor_histogramIlaLb0EEEbNS_6TensorES4_S4_lNS_14AccumulateTypeIT0_Lb1EE4typeES8_NS0_13TensorArgTypeES9_S9_EUllE0_EEvNS0_6detail10TensorInfoIT_T1_EESF_NSC_IKS6_SE_EElS8_S8_SE_T6_) ;  /* 0xffffffd418347950 */ /* 0x000fec0003c3ffff */
.L_x_2773:
        /* <DEDUP_REMOVED lines=13> */
.L_x_3599:


//--------------------- .text._ZN2at4cuda17kernelHistogram1DIlalLi1ELi2ELin1ELNS0_23CUDAHistogramMemoryTypeE1EZNS0_21CUDA_tensor_histogramIlaLb0EEEbNS_6TensorES4_S4_lNS_14AccumulateTypeIT0_Lb1EE4typeES8_NS0_13TensorArgTypeES9_S9_EUllE_EEvNS0_6detail10TensorInfoIT_T1_EESF_NSC_IKS6_SE_EElS8_S8_SE_T6_ --------------------------
	.section	.text._ZN2at4cuda17kernelHistogram1DIlalLi1ELi2ELin1ELNS0_23CUDAHistogramMemoryTypeE1EZNS0_21CUDA_tensor_histogramIlaLb0EEEbNS_6TensorES4_S4_lNS_14AccumulateTypeIT0_Lb1EE4typeES8_NS0_13TensorArgTypeES9_S9_EUllE_EEvNS0_6detail10TensorInfoIT_T1_EESF_NSC_IKS6_SE_EElS8_S8_SE_T6_,"ax",@progbits
	.align	128
        .global         _ZN2at4cuda17kernelHistogram1DIlalLi1ELi2ELin1ELNS0_23CUDAHistogramMemoryTypeE1EZNS0_21CUDA_tensor_histogramIlaLb0EEEbNS_6TensorES4_S4_lNS_14AccumulateTypeIT0_Lb1EE4typeES8_NS0_13TensorArgTypeES9_S9_EUllE_EEvNS0_6detail10TensorInfoIT_T1_EESF_NSC_IKS6_SE_EElS8_S8_SE_T6_
        .type           _ZN2at4cuda17kernelHistogram1DIlalLi1ELi2ELin1ELNS0_23CUDAHistogramMemoryTypeE1EZNS0_21CUDA_tensor_histogramIlaLb0EEEbNS_6TensorES4_S4_lNS_14AccumulateTypeIT0_Lb1EE4typeES8_NS0_13TensorArgTypeES9_S9_EUllE_EEvNS0_6detail10TensorInfoIT_T1_EESF_NSC_IKS6_SE_EElS8_S8_SE_T6_,@function
        .size           _ZN2at4cuda17kernelHistogram1DIlalLi1ELi2ELin1ELNS0_23CUDAHistogramMemoryTypeE1EZNS0_21CUDA_tensor_histogramIlaLb0EEEbNS_6TensorES4_S4_lNS_14AccumulateTypeIT0_Lb1EE4typeES8_NS0_13TensorArgTypeES9_S9_EUllE_EEvNS0_6detail10TensorInfoIT_T1_EESF_NSC_IKS6_SE_EElS8_S8_SE_T6_,(.L_x_3600 - _ZN2at4cuda17kernelHistogram1DIlalLi1ELi2ELin1ELNS0_23CUDAHistogramMemoryTypeE1EZNS0_21CUDA_tensor_histogramIlaLb0EEEbNS_6TensorES4_S4_lNS_14AccumulateTypeIT0_Lb1EE4typeES8_NS0_13TensorArgTypeES9_S9_EUllE_EEvNS0_6detail10TensorInfoIT_T1_EESF_NSC_IKS6_SE_EElS8_S8_SE_T6_)
        .other          _ZN2at4cuda17kernelHistogram1DIlalLi1ELi2ELin1ELNS0_23CUDAHistogramMemoryTypeE1EZNS0_21CUDA_tensor_histogramIlaLb0EEEbNS_6TensorES4_S4_lNS_14AccumulateTypeIT0_Lb1EE4typeES8_NS0_13TensorArgTypeES9_S9_EUllE_EEvNS0_6detail10TensorInfoIT_T1_EESF_NSC_IKS6_SE_EElS8_S8_SE_T6_,@"STO_CUDA_ENTRY STV_DEFAULT"
_ZN2at4cuda17kernelHistogram1DIlalLi1ELi2ELin1ELNS0_23CUDAHistogramMemoryTypeE1EZNS0_21CUDA_tensor_histogramIlaLb0EEEbNS_6TensorES4_S4_lNS_14AccumulateTypeIT0_Lb1EE4typeES8_NS0_13TensorArgTypeES9_S9_EUllE_EEvNS0_6detail10TensorInfoIT_T1_EESF_NSC_IKS6_SE_EElS8_S8_SE_T6_:
.text._ZN2at4cuda17kernelHistogram1DIlalLi1ELi2ELin1ELNS0_23CUDAHistogramMemoryTypeE1EZNS0_21CUDA_tensor_histogramIlaLb0EEEbNS_6TensorES4_S4_lNS_14AccumulateTypeIT0_Lb1EE4typeES8_NS0_13TensorArgTypeES9_S9_EUllE_EEvNS0_6detail10TensorInfoIT_T1_EESF_NSC_IKS6_SE_EElS8_S8_SE_T6_:
        /* <DEDUP_REMOVED lines=31> */
.L_x_2781:
        /* <DEDUP_REMOVED lines=26> */
[----:B------:R-:W-:Y:S05]  /*0390*/  CALL.REL.NOINC `($__internal_70_$__cuda_sm20_div_s64) ;  /* 0x0000002000487944 */ /* 0x000fea0003c00000 */
[----:B------:R-:W-:Y:S05]  /*03a0*/  BRA `(.L_x_2780) ;  /* 0x0000000000487947 */ /* 0x000fea0003800000 */
.L_x_2779:
        /* <DEDUP_REMOVED lines=18> */
.L_x_2780:
[----:B------:R-:W-:Y:S05]  /*04d0*/  BSYNC B2 ;  /* 0x0000000000027941 */ /* 0x000fea0003800000 */
.L_x_2778:
        /* <DEDUP_REMOVED lines=20> */
.L_x_2777:
[----:B------:R-:W-:Y:S05]  /*0620*/  BSYNC B1 ;  /* 0x0000000000017941 */ /* 0x000fea0003800000 */
.L_x_2776:
[----:B------:R-:W-:-:S05]  /*0630*/  IADD3 R0, P0, R0, UR4, RZ ;  /* 0x0000000400007c10 */ /* 0x000fca000ff1e0ff */
[----:B------:R-:W-:Y:S01]  /*0640*/  IMAD.X R2, RZ, RZ, R2, P0 ;  /* 0x000000ffff027224 */ /* 0x000fe200000e0602 */
[----:B------:R-:W-:-:S04]  /*0650*/  ISETP.GE.U32.AND P0, PT, R0, UR24, PT ;  /* 0x0000001800007c0c */ /* 0x000fc8000bf06070 */
[----:B------:R-:W-:-:S13]  /*0660*/  ISETP.GE.AND.EX P0, PT, R2, UR25, PT, P0 ;  /* 0x0000001902007c0c */ /* 0x000fda000bf06300 */
[----:B------:R-:W-:Y:S05]  /*0670*/  @!P0 BRA `(.L_x_2781) ;  /* 0xfffffff800dc8947 */ /* 0x000fea000383ffff */
[----:B------:R-:W-:Y:S05]  /*0680*/  BSYNC B0 ;  /* 0x0000000000007941 */ /* 0x000fea0003800000 */
.L_x_2775:
[----:B------:R-:W-:Y:S05]  /*0690*/  EXIT ;  /* 0x000000000000794d */ /* 0x000fea0003800000 */
.L_x_2774:
[----:B------:R-:W-:-:S04]  /*06a0*/  LOP3.LUT R3, RZ, R4, RZ, 0x33, !PT ;  /* 0x00000004ff037212 */ /* 0x000fc800078e33ff */
[----:B------:R-:W-:-:S04]  /*06b0*/  VIMNMX R3, R3, -0x3, !PT ;  /* 0xfffffffd03037848 */ /* 0x000fc80007fe0100 */
[----:B------:R-:W-:-:S05]  /*06c0*/  IADD3 R4, R3, R4, RZ ;  /* 0x0000000403047210 */ /* 0x000fca0007ffe0ff */
[C---:B------:R-:W-:Y:S02]  /*06d0*/  VIADD R9, R4.reuse, 0x2 ;  /* 0x0000000204097836 */ /* 0x040fe40000000000 */
[----:B------:R-:W-:-:S03]  /*06e0*/  VIADD R10, R4, 0x1 ;  /* 0x00000001040a7836 */ /* 0x000fc60000000000 */
[----:B------:R-:W-:-:S04]  /*06f0*/  LOP3.LUT R9, R9, 0x3, RZ, 0xc0, !PT ;  /* 0x0000000309097812 */ /* 0x000fc800078ec0ff */
[----:B------:R-:W-:-:S07]  /*0700*/  IADD3 R11, R4, -R9, RZ ;  /* 0x80000009040b7210 */ /* 0x000fce0007ffe0ff */
.L_x_2811:
        /* <DEDUP_REMOVED lines=13> */
.L_x_2795:
        /* <DEDUP_REMOVED lines=9> */
[----:B------:R-:W-:Y:S05]  /*0870*/  CALL.REL.NOINC `($__internal_70_$__cuda_sm20_div_s64) ;  /* 0x0000001c00107944 */ /* 0x000fea0003c00000 */
        /* <DEDUP_REMOVED lines=11> */
.L_x_2784:
        /* <DEDUP_REMOVED lines=22> */
.L_x_2785:
[----:B------:R-:W-:Y:S05]  /*0a90*/  BSYNC B0 ;  /* 0x0000000000007941 */ /* 0x000fea0003800000 */
.L_x_2783:
        /* <DEDUP_REMOVED lines=16> */
[----:B------:R-:W-:Y:S05]  /*0ba0*/  CALL.REL.NOINC `($__internal_70_$__cuda_sm20_div_s64) ;  /* 0x0000001800447944 */ /* 0x000fea0003c00000 */
        /* <DEDUP_REMOVED lines=12> */
.L_x_2787:
        /* <DEDUP_REMOVED lines=23> */
.L_x_2788:
[----:B------:R-:W-:Y:S05]  /*0de0*/  BSYNC B0 ;  /* 0x0000000000007941 */ /* 0x000fea0003800000 */
.L_x_2786:
        /* <DEDUP_REMOVED lines=16> */
[----:B------:R-:W-:Y:S05]  /*0ef0*/  CALL.REL.NOINC `($__internal_70_$__cuda_sm20_div_s64) ;  /* 0x0000001400707944 */ /* 0x000fea0003c00000 */
        /* <DEDUP_REMOVED lines=11> */
.L_x_2790:
        /* <DEDUP_REMOVED lines=23> */
.L_x_2791:
[----:B------:R-:W-:Y:S05]  /*1120*/  BSYNC B0 ;  /* 0x0000000000007941 */ /* 0x000fea0003800000 */
.L_x_2789:
        /* <DEDUP_REMOVED lines=30> */
.L_x_2793:
        /* <DEDUP_REMOVED lines=23> */
.L_x_2794:
[----:B------:R-:W-:Y:S05]  /*1480*/  BSYNC B0 ;  /* 0x0000000000007941 */ /* 0x000fea0003800000 */
.L_x_2792:
        /* <DEDUP_REMOVED lines=10> */
.L_x_2782:
        /* <DEDUP_REMOVED lines=25> */
.L_x_2798:
        /* <DEDUP_REMOVED lines=23> */
.L_x_2799:
[----:B------:R-:W-:Y:S05]  /*1830*/  BSYNC B0 ;  /* 0x0000000000007941 */ /* 0x000fea0003800000 */
.L_x_2797:
        /* <DEDUP_REMOVED lines=29> */
.L_x_2801:
        /* <DEDUP_REMOVED lines=23> */
.L_x_2802:
[----:B------:R-:W-:Y:S05]  /*1b80*/  BSYNC B0 ;  /* 0x0000000000007941 */ /* 0x000fea0003800000 */
.L_x_2800:
        /* <DEDUP_REMOVED lines=29> */
.L_x_2804:
        /* <DEDUP_REMOVED lines=23> */
.L_x_2805:
[----:B------:R-:W-:Y:S05]  /*1ed0*/  BSYNC B0 ;  /* 0x0000000000007941 */ /* 0x000fea0003800000 */
.L_x_2803:
[----:B------:R-:W0:Y:S01]  /*1ee0*/  LDC.64 R18, c[0x0][R18+0x2c8] ;  /* 0x0000b20012127b82 */ /* 0x000e220000000a00 */
[----:B------:R-:W-:Y:S02]  /*1ef0*/  IMAD.MOV.U32 R15, RZ, RZ, R13 ;  /* 0x000000ffff0f7224 */ /* 0x000fe400078e000d */
[-C--:B0-----:R-:W-:Y:S02]  /*1f00*/  IMAD R4, R19, R16.reuse, RZ ;  /* 0x0000001013047224 */ /* 0x081fe400078e02ff */
[----:B------:R-:W-:-:S04]  /*1f10*/  IMAD.WIDE.U32 R14, R18, R16, R14 ;  /* 0x00000010120e7225 */ /* 0x000fc800078e000e */
[----:B------:R-:W-:-:S05]  /*1f20*/  IMAD R3, R18, R3, R4 ;  /* 0x0000000312037224 */ /* 0x000fca00078e0204 */
[----:B------:R-:W-:-:S07]  /*1f30*/  IADD3 R13, R15, R3, RZ ;  /* 0x000000030f0d7210 */ /* 0x000fce0007ffe0ff */
.L_x_2796:
        /* <DEDUP_REMOVED lines=32> */
[----:B------:R-:W-:Y:S05]  /*2140*/  CALL.REL.NOINC `($__internal_70_$__cuda_sm20_div_s64) ;  /* 0x0000000000dc7944 */ /* 0x000fea0003c00000 */
[----:B------:R-:W-:Y:S05]  /*2150*/  BRA `(.L_x_2810) ;  /* 0x0000000000487947 */ /* 0x000fea0003800000 */
.L_x_2809:
        /* <DEDUP_REMOVED lines=18> */
.L_x_2810:
[----:B------:R-:W-:Y:S05]  /*2280*/  BSYNC B1 ;  /* 0x0000000000017941 */ /* 0x000fea0003800000 */
.L_x_2808:
        /* <DEDUP_REMOVED lines=25> */
.L_x_2807:
[----:B------:R-:W-:Y:S05]  /*2420*/  BSYNC B0 ;  /* 0x0000000000007941 */ /* 0x000fea0003800000 */
.L_x_2806:
        /* <DEDUP_REMOVED lines=9> */
        .weak           $__internal_70_$__cuda_sm20_div_s64
        .type           $__internal_70_$__cuda_sm20_div_s64,@function
        .size           $__internal_70_$__cuda_sm20_div_s64,(.L_x_3600 - $__internal_70_$__cuda_sm20_div_s64)
$__internal_70_$__cuda_sm20_div_s64:
        /* <DEDUP_REMOVED lines=83> */
[----:B------:R-:W-:Y:S06]  /*29f0*/  RET.REL.NODEC R16 `(_ZN2at4cuda17kernelHistogram1DIlalLi1ELi2ELin1ELNS0_23CUDAHistogramMemoryTypeE1EZNS0_21CUDA_tensor_histogramIlaLb0EEEbNS_6TensorES4_S4_lNS_14AccumulateTypeIT0_Lb1EE4typeES8_NS0_13TensorArgTypeES9_S9_EUllE_EEvNS0_6detail10TensorInfoIT_T1_EESF_NSC_IKS6_SE_EElS8_S8_SE_T6_) ;  /* 0xffffffd410807950 */ /* 0x000fec0003c3ffff */
.L_x_2812:
        /* <DEDUP_REMOVED lines=16> */
.L_x_3600:


//--------------------- .text._ZN2at4cuda17kernelHistogram1DIlalLi1ELi2ELin1ELNS0_23CUDAHistogramMemoryTypeE0EZNS0_21CUDA_tensor_histogramIlaLb0EEEbNS_6TensorES4_S4_lNS_14AccumulateTypeIT0_Lb1EE4typeES8_NS0_13TensorArgTypeES9_S9_EUllE_EEvNS0_6detail10TensorInfoIT_T1_EESF_NSC_IKS6_SE_EElS8_S8_SE_T6_ --------------------------
	.section	.text._ZN2at4cuda17kernelHistogram1DIlalLi1ELi2ELin1ELNS0_23CUDAHistogramMemoryTypeE0EZNS0_21CUDA_tensor_histogramIlaLb0EEEbNS_6TensorES4_S4_lNS_14AccumulateTypeIT0_Lb1EE4typeES8_NS0_13TensorArgTypeES9_S9_EUllE_EEvNS0_6detail10TensorInfoIT_T1_EESF_NSC_IKS6_SE_EElS8_S8_SE_T6_,"ax",@progbits
	.align	128
        .global         _ZN2at4cuda17kernelHistogram1DIlalLi1ELi2ELin1ELNS0_23CUDAHistogramMemoryTypeE0EZNS0_21CUDA_tensor_histogramIlaLb0EEEbNS_6TensorES4_S4_lNS_14AccumulateTypeIT0_Lb1EE4typeES8_NS0_13TensorArgTypeES9_S9_EUllE_EEvNS0_6detail10TensorInfoIT_T1_EESF_NSC_IKS6_SE_EElS8_S8_SE_T6_
        .type           _ZN2at4cuda17kernelHistogram1DIlalLi1ELi2ELin1ELNS0_23CUDAHistogramMemoryTypeE0EZNS0_21CUDA_tensor_histogramIlaLb0EEEbNS_6TensorES4_S4_lNS_14AccumulateTypeIT0_Lb1EE4typeES8_NS0_13TensorArgTypeES9_S9_EUllE_EEvNS0_6detail10TensorInfoIT_T1_EESF_NSC_IKS6_SE_EElS8_S8_SE_T6_,@function
        .size           _ZN2at4cuda17kernelHistogram1DIlalLi1ELi2ELin1ELNS0_23CUDAHistogramMemoryTypeE0EZNS0_21CUDA_tensor_histogramIlaLb0EEEbNS_6TensorES4_S4_lNS_14AccumulateTypeIT0_Lb1EE4typeES8_NS0_13TensorArgTypeES9_S9_EUllE_EEvNS0_6detail10TensorInfoIT_T1_EESF_NSC_IKS6_SE_EElS8_S8_SE_T6_,(.L_x_3601 - _ZN2at4cuda17kernelHistogram1DIlalLi1ELi2ELin1ELNS0_23CUDAHistogramMemoryTypeE0EZNS0_21CUDA_tensor_histogramIlaLb0EEEbNS_6TensorES4_S4_lNS_14AccumulateTypeIT0_Lb1EE4typeES8_NS0_13TensorArgTypeES9_S9_EUllE_EEvNS0_6detail10TensorInfoIT_T1_EESF_NSC_IKS6_SE_EElS8_S8_SE_T6_)
        .other          _ZN2at4cuda17kernelHistogram1DIlalLi1ELi2ELin1ELNS0_23CUDAHistogramMemoryTypeE0EZNS0_21CUDA_tensor_histogramIlaLb0EEEbNS_6TensorES4_S4_lNS_14AccumulateTypeIT0_Lb1EE4typeES8_NS0_13TensorArgTypeES9_S9_EUllE_EEvNS0_6detail10TensorInfoIT_T1_EESF_NSC_IKS6_SE_EElS8_S8_SE_T6_,@"STO_CUDA_ENTRY STV_DEFAULT"
_ZN2at4cuda17kernelHistogram1DIlalLi1ELi2ELin1ELNS0_23CUDAHistogramMemoryTypeE0EZNS0_21CUDA_tensor_histogramIlaLb0EEEbNS_6TensorES4_S4_lNS_14AccumulateTypeIT0_Lb1EE4typeES8_NS0_13TensorArgTypeES9_S9_EUllE_EEvNS0_6detail10TensorInfoIT_T1_EESF_NSC_IKS6_SE_EElS8_S8_SE_T6_:
.text._ZN2at4cuda17kernelHistogram1DIlalLi1ELi2ELin1ELNS0_23CUDAHistogramMemoryTypeE0EZNS0_21CUDA_tensor_histogramIlaLb0EEEbNS_6TensorES4_S4_lNS_14AccumulateTypeIT0_Lb1EE4typeES8_NS0_13TensorArgTypeES9_S9_EUllE_EEvNS0_6detail10TensorInfoIT_T1_EESF_NSC_IKS6_SE_EElS8_S8_SE_T6_:
        /* <DEDUP_REMOVED lines=13> */
.L_x_2815:
[----:B------:R-:W-:Y:S02]  /*00d0*/  LEA R2, R5, R0, 0x3 ;  /* 0x0000000005027211 */ /* 0x000fe400078e18ff */
[----:B-1----:R-:W-:-:S03]  /*00e0*/  IADD3 R5, P0, R4, R5, RZ ;  /* 0x0000000504057210 */ /* 0x002fc60007f1e0ff */
[----:B------:R0:W-:Y:S02]  /*00f0*/  STS.64 [R2], RZ ;  /* 0x000000ff02007388 */ /* 0x0001e40000000a00 */
[----:B------:R-:W-:Y:S01]  /*0100*/  IMAD.X R3, RZ, RZ, R3, P0 ;  /* 0x000000ffff037224 */ /* 0x000fe200000e0603 */
[----:B------:R-:W-:-:S04]  /*0110*/  ISETP.GE.U32.AND P0, PT, R5, UR4, PT ;  /* 0x0000000405007c0c */ /* 0x000fc8000bf06070 */
[----:B------:R-:W-:-:S13]  /*0120*/  ISETP.GE.AND.EX P0, PT, R3, UR5, PT, P0 ;  /* 0x0000000503007c0c */ /* 0x000fda000bf06300 */
[----:B0-----:R-:W-:Y:S05]  /*0130*/  @!P0 BRA `(.L_x_2815) ;  /* 0xfffffffc00e48947 */ /* 0x001fea000383ffff */
.L_x_2814:
[----:B------:R-:W-:Y:S05]  /*0140*/  BSYNC B0 ;  /* 0x0000000000007941 */ /* 0x000fea0003800000 */
.L_x_2813:
        /* <DEDUP_REMOVED lines=22> */
.L_x_2824:
        /* <DEDUP_REMOVED lines=32> */
[----:B------:R-:W-:Y:S05]  /*04b0*/  CALL.REL.NOINC `($__internal_71_$__cuda_sm20_div_s64) ;  /* 0x0000002000947944 */ /* 0x000fea0003c00000 */
[----:B------:R-:W-:Y:S05]  /*04c0*/  BRA `(.L_x_2822) ;  /* 0x0000000000487947 */ /* 0x000fea0003800000 */
.L_x_2821:
        /* <DEDUP_REMOVED lines=18> */
.L_x_2822:
[----:B------:R-:W-:Y:S05]  /*05f0*/  BSYNC B1 ;  /* 0x0000000000017941 */ /* 0x000fea0003800000 */
.L_x_2820:
        /* <DEDUP_REMOVED lines=16> */
.L_x_2823:
[----:B------:R-:W0:Y:S02]  /*0700*/  LDS.64 R8, [R21] ;  /* 0x0000000015087984 */ /* 0x000e240000000a00 */
[----:B0----5:R-:W-:-:S05]  /*0710*/  IADD3 R10, P0, R14, R8, RZ ;  /* 0x000000080e0a7210 */ /* 0x021fca0007f1e0ff */
[----:B------:R-:W-:-:S06]  /*0720*/  IMAD.X R11, R15, 0x1, R9, P0 ;  /* 0x000000010f0b7824 */ /* 0x000fcc00000e0609 */
[----:B------:R-:W0:Y:S02]  /*0730*/  ATOMS.CAST.SPIN.64 R10, [R21], R8, R10 ;  /* 0x00000008150a738d */ /* 0x000e24000180040a */
[----:B0-----:R-:W-:-:S04]  /*0740*/  ISETP.EQ.U32.AND P0, PT, R10, 0x1, PT ;  /* 0x000000010a00780c */ /* 0x001fc80003f02070 */
[----:B------:R-:W-:-:S13]  /*0750*/  ISETP.EQ.U32.AND.EX P0, PT, R11, RZ, PT, P0 ;  /* 0x000000ff0b00720c */ /* 0x000fda0003f02100 */
[----:B------:R-:W-:Y:S05]  /*0760*/  @!P0 BRA `(.L_x_2823) ;  /* 0xfffffffc00e48947 */ /* 0x000fea000383ffff */
.L_x_2819:
[----:B------:R-:W-:Y:S05]  /*0770*/  BSYNC B0 ;  /* 0x0000000000007941 */ /* 0x000fea0003800000 */
.L_x_2818:
[----:B------:R-:W-:Y:S01]  /*0780*/  IADD3 R3, P0, R4, R3, RZ ;  /* 0x0000000304037210 */ /* 0x000fe20007f1e0ff */
[----:B------:R-:W-:-:S04]  /*0790*/  ULDC.64 UR4, c[0x0][0x708] ;  /* 0x0001c20000047ab9 */ /* 0x000fc80000000a00 */
[----:B------:R-:W-:Y:S01]  /*07a0*/  IMAD.X R2, RZ, RZ, R2, P0 ;  /* 0x000000ffff027224 */ /* 0x000fe200000e0602 */
[----:B------:R-:W-:-:S04]  /*07b0*/  ISETP.GE.U32.AND P0, PT, R3, UR4, PT ;  /* 0x0000000403007c0c */ /* 0x000fc8000bf06070 */
[----:B------:R-:W-:-:S13]  /*07c0*/  ISETP.GE.AND.EX P0, PT, R2, UR5, PT, P0 ;  /* 0x0000000502007c0c */ /* 0x000fda000bf06300 */
[----:B------:R-:W-:Y:S05]  /*07d0*/  @!P0 BRA `(.L_x_2824) ;  /* 0xfffffff800b48947 */ /* 0x000fea000383ffff */
[----:B------:R-:W-:Y:S05]  /*07e0*/  BRA `(.L_x_2816) ;  /* 0x0000001c005c7947 */ /* 0x000fea0003800000 */
.L_x_2817:
        /* <DEDUP_REMOVED lines=9> */
.L_x_2855:
        /* <DEDUP_REMOVED lines=9> */
.L_x_2838:
        /* <DEDUP_REMOVED lines=14> */
[----:B------:R-:W-:Y:S05]  /*09f0*/  CALL.REL.NOINC `($__internal_71_$__cuda_sm20_div_s64) ;  /* 0x0000001c00447944 */ /* 0x000fea0003c00000 */
        /* <DEDUP_REMOVED lines=10> */
.L_x_2827:
        /* <DEDUP_REMOVED lines=22> */
.L_x_2828:
[----:B------:R-:W-:Y:S05]  /*0c00*/  BSYNC B0 ;  /* 0x0000000000007941 */ /* 0x000fea0003800000 */
.L_x_2826:
        /* <DEDUP_REMOVED lines=27> */
.L_x_2830:
        /* <DEDUP_REMOVED lines=22> */
.L_x_2831:
[----:B------:R-:W-:Y:S05]  /*0f20*/  BSYNC B0 ;  /* 0x0000000000007941 */ /* 0x000fea0003800000 */
.L_x_2829:
        /* <DEDUP_REMOVED lines=16> */
[----:B------:R-:W-:Y:S05]  /*1030*/  CALL.REL.NOINC `($__internal_71_$__cuda_sm20_div_s64) ;  /* 0x0000001400b47944 */ /* 0x000fea0003c00000 */
        /* <DEDUP_REMOVED lines=12> */
.L_x_2833:
        /* <DEDUP_REMOVED lines=22> */
.L_x_2834:
[----:B------:R-:W-:Y:S05]  /*1260*/  BSYNC B0 ;  /* 0x0000000000007941 */ /* 0x000fea0003800000 */
.L_x_2832:
        /* <DEDUP_REMOVED lines=28> */
.L_x_2836:
        /* <DEDUP_REMOVED lines=23> */
.L_x_2837:
[----:B------:R-:W-:Y:S05]  /*15a0*/  BSYNC B0 ;  /* 0x0000000000007941 */ /* 0x000fea0003800000 */
.L_x_2835:
        /* <DEDUP_REMOVED lines=8> */
.L_x_2825:
        /* <DEDUP_REMOVED lines=24> */
.L_x_2841:
        /* <DEDUP_REMOVED lines=23> */
.L_x_2842:
[----:B------:R-:W-:Y:S05]  /*1920*/  BSYNC B0 ;  /* 0x0000000000007941 */ /* 0x000fea0003800000 */
.L_x_2840:
        /* <DEDUP_REMOVED lines=27> */
.L_x_2844:
        /* <DEDUP_REMOVED lines=23> */
.L_x_2845:
[----:B------:R-:W-:Y:S05]  /*1c50*/  BSYNC B0 ;  /* 0x0000000000007941 */ /* 0x000fea0003800000 */
.L_x_2843:
        /* <DEDUP_REMOVED lines=27> */
.L_x_2847:
        /* <DEDUP_REMOVED lines=23> */
.L_x_2848:
[----:B------:R-:W-:Y:S05]  /*1f80*/  BSYNC B0 ;  /* 0x0000000000007941 */ /* 0x000fea0003800000 */
.L_x_2846:
[----:B------:R-:W0:Y:S02]  /*1f90*/  LDC.64 R10, c[0x0][R10+0x2c8] ;  /* 0x0000b2000a0a7b82 */ /* 0x000e240000000a00 */
[-C--:B0-----:R-:W-:Y:S02]  /*1fa0*/  IMAD R8, R11, R22.reuse, RZ ;  /* 0x000000160b087224 */ /* 0x081fe400078e02ff */
[----:B------:R-:W-:-:S04]  /*1fb0*/  IMAD.WIDE.U32 R18, R10, R22, R18 ;  /* 0x000000160a127225 */ /* 0x000fc800078e0012 */
[----:B------:R-:W-:-:S04]  /*1fc0*/  IMAD R9, R10, R9, R8 ;  /* 0x000000090a097224 */ /* 0x000fc800078e0208 */
[----:B------:R-:W-:-:S07]  /*1fd0*/  IMAD.IADD R19, R19, 0x1, R9 ;  /* 0x0000000113137824 */ /* 0x000fce00078e0209 */
.L_x_2839:
        /* <DEDUP_REMOVED lines=32> */
[----:B------:R-:W-:Y:S05]  /*21e0*/  CALL.REL.NOINC `($__internal_71_$__cuda_sm20_div_s64) ;  /* 0x0000000400487944 */ /* 0x000fea0003c00000 */
[----:B------:R-:W-:Y:S05]  /*21f0*/  BRA `(.L_x_2853) ;  /* 0x0000000000487947 */ /* 0x000fea0003800000 */
.L_x_2852:
        /* <DEDUP_REMOVED lines=18> */
.L_x_2853:
[----:B------:R-:W-:Y:S05]  /*2320*/  BSYNC B1 ;  /* 0x0000000000017941 */ /* 0x000fea0003800000 */
.L_x_2851:
        /* <DEDUP_REMOVED lines=19> */
.L_x_2854:
[----:B------:R-:W0:Y:S02]  /*2460*/  LDS.64 R8, [R21] ;  /* 0x0000000015087984 */ /* 0x000e240000000a00 */
[----:B0----5:R-:W-:-:S04]  /*2470*/  IADD3 R10, P0, R14, R8, RZ ;  /* 0x000000080e0a7210 */ /* 0x021fc80007f1e0ff */
[----:B------:R-:W-:-:S06]  /*2480*/  IADD3.X R11, R15, R9, RZ, P0, !PT ;  /* 0x000000090f0b7210 */ /* 0x000fcc00007fe4ff */
[----:B------:R-:W0:Y:S02]  /*2490*/  ATOMS.CAST.SPIN.64 R10, [R21], R8, R10 ;  /* 0x00000008150a738d */ /* 0x000e24000180040a */
[----:B0-----:R-:W-:-:S04]  /*24a0*/  ISETP.EQ.U32.AND P0, PT, R10, 0x1, PT ;  /* 0x000000010a00780c */ /* 0x001fc80003f02070 */
[----:B------:R-:W-:-:S13]  /*24b0*/  ISETP.EQ.U32.AND.EX P0, PT, R11, RZ, PT, P0 ;  /* 0x000000ff0b00720c */ /* 0x000fda0003f02100 */
[----:B------:R-:W-:Y:S05]  /*24c0*/  @!P0 BRA `(.L_x_2854) ;  /* 0xfffffffc00e48947 */ /* 0x000fea000383ffff */
.L_x_2850:
[----:B------:R-:W-:Y:S05]  /*24d0*/  BSYNC B0 ;  /* 0x0000000000007941 */ /* 0x000fea0003800000 */
.L_x_2849:
        /* <DEDUP_REMOVED lines=8> */
.L_x_2816:
        /* <DEDUP_REMOVED lines=12> */
.L_x_2856:
        /* <DEDUP_REMOVED lines=15> */
        .weak           $__internal_71_$__cuda_sm20_div_s64
        .type           $__internal_71_$__cuda_sm20_div_s64,@function
        .size           $__internal_71_$__cuda_sm20_div_s64,(.L_x_3601 - $__internal_71_$__cuda_sm20_div_s64)
$__internal_71_$__cuda_sm20_div_s64:
        /* <DEDUP_REMOVED lines=83> */
[----:B------:R-:W-:Y:S06]  /*2c40*/  RET.REL.NODEC R24 `(_ZN2at4cuda17kernelHistogram1DIlalLi1ELi2ELin1ELNS0_23CUDAHistogramMemoryTypeE0EZNS0_21CUDA_tensor_histogramIlaLb0EEEbNS_6TensorES4_S4_lNS_14AccumulateTypeIT0_Lb1EE4typeES8_NS0_13TensorArgTypeES9_S9_EUllE_EEvNS0_6detail10TensorInfoIT_T1_EESF_NSC_IKS6_SE_EElS8_S8_SE_T6_) ;  /* 0xffffffd018ec7950 */ /* 0x000fec0003c3ffff */
.L_x_2857:
        /* <DEDUP_REMOVED lines=11> */
.L_x_3601:


//--------------------- .text._ZN2at4cuda17kernelHistogram1DIfalLi1ELi2ELin1ELNS0_23CUDAHistogramMemoryTypeE1EZNS0_21CUDA_tensor_histogramIfaLb1EEEbNS_6TensorES4_S4_lNS_14AccumulateTypeIT0_Lb1EE4typeES8_NS0_13TensorArgTypeES9_S9_EUllE0_EEvNS0_6detail10TensorInfoIT_T1_EESF_NSC_IKS6_SE_EElS8_S8_SE_T6_ --------------------------
	.section	.text._ZN2at4cuda17kernelHistogram1DIfalLi1ELi2ELin1ELNS0_23CUDAHistogramMemoryTypeE1EZNS0_21CUDA_tensor_histogramIfaLb1EEEbNS_6TensorES4_S4_lNS_14AccumulateTypeIT0_Lb1EE4typeES8_NS0_13TensorArgTypeES9_S9_EUllE0_EEvNS0_6detail10TensorInfoIT_T1_EESF_NSC_IKS6_SE_EElS8_S8_SE_T6_,"ax",@progbits
	.align	128
        .global         _ZN2at4cuda17kernelHistogram1DIfalLi1ELi2ELin1ELNS0_23CUDAHistogramMemoryTypeE1EZNS0_21CUDA_tensor_histogramIfaLb1EEEbNS_6TensorES4_S4_lNS_14AccumulateTypeIT0_Lb1EE4typeES8_NS0_13TensorArgTypeES9_S9_EUllE0_EEvNS0_6detail10TensorInfoIT_T1_EESF_NSC_IKS6_SE_EElS8_S8_SE_T6_
        .type           _ZN2at4cuda17kernelHistogram1DIfalLi1ELi2ELin1ELNS0_23CUDAHistogramMemoryTypeE1EZNS0_21CUDA_tensor_histogramIfaLb1EEEbNS_6TensorES4_S4_lNS_14AccumulateTypeIT0_Lb1EE4typeES8_NS0_13TensorArgTypeES9_S9_EUllE0_EEvNS0_6detail10TensorInfoIT_T1_EESF_NSC_IKS6_SE_EElS8_S8_SE_T6_,@function
        .size           _ZN2at4cuda17kernelHistogram1DIfalLi1ELi2ELin1ELNS0_23CUDAHistogramMemoryTypeE1EZNS0_21CUDA_tensor_histogramIfaLb1EEEbNS_6TensorES4_S4_lNS_14AccumulateTypeIT0_Lb1EE4typeES8_NS0_13TensorArgTypeES9_S9_EUllE0_EEvNS0_6detail10TensorInfoIT_T1_EESF_NSC_IKS6_SE_EElS8_S8_SE_T6_,(.L_x_3602 - _ZN2at4cuda17kernelHistogram1DIfalLi1ELi2ELin1ELNS0_23CUDAHistogramMemoryTypeE1EZNS0_21CUDA_tensor_histogramIfaLb1EEEbNS_6TensorES4_S4_lNS_14AccumulateTypeIT0_Lb1EE4typeES8_NS0_13TensorArgTypeES9_S9_EUllE0_EEvNS0_6detail10TensorInfoIT_T1_EESF_NSC_IKS6_SE_EElS8_S8_SE_T6_)
        .other          _ZN2at4cuda17kernelHistogram1DIfalLi1ELi2ELin1ELNS0_23CUDAHistogramMemoryTypeE1EZNS0_21CUDA_tensor_histogramIfaLb1EEEbNS_6TensorES4_S4_lNS_14AccumulateTypeIT0_Lb1EE4typeES8_NS0_13TensorArgTypeES9_S9_EUllE0_EEvNS0_6detail10TensorInfoIT_T1_EESF_NSC_IKS6_SE_EElS8_S8_SE_T6_,@"STO_CUDA_ENTRY STV_DEFAULT"
_ZN2at4cuda17kernelHistogram1DIfalLi1ELi2ELin1ELNS0_23CUDAHistogramMemoryTypeE1EZNS0_21CUDA_tensor_histogramIfaLb1EEEbNS_6TensorES4_S4_lNS_14AccumulateTypeIT0_Lb1EE4typeES8_NS0_13TensorArgTypeES9_S9_EUllE0_EEvNS0_6detail10TensorInfoIT_T1_EESF_NSC_IKS6_SE_EElS8_S8_SE_T6_:
.text._ZN2at4cuda17kernelHistogram1DIfalLi1ELi2ELin1ELNS0_23CUDAHistogramMemoryTypeE1EZNS0_21CUDA_tensor_histogramIfaLb1EEEbNS_6TensorES4_S4_lNS_14AccumulateTypeIT0_Lb1EE4typeES8_NS0_13TensorArgTypeES9_S9_EUllE0_EEvNS0_6detail10TensorInfoIT_T1_EESF_NSC_IKS6_SE_EElS8_S8_SE_T6_:
        /* <DEDUP_REMOVED lines=29> */
.L_x_2865:
[----:B0-----:R-:W-:Y:S02]  /*01d0*/  IMAD R3, R2, UR10, RZ ;  /* 0x0000000a02037c24 */ /* 0x001fe4000f8e02ff */
        /* <DEDUP_REMOVED lines=29> */
[----:B------:R-:W-:Y:S05]  /*03b0*/  CALL.REL.NOINC `($__internal_72_$__cuda_sm20_div_s64) ;  /* 0x0000002000007944 */ /* 0x000fea0003c00000 */
[----:B------:R-:W-:Y:S05]  /*03c0*/  BRA `(.L_x_2864) ;  /* 0x0000000000487947 */ /* 0x000fea0003800000 */
.L_x_2863:
        /* <DEDUP_REMOVED lines=18> */
.L_x_2864:
[----:B------:R-:W-:Y:S05]  /*04f0*/  BSYNC B2 ;  /* 0x0000000000027941 */ /* 0x000fea0003800000 */
.L_x_2862:
        /* <DEDUP_REMOVED lines=14> */
.L_x_2861:
[----:B------:R-:W-:Y:S05]  /*05e0*/  BSYNC B1 ;  /* 0x0000000000017941 */ /* 0x000fea0003800000 */
.L_x_2860:
[----:B------:R-:W-:Y:S05]  /*05f0*/  @!P0 BRA `(.L_x_2865) ;  /* 0xfffffff800f48947 */ /* 0x000fea000383ffff */
[----:B------:R-:W-:Y:S05]  /*0600*/  BSYNC B0 ;  /* 0x0000000000007941 */ /* 0x000fea0003800000 */
.L_x_2859:
[----:B------:R-:W-:Y:S05]  /*0610*/  EXIT ;  /* 0x000000000000794d */ /* 0x000fea0003800000 */
.L_x_2858:
[----:B------:R-:W-:-:S04]  /*0620*/  LOP3.LUT R3, RZ, R4, RZ, 0x33, !PT ;  /* 0x00000004ff037212 */ /* 0x000fc800078e33ff */
[----:B------:R-:W-:-:S04]  /*0630*/  VIMNMX R3, R3, -0x3, !PT ;  /* 0xfffffffd03037848 */ /* 0x000fc80007fe0100 */
[----:B------:R-:W-:-:S05]  /*0640*/  IADD3 R4, R3, R4, RZ ;  /* 0x0000000403047210 */ /* 0x000fca0007ffe0ff */
[C---:B------:R-:W-:Y:S02]  /*0650*/  VIADD R9, R4.reuse, 0x2 ;  /* 0x0000000204097836 */ /* 0x040fe40000000000 */
[----:B------:R-:W-:-:S03]  /*0660*/  VIADD R10, R4, 0x1 ;  /* 0x00000001040a7836 */ /* 0x000fc60000000000 */
[----:B------:R-:W-:-:S04]  /*0670*/  LOP3.LUT R9, R9, 0x3, RZ, 0xc0, !PT ;  /* 0x0000000309097812 */ /* 0x000fc800078ec0ff */
[----:B------:R-:W-:-:S07]  /*0680*/  IADD3 R11, R4, -R9, RZ ;  /* 0x80000009040b7210 */ /* 0x000fce0007ffe0ff */
.L_x_2895:
        /* <DEDUP_REMOVED lines=13> */
.L_x_2879:
        /* <DEDUP_REMOVED lines=9> */
[----:B------:R-:W-:Y:S05]  /*07f0*/  CALL.REL.NOINC `($__internal_72_$__cuda_sm20_div_s64) ;  /* 0x0000001800f07944 */ /* 0x000fea0003c00000 */
        /* <DEDUP_REMOVED lines=11> */
.L_x_2868:
        /* <DEDUP_REMOVED lines=22> */
.L_x_2869:
[----:B------:R-:W-:Y:S05]  /*0a10*/  BSYNC B0 ;  /* 0x0000000000007941 */ /* 0x000fea0003800000 */
.L_x_2867:
        /* <DEDUP_REMOVED lines=16> */
[----:B------:R-:W-:Y:S05]  /*0b20*/  CALL.REL.NOINC `($__internal_72_$__cuda_sm20_div_s64) ;  /* 0x0000001800247944 */ /* 0x000fea0003c00000 */
        /* <DEDUP_REMOVED lines=12> */
.L_x_2871:
[----:B------:R-:W0:Y:S01]  /*0bf0*/  I2F.U32.RP R3, R26 ;  /* 0x0000001a00037306 */ /* 0x000e220000209000 */
[----:B------:R-:W-:Y:S01]  /*0c00*/  IMAD.MOV R7, RZ, RZ, -R26 ;  /* 0x000000ffff077224 */ /* 0x000fe200078e0a1a */
[----:B------:R-:W-:Y:S01]  /*0c10*/  ISETP.NE.U32.AND P2, PT, R26, RZ, PT ;  /* 0x000000ff1a00720c */ /* 0x000fe20003f45070 */
[----:B------:R-:W-:-:S05]  /*0c20*/  HFMA2.MMA R27, -RZ, RZ, 0, 0 ;  /* 0x00000000ff1b7435 */ /* 0x000fca00000001ff */
        /* <DEDUP_REMOVED lines=19> */
.L_x_2872:
[----:B------:R-:W-:Y:S05]  /*0d60*/  BSYNC B0 ;  /* 0x0000000000007941 */ /* 0x000fea0003800000 */
.L_x_2870:
        /* <DEDUP_REMOVED lines=16> */
[----:B------:R-:W-:Y:S05]  /*0e70*/  CALL.REL.NOINC `($__internal_72_$__cuda_sm20_div_s64) ;  /* 0x0000001400507944 */ /* 0x000fea0003c00000 */
        /* <DEDUP_REMOVED lines=11> */
.L_x_2874:
        /* <DEDUP_REMOVED lines=23> */
.L_x_2875:
[----:B------:R-:W-:Y:S05]  /*10a0*/  BSYNC B0 ;  /* 0x0000000000007941 */ /* 0x000fea0003800000 */
.L_x_2873:
        /* <DEDUP_REMOVED lines=30> */
.L_x_2877:
        /* <DEDUP_REMOVED lines=23> */
.L_x_2878:
[----:B------:R-:W-:Y:S05]  /*1400*/  BSYNC B0 ;  /* 0x0000000000007941 */ /* 0x000fea0003800000 */
.L_x_2876:
        /* <DEDUP_REMOVED lines=10> */
.L_x_2866:
        /* <DEDUP_REMOVED lines=25> */
.L_x_2882:
        /* <DEDUP_REMOVED lines=23> */
.L_x_2883:
[----:B------:R-:W-:Y:S05]  /*17b0*/  BSYNC B0 ;  /* 0x0000000000007941 */ /* 0x000fea0003800000 */
.L_x_2881:
        /* <DEDUP_REMOVED lines=29> */
.L_x_2885:
        /* <DEDUP_REMOVED lines=23> */
.L_x_2886:
[----:B------:R-:W-:Y:S05]  /*1b00*/  BSYNC B0 ;  /* 0x0000000000007941 */ /* 0x000fea0003800000 */
.L_x_2884:
        /* <DEDUP_REMOVED lines=29> */
.L_x_2888:
        /* <DEDUP_REMOVED lines=23> */
.L_x_2889:
[----:B------:R-:W-:Y:S05]  /*1e50*/  BSYNC B0 ;  /* 0x0000000000007941 */ /* 0x000fea0003800000 */
.L_x_2887:
[----:B------:R-:W0:Y:S01]  /*1e60*/  LDC.64 R18, c[0x0][R18+0x2c8] ;  /* 0x0000b20012127b82 */ /* 0x000e220000000a00 */
[----:B------:R-:W-:Y:S02]  /*1e70*/  IMAD.MOV.U32 R15, RZ, RZ, R13 ;  /* 0x000000ffff0f7224 */ /* 0x000fe400078e000d */
[-C--:B0-----:R-:W-:Y:S02]  /*1e80*/  IMAD R4, R19, R16.reuse, RZ ;  /* 0x0000001013047224 */ /* 0x081fe400078e02ff */
[----:B------:R-:W-:-:S04]  /*1e90*/  IMAD.WIDE.U32 R14, R18, R16, R14 ;  /* 0x00000010120e7225 */ /* 0x000fc800078e000e */
[----:B------:R-:W-:-:S05]  /*1ea0*/  IMAD R3, R18, R3, R4 ;  /* 0x0000000312037224 */ /* 0x000fca00078e0204 */
[----:B------:R-:W-:-:S07]  /*1eb0*/  IADD3 R13, R15, R3, RZ ;  /* 0x000000030f0d7210 */ /* 0x000fce0007ffe0ff */
.L_x_2880:
        /* <DEDUP_REMOVED lines=34> */
.L_x_2893:
        /* <DEDUP_REMOVED lines=18> */
.L_x_2894:
[----:B------:R-:W-:Y:S05]  /*2200*/  BSYNC B1 ;  /* 0x0000000000017941 */ /* 0x000fea0003800000 */
.L_x_2892:
        /* <DEDUP_REMOVED lines=17> */
.L_x_2891:
[----:B------:R-:W-:Y:S05]  /*2320*/  BSYNC B0 ;  /* 0x0000000000007941 */ /* 0x000fea0003800000 */
.L_x_2890:
        /* <DEDUP_REMOVED lines=9> */
        .weak           $__internal_72_$__cuda_sm20_div_s64
        .type           $__internal_72_$__cuda_sm20_div_s64,@function
        .size           $__internal_72_$__cuda_sm20_div_s64,(.L_x_3602 - $__internal_72_$__cuda_sm20_div_s64)
$__internal_72_$__cuda_sm20_div_s64:
        /* <DEDUP_REMOVED lines=83> */
[----:B------:R-:W-:Y:S06]  /*28f0*/  RET.REL.NODEC R16 `(_ZN2at4cuda17kernelHistogram1DIfalLi1ELi2ELin1ELNS0_23CUDAHistogramMemoryTypeE1EZNS0_21CUDA_tensor_histogramIfaLb1EEEbNS_6TensorES4_S4_lNS_14AccumulateTypeIT0_Lb1EE4typeES8_NS0_13TensorArgTypeES9_S9_EUllE0_EEvNS0_6detail10TensorInfoIT_T1_EESF_NSC_IKS6_SE_EElS8_S8_SE_T6_) ;  /* 0xffffffd410c07950 */ /* 0x000fec0003c3ffff */
.L_x_2896:
        /* <DEDUP_REMOVED lines=16> */
.L_x_3602:


//--------------------- .text._ZN2at4cuda17kernelHistogram1DIfalLi1ELi2ELin1ELNS0_23CUDAHistogramMemoryTypeE0EZNS0_21CUDA_tensor_histogramIfaLb1EEEbNS_6TensorES4_S4_lNS_14AccumulateTypeIT0_Lb1EE4typeES8_NS0_13TensorArgTypeES9_S9_EUllE0_EEvNS0_6detail10TensorInfoIT_T1_EESF_NSC_IKS6_SE_EElS8_S8_SE_T6_ --------------------------
	.section	.text._ZN2at4cuda17kernelHistogram1DIfalLi1ELi2ELin1ELNS0_23CUDAHistogramMemoryTypeE0EZNS0_21CUDA_tensor_histogramIfaLb1EEEbNS_6TensorES4_S4_lNS_14AccumulateTypeIT0_Lb1EE4typeES8_NS0_13TensorArgTypeES9_S9_EUllE0_EEvNS0_6detail10TensorInfoIT_T1_EESF_NSC_IKS6_SE_EElS8_S8_SE_T6_,"ax",@progbits
	.align	128
        .global         _ZN2at4cuda17kernelHistogram1DIfalLi1ELi2ELin1ELNS0_23CUDAHistogramMemoryTypeE0EZNS0_21CUDA_tensor_histogramIfaLb1EEEbNS_6TensorES4_S4_lNS_14AccumulateTypeIT0_Lb1EE4typeES8_NS0_13TensorArgTypeES9_S9_EUllE0_EEvNS0_6detail10TensorInfoIT_T1_EESF_NSC_IKS6_SE_EElS8_S8_SE_T6_
        .type           _ZN2at4cuda17kernelHistogram1DIfalLi1ELi2ELin1ELNS0_23CUDAHistogramMemoryTypeE0EZNS0_21CUDA_tensor_histogramIfaLb1EEEbNS_6TensorES4_S4_lNS_14AccumulateTypeIT0_Lb1EE4typeES8_NS0_13TensorArgTypeES9_S9_EUllE0_EEvNS0_6detail10TensorInfoIT_T1_EESF_NSC_IKS6_SE_EElS8_S8_SE_T6_,@function
        .size           _ZN2at4cuda17kernelHistogram1DIfalLi1ELi2ELin1ELNS0_23CUDAHistogramMemoryTypeE0EZNS0_21CUDA_tensor_histogramIfaLb1EEEbNS_6TensorES4_S4_lNS_14AccumulateTypeIT0_Lb1EE4typeES8_NS0_13TensorArgTypeES9_S9_EUllE0_EEvNS0_6detail10TensorInfoIT_T1_EESF_NSC_IKS6_SE_EElS8_S8_SE_T6_,(.L_x_3603 - _ZN2at4cuda17kernelHistogram1DIfalLi1ELi2ELin1ELNS0_23CUDAHistogramMemoryTypeE0EZNS0_21CUDA_tensor_histogramIfaLb1EEEbNS_6TensorES4_S4_lNS_14AccumulateTypeIT0_Lb1EE4typeES8_NS0_13TensorArgTypeES9_S9_EUllE0_EEvNS0_6detail10TensorInfoIT_T1_EESF_NSC_IKS6_SE_EElS8_S8_SE_T6_)
        .other          _ZN2at4cuda17kernelHistogram1DIfalLi1ELi2ELin1ELNS0_23CUDAHistogramMemoryTypeE0EZNS0_21CUDA_tensor_histogramIfaLb1EEEbNS_6TensorES4_S4_lNS_14AccumulateTypeIT0_Lb1EE4typeES8_NS0_13TensorArgTypeES9_S9_EUllE0_EEvNS0_6detail10TensorInfoIT_T1_EESF_NSC_IKS6_SE_EElS8_S8_SE_T6_,@"STO_CUDA_ENTRY STV_DEFAULT"
_ZN2at4cuda17kernelHistogram1DIfalLi1ELi2ELin1ELNS0_23CUDAHistogramMemoryTypeE0EZNS0_21CUDA_tensor_histogramIfaLb1EEEbNS_6TensorES4_S4_lNS_14AccumulateTypeIT0_Lb1EE4typeES8_NS0_13TensorArgTypeES9_S9_EUllE0_EEvNS0_6detail10TensorInfoIT_T1_EESF_NSC_IKS6_SE_EElS8_S8_SE_T6_:
.text._ZN2at4cuda17kernelHistogram1DIfalLi1ELi2ELin1ELNS0_23CUDAHistogramMemoryTypeE0EZNS0_21CUDA_tensor_histogramIfaLb1EEEbNS_6TensorES4_S4_lNS_14AccumulateTypeIT0_Lb1EE4typeES8_NS0_13TensorArgTypeES9_S9_EUllE0_EEvNS0_6detail10TensorInfoIT_T1_EESF_NSC_IKS6_SE_EElS8_S8_SE_T6_:
        /* <DEDUP_REMOVED lines=13> */
.L_x_2899:
[----:B------:R-:W-:Y:S02]  /*00d0*/  LEA R2, R5, R0, 0x2 ;  /* 0x0000000005027211 */ /* 0x000fe400078e10ff */
[----:B-1----:R-:W-:-:S03]  /*00e0*/  IADD3 R5, P0, R4, R5, RZ ;  /* 0x0000000504057210 */ /* 0x002fc60007f1e0ff */
[----:B------:R0:W-:Y:S02]  /*00f0*/  STS [R2], RZ ;  /* 0x000000ff02007388 */ /* 0x0001e40000000800 */
[----:B------:R-:W-:Y:S01]  /*0100*/  IMAD.X R3, RZ, RZ, R3, P0 ;  /* 0x000000ffff037224 */ /* 0x000fe200000e0603 */
[----:B------:R-:W-:-:S04]  /*0110*/  ISETP.GE.U32.AND P0, PT, R5, UR4, PT ;  /* 0x0000000405007c0c */ /* 0x000fc8000bf06070 */
[----:B------:R-:W-:-:S13]  /*0120*/  ISETP.GE.AND.EX P0, PT, R3, UR5, PT, P0 ;  /* 0x0000000503007c0c */ /* 0x000fda000bf06300 */
[----:B0-----:R-:W-:Y:S05]  /*0130*/  @!P0 BRA `(.L_x_2899) ;  /* 0xfffffffc00e48947 */ /* 0x001fea000383ffff */
.L_x_2898:
[----:B------:R-:W-:Y:S05]  /*0140*/  BSYNC B0 ;  /* 0x0000000000007941 */ /* 0x000fea0003800000 */
.L_x_2897:
        /* <DEDUP_REMOVED lines=22> */
.L_x_2908:
        /* <DEDUP_REMOVED lines=37> */
[----:B------:R-:W-:Y:S05]  /*0500*/  CALL.REL.NOINC `($__internal_73_$__cuda_sm20_div_s64) ;  /* 0x0000002000307944 */ /* 0x000fea0003c00000 */
[----:B------:R-:W-:Y:S05]  /*0510*/  BRA `(.L_x_2906) ;  /* 0x0000000000487947 */ /* 0x000fea0003800000 */
.L_x_2905:
        /* <DEDUP_REMOVED lines=18> */
.L_x_2906:
[----:B------:R-:W-:Y:S05]  /*0640*/  BSYNC B1 ;  /* 0x0000000000017941 */ /* 0x000fea0003800000 */
.L_x_2904:
[----:B------:R-:W-:Y:S01]  /*0650*/  ULDC.64 UR4, c[0x0][0x6f0] ;  /* 0x0001bc0000047ab9 */ /* 0x000fe20000000a00 */
[----:B------:R-:W-:Y:S02]  /*0660*/  SHF.R.S32.HI R5, RZ, 0x1f, R21 ;  /* 0x0000001fff057819 */ /* 0x000fe40000011415 */
[----:B------:R-:W-:-:S04]  /*0670*/  ISETP.NE.U32.AND P1, PT, R21, UR4, PT ;  /* 0x0000000415007c0c */ /* 0x000fc8000bf25070 */
[----:B------:R-:W-:-:S04]  /*0680*/  ISETP.NE.AND.EX P1, PT, R5, UR5, PT, P1 ;  /* 0x0000000505007c0c */ /* 0x000fc8000bf25310 */
[----:B------:R-:W-:-:S05]  /*0690*/  SEL R6, RZ, 0xffffffff, P1 ;  /* 0xffffffffff067807 */ /* 0x000fca0000800000 */
[----:B------:R-:W-:-:S05]  /*06a0*/  IMAD.IADD R21, R21, 0x1, R6 ;  /* 0x0000000115157824 */ /* 0x000fca00078e0206 */
[----:B------:R-:W-:-:S07]  /*06b0*/  LEA R21, R21, R0, 0x2 ;  /* 0x0000000015157211 */ /* 0x000fce00078e10ff */
.L_x_2907:
[----:B------:R-:W0:Y:S02]  /*06c0*/  LDS R6, [R21] ;  /* 0x0000000015067984 */ /* 0x000e240000000800 */
[----:B0-----:R-:W-:-:S06]  /*06d0*/  FADD R7, R6, 1 ;  /* 0x3f80000006077421 */ /* 0x001fcc0000000000 */
[----:B------:R-:W0:Y:S02]  /*06e0*/  ATOMS.CAST.SPIN R7, [R21], R6, R7 ;  /* 0x000000061507738d */ /* 0x000e240001800007 */
[----:B0-----:R-:W-:-:S13]  /*06f0*/  ISETP.EQ.U32.AND P1, PT, R7, 0x1, PT ;  /* 0x000000010700780c */ /* 0x001fda0003f22070 */
[----:B------:R-:W-:Y:S05]  /*0700*/  @!P1 BRA `(.L_x_2907) ;  /* 0xfffffffc00ec9947 */ /* 0x000fea000383ffff */
.L_x_2903:
[----:B------:R-:W-:Y:S05]  /*0710*/  BSYNC B0 ;  /* 0x0000000000007941 */ /* 0x000fea0003800000 */
.L_x_2902:
[----:B------:R-:W-:Y:S05]  /*0720*/  @!P0 BRA `(.L_x_2908) ;  /* 0xfffffff800e08947 */ /* 0x000fea000383ffff */
[----:B------:R-:W-:Y:S05]  /*0730*/  BRA `(.L_x_2900) ;  /* 0x0000001c00387947 */ /* 0x000fea0003800000 */
.L_x_2901:
        /* <DEDUP_REMOVED lines=8> */
.L_x_2939:
        /* <DEDUP_REMOVED lines=12> */
.L_x_2922:
        /* <DEDUP_REMOVED lines=10> */
[----:B------:R-:W-:Y:S05]  /*0920*/  CALL.REL.NOINC `($__internal_73_$__cuda_sm20_div_s64) ;  /* 0x0000001c00287944 */ /* 0x000fea0003c00000 */
        /* <DEDUP_REMOVED lines=10> */
.L_x_2911:
        /* <DEDUP_REMOVED lines=22> */
.L_x_2912:
[----:B------:R-:W-:Y:S05]  /*0b30*/  BSYNC B0 ;  /* 0x0000000000007941 */ /* 0x000fea0003800000 */
.L_x_2910:
        /* <DEDUP_REMOVED lines=27> */
.L_x_2914:
        /* <DEDUP_REMOVED lines=22> */
.L_x_2915:
[----:B------:R-:W-:Y:S05]  /*0e50*/  BSYNC B0 ;  /* 0x0000000000007941 */ /* 0x000fea0003800000 */
.L_x_2913:
        /* <DEDUP_REMOVED lines=16> */
[----:B------:R-:W-:Y:S05]  /*0f60*/  CALL.REL.NOINC `($__internal_73_$__cuda_sm20_div_s64) ;  /* 0x0000001400987944 */ /* 0x000fea0003c00000 */
        /* <DEDUP_REMOVED lines=12> */
.L_x_2917:
        /* <DEDUP_REMOVED lines=22> */
.L_x_2918:
[----:B------:R-:W-:Y:S05]  /*1190*/  BSYNC B0 ;  /* 0x0000000000007941 */ /* 0x000fea0003800000 */
.L_x_2916:
        /* <DEDUP_REMOVED lines=28> */
.L_x_2920:
        /* <DEDUP_REMOVED lines=17> */
[----:B------:R-:W-:-:S12]  /*1470*/  HFMA2.MMA R15, -RZ, RZ, 0, 0 ;  /* 0x00000000ff0f7435 */ /* 0x000fd800000001ff */
[----:B------:R-:W-:Y:S01]  /*1480*/  @P1 VIADD R21, R21, 0x1 ;  /* 0x0000000115151836 */ /* 0x000fe20000000000 */
[----:B------:R-:W-:-:S04]  /*1490*/  @!P2 LOP3.LUT R21, RZ, R16, RZ, 0x33, !PT ;  /* 0x00000010ff15a212 */ /* 0x000fc800078e33ff */
[----:B------:R-:W-:-:S05]  /*14a0*/  IADD3 R9, -R21, RZ, RZ ;  /* 0x000000ff15097210 */ /* 0x000fca0007ffe1ff */
[----:B------:R-:W-:Y:S02]  /*14b0*/  IMAD R9, R16, R9, R18 ;  /* 0x0000000910097224 */ /* 0x000fe400078e0212 */
[----:B------:R-:W-:-:S07]  /*14c0*/  IMAD.MOV.U32 R16, RZ, RZ, R21 ;  /* 0x000000ffff107224 */ /* 0x000fce00078e0015 */
.L_x_2921:
[----:B------:R-:W-:Y:S05]  /*14d0*/  BSYNC B0 ;  /* 0x0000000000007941 */ /* 0x000fea0003800000 */
.L_x_2919:
[----:B------:R0:W1:Y:S01]  /*14e0*/  LDC.64 R18, c[0x0][R2+0x2c0] ;  /* 0x0000b00002127b82 */ /* 0x0000620000000a00 */
[----:B------:R-:W-:Y:S01]  /*14f0*/  IADD3 R0, R0, -0x4, RZ ;  /* 0xfffffffc00007810 */ /* 0x000fe20007ffe0ff */
[----:B------:R-:W-:Y:S01]  /*1500*/  IMAD.MOV.U32 R33, RZ, RZ, R32 ;  /* 0x000000ffff217224 */ /* 0x000fe200078e0020 */
[----:B------:R-:W-:Y:S02]  /*1510*/  MOV R32, R22 ;  /* 0x0000001600207202 */ /* 0x000fe40000000f00 */
[----:B------:R-:W-:Y:S01]  /*1520*/  ISETP.NE.AND P0, PT, R0, -0x2, PT ;  /* 0xfffffffe0000780c */ /* 0x000fe20003f05270 */
[----:B0-----:R-:W-:Y:S02]  /*1530*/  VIADD R2, R2, 0xffffffe0 ;  /* 0xffffffe002027836 */ /* 0x001fe40000000000 */
[-C--:B-1----:R-:W-:Y:S02]  /*1540*/  IMAD R10, R19, R9.reuse, RZ ;  /* 0x00000009130a7224 */ /* 0x082fe400078e02ff */
[----:B------:R-:W-:-:S04]  /*1550*/  IMAD.WIDE.U32 R32, R18, R9, R32 ;  /* 0x0000000912207225 */ /* 0x000fc800078e0020 */
[----:B------:R-:W-:Y:S02]  /*1560*/  IMAD R15, R18, R15, R10 ;  /* 0x0000000f120f7224 */ /* 0x000fe400078e020a */
[----:B------:R-:W-:-:S03]  /*1570*/  IMAD.MOV.U32 R18, RZ, RZ, R32 ;  /* 0x000000ffff127224 */ /* 0x000fc600078e0020 */
[----:B------:R-:W-:Y:S01]  /*1580*/  IADD3 R19, R33, R15, RZ ;  /* 0x0000000f21137210 */ /* 0x000fe20007ffe0ff */
[----:B------:R-:W-:Y:S06]  /*1590*/  @P0 BRA `(.L_x_2922) ;  /* 0xfffffff000b80947 */ /* 0x000fec000383ffff */
.L_x_2909:
        /* <DEDUP_REMOVED lines=14> */
[----:B------:R-:W-:Y:S05]  /*1680*/  CALL.REL.NOINC `($__internal_73_$__cuda_sm20_div_s64) ;  /* 0x0000000c00d07944 */ /* 0x000fea0003c00000 */
        /* <DEDUP_REMOVED lines=9> */
.L_x_2925:
        /* <DEDUP_REMOVED lines=23> */
.L_x_2926:
[----:B------:R-:W-:Y:S05]  /*1890*/  BSYNC B0 ;  /* 0x0000000000007941 */ /* 0x000fea0003800000 */
.L_x_2924:
        /* <DEDUP_REMOVED lines=27> */
.L_x_2928:
        /* <DEDUP_REMOVED lines=23> */
.L_x_2929:
[----:B------:R-:W-:Y:S05]  /*1bc0*/  BSYNC B0 ;  /* 0x0000000000007941 */ /* 0x000fea0003800000 */
.L_x_2927:
        /* <DEDUP_REMOVED lines=27> */
.L_x_2931:
        /* <DEDUP_REMOVED lines=23> */
.L_x_2932:
[----:B------:R-:W-:Y:S05]  /*1ef0*/  BSYNC B0 ;  /* 0x0000000000007941 */ /* 0x000fea0003800000 */
.L_x_2930:
[----:B------:R-:W0:Y:S02]  /*1f00*/  LDC.64 R2, c[0x0][R3+0x2c8] ;  /* 0x0000b20003027b82 */ /* 0x000e240000000a00 */
[-C--:B0-----:R-:W-:Y:S02]  /*1f10*/  IMAD R0, R3, R24.reuse, RZ ;  /* 0x0000001803007224 */ /* 0x081fe400078e02ff */
[----:B------:R-:W-:-:S04]  /*1f20*/  IMAD.WIDE.U32 R18, R2, R24, R18 ;  /* 0x0000001802127225 */ /* 0x000fc800078e0012 */
[----:B------:R-:W-:-:S04]  /*1f30*/  IMAD R9, R2, R9, R0 ;  /* 0x0000000902097224 */ /* 0x000fc800078e0200 */
[----:B------:R-:W-:-:S07]  /*1f40*/  IMAD.IADD R19, R19, 0x1, R9 ;  /* 0x0000000113137824 */ /* 0x000fce00078e0209 */
.L_x_2923:
        /* <DEDUP_REMOVED lines=32> */
[----:B------:R-:W-:Y:S05]  /*2150*/  CALL.REL.NOINC `($__internal_73_$__cuda_sm20_div_s64) ;  /* 0x00000004001c7944 */ /* 0x000fea0003c00000 */
[----:B------:R-:W-:Y:S05]  /*2160*/  BRA `(.L_x_2937) ;  /* 0x0000000000487947 */ /* 0x000fea0003800000 */
.L_x_2936:
        /* <DEDUP_REMOVED lines=18> */
.L_x_2937:
[----:B------:R-:W-:Y:S05]  /*2290*/  BSYNC B1 ;  /* 0x0000000000017941 */ /* 0x000fea0003800000 */
.L_x_2935:
        /* <DEDUP_REMOVED lines=10> */
.L_x_2938:
[----:B------:R-:W0:Y:S02]  /*2340*/  LDS R2, [R21] ;  /* 0x0000000015027984 */ /* 0x000e240000000800 */
[----:B0-----:R-:W-:-:S06]  /*2350*/  FADD R3, R2, 1 ;  /* 0x3f80000002037421 */ /* 0x001fcc0000000000 */
[----:B------:R-:W0:Y:S02]  /*2360*/  ATOMS.CAST.SPIN R3, [R21], R2, R3 ;  /* 0x000000021503738d */ /* 0x000e240001800003 */
[----:B0-----:R-:W-:-:S13]  /*2370*/  ISETP.EQ.U32.AND P0, PT, R3, 0x1, PT ;  /* 0x000000010300780c */ /* 0x001fda0003f02070 */
[----:B------:R-:W-:Y:S05]  /*2380*/  @!P0 BRA `(.L_x_2938) ;  /* 0xfffffffc00ec8947 */ /* 0x000fea000383ffff */
.L_x_2934:
[----:B------:R-:W-:Y:S05]  /*2390*/  BSYNC B0 ;  /* 0x0000000000007941 */ /* 0x000fea0003800000 */
.L_x_2933:
        /* <DEDUP_REMOVED lines=8> */
.L_x_2900:
        /* <DEDUP_REMOVED lines=12> */
.L_x_2940:
        /* <DEDUP_REMOVED lines=15> */
        .weak           $__internal_73_$__cuda_sm20_div_s64
        .type           $__internal_73_$__cuda_sm20_div_s64,@function
        .size           $__internal_73_$__cuda_sm20_div_s64,(.L_x_3603 - $__internal_73_$__cuda_sm20_div_s64)
$__internal_73_$__cuda_sm20_div_s64:
        /* <DEDUP_REMOVED lines=83> */
[----:B------:R-:W-:Y:S06]  /*2b00*/  RET.REL.NODEC R24 `(_ZN2at4cuda17kernelHistogram1DIfalLi1ELi2ELin1ELNS0_23CUDAHistogramMemoryTypeE0EZNS0_21CUDA_tensor_histogramIfaLb1EEEbNS_6TensorES4_S4_lNS_14AccumulateTypeIT0_Lb1EE4typeES8_NS0_13TensorArgTypeES9_S9_EUllE0_EEvNS0_6detail10TensorInfoIT_T1_EESF_NSC_IKS6_SE_EElS8_S8_SE_T6_) ;  /* 0xffffffd4183c7950 */ /* 0x000fec0003c3ffff */
.L_x_2941:
        /* <DEDUP_REMOVED lines=15> */
.L_x_3603:


//--------------------- .text._ZN2at4cuda17kernelHistogram1DIfalLi1ELi2ELin1ELNS0_23CUDAHistogramMemoryTypeE1EZNS0_21CUDA_tensor_histogramIfaLb1EEEbNS_6TensorES4_S4_lNS_14AccumulateTypeIT0_Lb1EE4typeES8_NS0_13TensorArgTypeES9_S9_EUllE_EEvNS0_6detail10TensorInfoIT_T1_EESF_NSC_IKS6_SE_EElS8_S8_SE_T6_ --------------------------
	.section	.text._ZN2at4cuda17kernelHistogram1DIfalLi1ELi2ELin1ELNS0_23CUDAHistogramMemoryTypeE1EZNS0_21CUDA_tensor_histogramIfaLb1EEEbNS_6TensorES4_S4_lNS_14AccumulateTypeIT0_Lb1EE4typeES8_NS0_13TensorArgTypeES9_S9_EUllE_EEvNS0_6detail10TensorInfoIT_T1_EESF_NSC_IKS6_SE_EElS8_S8_SE_T6_,"ax",@progbits
	.align	128
        .global         _ZN2at4cuda17kernelHistogram1DIfalLi1ELi2ELin1ELNS0_23CUDAHistogramMemoryTypeE1EZNS0_21CUDA_tensor_histogramIfaLb1EEEbNS_6TensorES4_S4_lNS_14AccumulateTypeIT0_Lb1EE4typeES8_NS0_13TensorArgTypeES9_S9_EUllE_EEvNS0_6detail10TensorInfoIT_T1_EESF_NSC_IKS6_SE_EElS8_S8_SE_T6_
        .type           _ZN2at4cuda17kernelHistogram1DIfalLi1ELi2ELin1ELNS0_23CUDAHistogramMemoryTypeE1EZNS0_21CUDA_tensor_histogramIfaLb1EEEbNS_6TensorES4_S4_lNS_14AccumulateTypeIT0_Lb1EE4typeES8_NS0_13TensorArgTypeES9_S9_EUllE_EEvNS0_6detail10TensorInfoIT_T1_EESF_NSC_IKS6_SE_EElS8_S8_SE_T6_,@function
        .size           _ZN2at4cuda17kernelHistogram1DIfalLi1ELi2ELin1ELNS0_23CUDAHistogramMemoryTypeE1EZNS0_21CUDA_tensor_histogramIfaLb1EEEbNS_6TensorES4_S4_lNS_14AccumulateTypeIT0_Lb1EE4typeES8_NS0_13TensorArgTypeES9_S9_EUllE_EEvNS0_6detail10TensorInfoIT_T1_EESF_NSC_IKS6_SE_EElS8_S8_SE_T6_,(.L_x_3604 - _ZN2at4cuda17kernelHistogram1DIfalLi1ELi2ELin1ELNS0_23CUDAHistogramMemoryTypeE1EZNS0_21CUDA_tensor_histogramIfaLb1EEEbNS_6TensorES4_S4_lNS_14AccumulateTypeIT0_Lb1EE4typeES8_NS0_13TensorArgTypeES9_S9_EUllE_EEvNS0_6detail10TensorInfoIT_T1_EESF_NSC_IKS6_SE_EElS8_S8_SE_T6_)
        .other          _ZN2at4cuda17kernelHistogram1DIfalLi1ELi2ELin1ELNS0_23CUDAHistogramMemoryTypeE1EZNS0_21CUDA_tensor_histogramIfaLb1EEEbNS_6TensorES4_S4_lNS_14AccumulateTypeIT0_Lb1EE4typeES8_NS0_13TensorArgTypeES9_S9_EUllE_EEvNS0_6detail10TensorInfoIT_T1_EESF_NSC_IKS6_SE_EElS8_S8_SE_T6_,@"STO_CUDA_ENTRY STV_DEFAULT"
_ZN2at4cuda17kernelHistogram1DIfalLi1ELi2ELin1ELNS0_23CUDAHistogramMemoryTypeE1EZNS0_21CUDA_tensor_histogramIfaLb1EEEbNS_6TensorES4_S4_lNS_14AccumulateTypeIT0_Lb1EE4typeES8_NS0_13TensorArgTypeES9_S9_EUllE_EEvNS0_6detail10TensorInfoIT_T1_EESF_NSC_IKS6_SE_EElS8_S8_SE_T6_:
.text._ZN2at4cuda17kernelHistogram1DIfalLi1ELi2ELin1ELNS0_23CUDAHistogramMemoryTypeE1EZNS0_21CUDA_tensor_histogramIfaLb1EEEbNS_6TensorES4_S4_lNS_14AccumulateTypeIT0_Lb1EE4typeES8_NS0_13TensorArgTypeES9_S9_EUllE_EEvNS0_6detail10TensorInfoIT_T1_EESF_NSC_IKS6_SE_EElS8_S8_SE_T6_:
        /* <DEDUP_REMOVED lines=31> */
.L_x_2949:
        /* <DEDUP_REMOVED lines=26> */
[----:B------:R-:W-:Y:S05]  /*0390*/  CALL.REL.NOINC `($__internal_74_$__cuda_sm20_div_s64) ;  /* 0x0000002000507944 */ /* 0x000fea0003c00000 */
[----:B------:R-:W-:Y:S01]  /*03a0*/  IMAD.MOV.U32 R3, RZ, RZ, R6 ;  /* 0x000000ffff037224 */ /* 0x000fe200078e0006 */
[----:B------:R-:W-:Y:S06]  /*03b0*/  BRA `(.L_x_2948) ;  /* 0x0000000000487947 */ /* 0x000fec0003800000 */
.L_x_2947:
        /* <DEDUP_REMOVED lines=18> */
.L_x_2948:
[----:B------:R-:W-:Y:S05]  /*04e0*/  BSYNC B2 ;  /* 0x0000000000027941 */ /* 0x000fea0003800000 */
.L_x_2946:
        /* <DEDUP_REMOVED lines=20> */
.L_x_2945:
[----:B------:R-:W-:Y:S05]  /*0630*/  BSYNC B1 ;  /* 0x0000000000017941 */ /* 0x000fea0003800000 */
.L_x_2944:
[----:B------:R-:W-:-:S04]  /*0640*/  IADD3 R0, P0, R0, UR4, RZ ;  /* 0x0000000400007c10 */ /* 0x000fc8000ff1e0ff */
[----:B------:R-:W-:Y:S02]  /*0650*/  IADD3.X R2, RZ, R2, RZ, P0, !PT ;  /* 0x00000002ff027210 */ /* 0x000fe400007fe4ff */
[----:B------:R-:W-:-:S04]  /*0660*/  ISETP.GE.U32.AND P0, PT, R0, UR24, PT ;  /* 0x0000001800007c0c */ /* 0x000fc8000bf06070 */
[----:B------:R-:W-:-:S13]  /*0670*/  ISETP.GE.AND.EX P0, PT, R2, UR25, PT, P0 ;  /* 0x0000001902007c0c */ /* 0x000fda000bf06300 */
[----:B------:R-:W-:Y:S05]  /*0680*/  @!P0 BRA `(.L_x_2949) ;  /* 0xfffffff800d88947 */ /* 0x000fea000383ffff */
[----:B------:R-:W-:Y:S05]  /*0690*/  BSYNC B0 ;  /* 0x0000000000007941 */ /* 0x000fea0003800000 */
.L_x_2943:
[----:B------:R-:W-:Y:S05]  /*06a0*/  EXIT ;  /* 0x000000000000794d */ /* 0x000fea0003800000 */
.L_x_2942:
[----:B------:R-:W-:-:S04]  /*06b0*/  LOP3.LUT R3, RZ, R4, RZ, 0x33, !PT ;  /* 0x00000004ff037212 */ /* 0x000fc800078e33ff */
[----:B------:R-:W-:-:S05]  /*06c0*/  VIMNMX R3, R3, -0x3, !PT ;  /* 0xfffffffd03037848 */ /* 0x000fca0007fe0100 */
[----:B------:R-:W-:-:S04]  /*06d0*/  IMAD.IADD R4, R3, 0x1, R4 ;  /* 0x0000000103047824 */ /* 0x000fc800078e0204 */
[C---:B------:R-:W-:Y:S01]  /*06e0*/  VIADD R9, R4.reuse, 0x2 ;  /* 0x0000000204097836 */ /* 0x040fe20000000000 */
[----:B------:R-:W-:-:S04]  /*06f0*/  IADD3 R10, R4, 0x1, RZ ;  /* 0x00000001040a7810 */ /* 0x000fc80007ffe0ff */
[----:B------:R-:W-:-:S05]  /*0700*/  LOP3.LUT R9, R9, 0x3, RZ, 0xc0, !PT ;  /* 0x0000000309097812 */ /* 0x000fca00078ec0ff */
[----:B------:R-:W-:-:S07]  /*0710*/  IMAD.IADD R11, R4, 0x1, -R9 ;  /* 0x00000001040b7824 */ /* 0x000fce00078e0a09 */
.L_x_2979:
        /* <DEDUP_REMOVED lines=13> */
.L_x_2963:
        /* <DEDUP_REMOVED lines=9> */
[----:B------:R-:W-:Y:S05]  /*0880*/  CALL.REL.NOINC `($__internal_74_$__cuda_sm20_div_s64) ;  /* 0x0000001c00147944 */ /* 0x000fea0003c00000 */
        /* <DEDUP_REMOVED lines=11> */
.L_x_2952:
        /* <DEDUP_REMOVED lines=22> */
.L_x_2953:
[----:B------:R-:W-:Y:S05]  /*0aa0*/  BSYNC B0 ;  /* 0x0000000000007941 */ /* 0x000fea0003800000 */
.L_x_2951:
        /* <DEDUP_REMOVED lines=16> */
[----:B------:R-:W-:Y:S05]  /*0bb0*/  CALL.REL.NOINC `($__internal_74_$__cuda_sm20_div_s64) ;  /* 0x0000001800487944 */ /* 0x000fea0003c00000 */
        /* <DEDUP_REMOVED lines=12> */
.L_x_2955:
        /* <DEDUP_REMOVED lines=23> */
.L_x_2956:
[----:B------:R-:W-:Y:S05]  /*0df0*/  BSYNC B0 ;  /* 0x0000000000007941 */ /* 0x000fea0003800000 */
.L_x_2954:
        /* <DEDUP_REMOVED lines=28> */
.L_x_2958:
        /* <DEDUP_REMOVED lines=23> */
.L_x_2959:
[----:B------:R-:W-:Y:S05]  /*1130*/  BSYNC B0 ;  /* 0x0000000000007941 */ /* 0x000fea0003800000 */
.L_x_2957:
        /* <DEDUP_REMOVED lines=18> */
[----:B------:R-:W-:Y:S05]  /*1260*/  CALL.REL.NOINC `($__internal_74_$__cuda_sm20_div_s64) ;  /* 0x00000010009c7944 */ /* 0x000fea0003c00000 */
        /* <DEDUP_REMOVED lines=11> */
.L_x_2961:
        /* <DEDUP_REMOVED lines=23> */
.L_x_2962:
[----:B------:R-:W-:Y:S05]  /*1490*/  BSYNC B0 ;  /* 0x0000000000007941 */ /* 0x000fea0003800000 */
.L_x_2960:
        /* <DEDUP_REMOVED lines=10> */
.L_x_2950:
        /* <DEDUP_REMOVED lines=25> */
.L_x_2966:
        /* <DEDUP_REMOVED lines=23> */
.L_x_2967:
[----:B------:R-:W-:Y:S05]  /*1840*/  BSYNC B0 ;  /* 0x0000000000007941 */ /* 0x000fea0003800000 */
.L_x_2965:
        /* <DEDUP_REMOVED lines=29> */
.L_x_2969:
        /* <DEDUP_REMOVED lines=23> */
.L_x_2970:
[----:B------:R-:W-:Y:S05]  /*1b90*/  BSYNC B0 ;  /* 0x0000000000007941 */ /* 0x000fea0003800000 */
.L_x_2968:
        /* <DEDUP_REMOVED lines=29> */
.L_x_2972:
        /* <DEDUP_REMOVED lines=23> */
.L_x_2973:
[----:B------:R-:W-:Y:S05]  /*1ee0*/  BSYNC B0 ;  /* 0x0000000000007941 */ /* 0x000fea0003800000 */
.L_x_2971:
[----:B------:R-:W0:Y:S01]  /*1ef0*/  LDC.64 R18, c[0x0][R18+0x2c8] ;  /* 0x0000b20012127b82 */ /* 0x000e220000000a00 */
[----:B------:R-:W-:Y:S01]  /*1f00*/  MOV R15, R13 ;  /* 0x0000000d000f7202 */ /* 0x000fe20000000f00 */
[-C--:B0-----:R-:W-:Y:S02]  /*1f10*/  IMAD R4, R19, R16.reuse, RZ ;  /* 0x0000001013047224 */ /* 0x081fe400078e02ff */
[----:B------:R-:W-:-:S04]  /*1f20*/  IMAD.WIDE.U32 R14, R18, R16, R14 ;  /* 0x00000010120e7225 */ /* 0x000fc800078e000e */
[----:B------:R-:W-:-:S04]  /*1f30*/  IMAD R3, R18, R3, R4 ;  /* 0x0000000312037224 */ /* 0x000fc800078e0204 */
[----:B------:R-:W-:-:S07]  /*1f40*/  IMAD.IADD R13, R15, 0x1, R3 ;  /* 0x000000010f0d7824 */ /* 0x000fce00078e0203 */
.L_x_2964:
        /* <DEDUP_REMOVED lines=35> */
.L_x_2977:
        /* <DEDUP_REMOVED lines=18> */
.L_x_2978:
[----:B------:R-:W-:Y:S05]  /*22a0*/  BSYNC B1 ;  /* 0x0000000000017941 */ /* 0x000fea0003800000 */
.L_x_2976:
        /* <DEDUP_REMOVED lines=25> */
.L_x_2975:
[----:B------:R-:W-:Y:S05]  /*2440*/  BSYNC B0 ;  /* 0x0000000000007941 */ /* 0x000fea0003800000 */
.L_x_2974:
        /* <DEDUP_REMOVED lines=9> */
        .weak           $__internal_74_$__cuda_sm20_div_s64
        .type           $__internal_74_$__cuda_sm20_div_s64,@function
        .size           $__internal_74_$__cuda_sm20_div_s64,(.L_x_3604 - $__internal_74_$__cuda_sm20_div_s64)
$__internal_74_$__cuda_sm20_div_s64:
        /* <DEDUP_REMOVED lines=83> */
[----:B------:R-:W-:Y:S06]  /*2a10*/  RET.REL.NODEC R16 `(_ZN2at4cuda17kernelHistogram1DIfalLi1ELi2ELin1ELNS0_23CUDAHistogramMemoryTypeE1EZNS0_21CUDA_tensor_histogramIfaLb1EEEbNS_6TensorES4_S4_lNS_14AccumulateTypeIT0_Lb1EE4typeES8_NS0_13TensorArgTypeES9_S9_EUllE_EEvNS0_6detail10TensorInfoIT_T1_EESF_NSC_IKS6_SE_EElS8_S8_SE_T6_) ;  /* 0xffffffd410787950 */ /* 0x000fec0003c3ffff */
.L_x_2980:
        /* <DEDUP_REMOVED lines=14> */
.L_x_3604:


//--------------------- .text._ZN2at4cuda17kernelHistogram1DIfalLi1ELi2ELin1ELNS0_23CUDAHistogramMemoryTypeE0EZNS0_21CUDA_tensor_histogramIfaLb1EEEbNS_6TensorES4_S4_lNS_14AccumulateTypeIT0_Lb1EE4typeES8_NS0_13TensorArgTypeES9_S9_EUllE_EEvNS0_6detail10TensorInfoIT_T1_EESF_NSC_IKS6_SE_EElS8_S8_SE_T6_ --------------------------
	.section	.text._ZN2at4cuda17kernelHistogram1DIfalLi1ELi2ELin1ELNS0_23CUDAHistogramMemoryTypeE0EZNS0_21CUDA_tensor_histogramIfaLb1EEEbNS_6TensorES4_S4_lNS_14AccumulateTypeIT0_Lb1EE4typeES8_NS0_13TensorArgTypeES9_S9_EUllE_EEvNS0_6detail10TensorInfoIT_T1_EESF_NSC_IKS6_SE_EElS8_S8_SE_T6_,"ax",@progbits
	.align	128
        .global         _ZN2at4cuda17kernelHistogram1DIfalLi1ELi2ELin1ELNS0_23CUDAHistogramMemoryTypeE0EZNS0_21CUDA_tensor_histogramIfaLb1EEEbNS_6TensorES4_S4_lNS_14AccumulateTypeIT0_Lb1EE4typeES8_NS0_13TensorArgTypeES9_S9_EUllE_EEvNS0_6detail10TensorInfoIT_T1_EESF_NSC_IKS6_SE_EElS8_S8_SE_T6_
        .type           _ZN2at4cuda17kernelHistogram1DIfalLi1ELi2ELin1ELNS0_23CUDAHistogramMemoryTypeE0EZNS0_21CUDA_tensor_histogramIfaLb1EEEbNS_6TensorES4_S4_lNS_14AccumulateTypeIT0_Lb1EE4typeES8_NS0_13TensorArgTypeES9_S9_EUllE_EEvNS0_6detail10TensorInfoIT_T1_EESF_NSC_IKS6_SE_EElS8_S8_SE_T6_,@function
        .size           _ZN2at4cuda17kernelHistogram1DIfalLi1ELi2ELin1ELNS0_23CUDAHistogramMemoryTypeE0EZNS0_21CUDA_tensor_histogramIfaLb1EEEbNS_6TensorES4_S4_lNS_14AccumulateTypeIT0_Lb1EE4typeES8_NS0_13TensorArgTypeES9_S9_EUllE_EEvNS0_6detail10TensorInfoIT_T1_EESF_NSC_IKS6_SE_EElS8_S8_SE_T6_,(.L_x_3605 - _ZN2at4cuda17kernelHistogram1DIfalLi1ELi2ELin1ELNS0_23CUDAHistogramMemoryTypeE0EZNS0_21CUDA_tensor_histogramIfaLb1EEEbNS_6TensorES4_S4_lNS_14AccumulateTypeIT0_Lb1EE4typeES8_NS0_13TensorArgTypeES9_S9_EUllE_EEvNS0_6detail10TensorInfoIT_T1_EESF_NSC_IKS6_SE_EElS8_S8_SE_T6_)
        .other          _ZN2at4cuda17kernelHistogram1DIfalLi1ELi2ELin1ELNS0_23CUDAHistogramMemoryTypeE0EZNS0_21CUDA_tensor_histogramIfaLb1EEEbNS_6TensorES4_S4_lNS_14AccumulateTypeIT0_Lb1EE4typeES8_NS0_13TensorArgTypeES9_S9_EUllE_EEvNS0_6detail10TensorInfoIT_T1_EESF_NSC_IKS6_SE_EElS8_S8_SE_T6_,@"STO_CUDA_ENTRY STV_DEFAULT"
_ZN2at4cuda17kernelHistogram1DIfalLi1ELi2ELin1ELNS0_23CUDAHistogramMemoryTypeE0EZNS0_21CUDA_tensor_histogramIfaLb1EEEbNS_6TensorES4_S4_lNS_14AccumulateTypeIT0_Lb1EE4typeES8_NS0_13TensorArgTypeES9_S9_EUllE_EEvNS0_6detail10TensorInfoIT_T1_EESF_NSC_IKS6_SE_EElS8_S8_SE_T6_:
.text._ZN2at4cuda17kernelHistogram1DIfalLi1ELi2ELin1ELNS0_23CUDAHistogramMemoryTypeE0EZNS0_21CUDA_tensor_histogramIfaLb1EEEbNS_6TensorES4_S4_lNS_14AccumulateTypeIT0_Lb1EE4typeES8_NS0_13TensorArgTypeES9_S9_EUllE_EEvNS0_6detail10TensorInfoIT_T1_EESF_NSC_IKS6_SE_EElS8_S8_SE_T6_:
        /* <DEDUP_REMOVED lines=13> */
.L_x_2983:
[----:B------:R-:W-:Y:S02]  /*00d0*/  LEA R2, R5, R0, 0x2 ;  /* 0x0000000005027211 */ /* 0x000fe400078e10ff */
[----:B-1----:R-:W-:-:S03]  /*00e0*/  IADD3 R5, P0, R4, R5, RZ ;  /* 0x0000000504057210 */ /* 0x002fc60007f1e0ff */
[----:B------:R0:W-:Y:S02]  /*00f0*/  STS [R2], RZ ;  /* 0x000000ff02007388 */ /* 0x0001e40000000800 */
[----:B------:R-:W-:Y:S01]  /*0100*/  IMAD.X R3, RZ, RZ, R3, P0 ;  /* 0x000000ffff037224 */ /* 0x000fe200000e0603 */
[----:B------:R-:W-:-:S04]  /*0110*/  ISETP.GE.U32.AND P0, PT, R5, UR4, PT ;  /* 0x0000000405007c0c */ /* 0x000fc8000bf06070 */
[----:B------:R-:W-:-:S13]  /*0120*/  ISETP.GE.AND.EX P0, PT, R3, UR5, PT, P0 ;  /* 0x0000000503007c0c */ /* 0x000fda000bf06300 */
[----:B0-----:R-:W-:Y:S05]  /*0130*/  @!P0 BRA `(.L_x_2983) ;  /* 0xfffffffc00e48947 */ /* 0x001fea000383ffff */
.L_x_2982:
[----:B------:R-:W-:Y:S05]  /*0140*/  BSYNC B0 ;  /* 0x0000000000007941 */ /* 0x000fea0003800000 */
.L_x_2981:
        /* <DEDUP_REMOVED lines=22> */
.L_x_2992:
        /* <DEDUP_REMOVED lines=32> */
[----:B------:R-:W-:Y:S05]  /*04b0*/  CALL.REL.NOINC `($__internal_75_$__cuda_sm20_div_s64) ;  /* 0x0000002000887944 */ /* 0x000fea0003c00000 */
[----:B------:R-:W-:Y:S05]  /*04c0*/  BRA `(.L_x_2990) ;  /* 0x0000000000487947 */ /* 0x000fea0003800000 */
.L_x_2989:
        /* <DEDUP_REMOVED lines=18> */
.L_x_2990:
[----:B------:R-:W-:Y:S05]  /*05f0*/  BSYNC B1 ;  /* 0x0000000000017941 */ /* 0x000fea0003800000 */
.L_x_2988:
        /* <DEDUP_REMOVED lines=16> */
.L_x_2991:
[----:B------:R-:W0:Y:S02]  /*0700*/  LDS R6, [R21] ;  /* 0x0000000015067984 */ /* 0x000e240000000800 */
[----:B0----5:R-:W-:-:S06]  /*0710*/  FADD R7, R9, R6 ;  /* 0x0000000609077221 */ /* 0x021fcc0000000000 */
[----:B------:R-:W0:Y:S02]  /*0720*/  ATOMS.CAST.SPIN R7, [R21], R6, R7 ;  /* 0x000000061507738d */ /* 0x000e240001800007 */
[----:B0-----:R-:W-:-:S13]  /*0730*/  ISETP.EQ.U32.AND P0, PT, R7, 0x1, PT ;  /* 0x000000010700780c */ /* 0x001fda0003f02070 */
[----:B------:R-:W-:Y:S05]  /*0740*/  @!P0 BRA `(.L_x_2991) ;  /* 0xfffffffc00ec8947 */ /* 0x000fea000383ffff */
.L_x_2987:
[----:B------:R-:W-:Y:S05]  /*0750*/  BSYNC B0 ;  /* 0x0000000000007941 */ /* 0x000fea0003800000 */
.L_x_2986:
[----:B------:R-:W-:Y:S01]  /*0760*/  IADD3 R3, P0, R4, R3, RZ ;  /* 0x0000000304037210 */ /* 0x000fe20007f1e0ff */
[----:B------:R-:W-:-:S04]  /*0770*/  ULDC.64 UR4, c[0x0][0x708] ;  /* 0x0001c20000047ab9 */ /* 0x000fc80000000a00 */
[----:B------:R-:W-:Y:S01]  /*0780*/  IMAD.X R2, RZ, RZ, R2, P0 ;  /* 0x000000ffff027224 */ /* 0x000fe200000e0602 */
[----:B------:R-:W-:-:S04]  /*0790*/  ISETP.GE.U32.AND P0, PT, R3, UR4, PT ;  /* 0x0000000403007c0c */ /* 0x000fc8000bf06070 */
[----:B------:R-:W-:-:S13]  /*07a0*/  ISETP.GE.AND.EX P0, PT, R2, UR5, PT, P0 ;  /* 0x0000000502007c0c */ /* 0x000fda000bf06300 */
[----:B------:R-:W-:Y:S05]  /*07b0*/  @!P0 BRA `(.L_x_2992) ;  /* 0xfffffff800bc8947 */ /* 0x000fea000383ffff */
[----:B------:R-:W-:Y:S05]  /*07c0*/  BRA `(.L_x_2984) ;  /* 0x0000001c00587947 */ /* 0x000fea0003800000 */
.L_x_2985:
        /* <DEDUP_REMOVED lines=9> */
.L_x_3023:
        /* <DEDUP_REMOVED lines=9> */
.L_x_3006:
        /* <DEDUP_REMOVED lines=14> */
[----:B------:R-:W-:Y:S05]  /*09d0*/  CALL.REL.NOINC `($__internal_75_$__cuda_sm20_div_s64) ;  /* 0x0000001c00407944 */ /* 0x000fea0003c00000 */
        /* <DEDUP_REMOVED lines=10> */
.L_x_2995:
        /* <DEDUP_REMOVED lines=22> */
.L_x_2996:
[----:B------:R-:W-:Y:S05]  /*0be0*/  BSYNC B0 ;  /* 0x0000000000007941 */ /* 0x000fea0003800000 */
.L_x_2994:
        /* <DEDUP_REMOVED lines=15> */
[----:B------:R-:W-:Y:S05]  /*0ce0*/  CALL.REL.NOINC `($__internal_75_$__cuda_sm20_div_s64) ;  /* 0x00000018007c7944 */ /* 0x000fea0003c00000 */
        /* <DEDUP_REMOVED lines=11> */
.L_x_2998:
        /* <DEDUP_REMOVED lines=22> */
.L_x_2999:
[----:B------:R-:W-:Y:S05]  /*0f00*/  BSYNC B0 ;  /* 0x0000000000007941 */ /* 0x000fea0003800000 */
.L_x_2997:
        /* <DEDUP_REMOVED lines=29> */
.L_x_3001:
        /* <DEDUP_REMOVED lines=22> */
.L_x_3002:
[----:B------:R-:W-:Y:S05]  /*1240*/  BSYNC B0 ;  /* 0x0000000000007941 */ /* 0x000fea0003800000 */
.L_x_3000:
        /* <DEDUP_REMOVED lines=28> */
.L_x_3004:
        /* <DEDUP_REMOVED lines=21> */
[----:B------:R-:W-:Y:S01]  /*1560*/  IMAD R9, R16, R9, R18 ;  /* 0x0000000910097224 */ /* 0x000fe200078e0212 */
[----:B------:R-:W-:-:S07]  /*1570*/  MOV R16, R21 ;  /* 0x0000001500107202 */ /* 0x000fce0000000f00 */
.L_x_3005:
[----:B------:R-:W-:Y:S05]  /*1580*/  BSYNC B0 ;  /* 0x0000000000007941 */ /* 0x000fea0003800000 */
.L_x_3003:
        /* <DEDUP_REMOVED lines=9> */
.L_x_2993:
        /* <DEDUP_REMOVED lines=14> */
[----:B------:R-:W-:Y:S05]  /*1700*/  CALL.REL.NOINC `($__internal_75_$__cuda_sm20_div_s64) ;  /* 0x0000000c00f47944 */ /* 0x000fea0003c00000 */
        /* <DEDUP_REMOVED lines=9> */
.L_x_3009:
        /* <DEDUP_REMOVED lines=23> */
.L_x_3010:
[----:B------:R-:W-:Y:S05]  /*1910*/  BSYNC B0 ;  /* 0x0000000000007941 */ /* 0x000fea0003800000 */
.L_x_3008:
        /* <DEDUP_REMOVED lines=27> */
.L_x_3012:
        /* <DEDUP_REMOVED lines=23> */
.L_x_3013:
[----:B------:R-:W-:Y:S05]  /*1c40*/  BSYNC B0 ;  /* 0x0000000000007941 */ /* 0x000fea0003800000 */
.L_x_3011:
        /* <DEDUP_REMOVED lines=27> */
.L_x_3015:
        /* <DEDUP_REMOVED lines=23> */
.L_x_3016:
[----:B------:R-:W-:Y:S05]  /*1f70*/  BSYNC B0 ;  /* 0x0000000000007941 */ /* 0x000fea0003800000 */
.L_x_3014:
[----:B------:R-:W0:Y:S02]  /*1f80*/  LDC.64 R2, c[0x0][R3+0x2c8] ;  /* 0x0000b20003027b82 */ /* 0x000e240000000a00 */
[-C--:B0-----:R-:W-:Y:S02]  /*1f90*/  IMAD R0, R3, R24.reuse, RZ ;  /* 0x0000001803007224 */ /* 0x081fe400078e02ff */
[----:B------:R-:W-:-:S04]  /*1fa0*/  IMAD.WIDE.U32 R18, R2, R24, R18 ;  /* 0x0000001802127225 */ /* 0x000fc800078e0012 */
[----:B------:R-:W-:-:S05]  /*1fb0*/  IMAD R9, R2, R9, R0 ;  /* 0x0000000902097224 */ /* 0x000fca00078e0200 */
[----:B------:R-:W-:-:S07]  /*1fc0*/  IADD3 R19, R19, R9, RZ ;  /* 0x0000000913137210 */ /* 0x000fce0007ffe0ff */
.L_x_3007:
        /* <DEDUP_REMOVED lines=32> */
[----:B------:R-:W-:Y:S05]  /*21d0*/  CALL.REL.NOINC `($__internal_75_$__cuda_sm20_div_s64) ;  /* 0x0000000400407944 */ /* 0x000fea0003c00000 */
[----:B------:R-:W-:Y:S05]  /*21e0*/  BRA `(.L_x_3021) ;  /* 0x0000000000487947 */ /* 0x000fea0003800000 */
.L_x_3020:
        /* <DEDUP_REMOVED lines=18> */
.L_x_3021:
[----:B------:R-:W-:Y:S05]  /*2310*/  BSYNC B1 ;  /* 0x0000000000017941 */ /* 0x000fea0003800000 */
.L_x_3019:
        /* <DEDUP_REMOVED lines=19> */
.L_x_3022:
[----:B------:R-:W0:Y:S02]  /*2450*/  LDS R2, [R21] ;  /* 0x0000000015027984 */ /* 0x000e240000000800 */
[----:B0----5:R-:W-:-:S06]  /*2460*/  FADD R3, R17, R2 ;  /* 0x0000000211037221 */ /* 0x021fcc0000000000 */
[----:B------:R-:W0:Y:S02]  /*2470*/  ATOMS.CAST.SPIN R3, [R21], R2, R3 ;  /* 0x000000021503738d */ /* 0x000e240001800003 */
[----:B0-----:R-:W-:-:S13]  /*2480*/  ISETP.EQ.U32.AND P0, PT, R3, 0x1, PT ;  /* 0x000000010300780c */ /* 0x001fda0003f02070 */
[----:B------:R-:W-:Y:S05]  /*2490*/  @!P0 BRA `(.L_x_3022) ;  /* 0xfffffffc00ec8947 */ /* 0x000fea000383ffff */
.L_x_3018:
[----:B------:R-:W-:Y:S05]  /*24a0*/  BSYNC B0 ;  /* 0x0000000000007941 */ /* 0x000fea0003800000 */
.L_x_3017:
        /* <DEDUP_REMOVED lines=8> */
.L_x_2984:
        /* <DEDUP_REMOVED lines=12> */
.L_x_3024:
        /* <DEDUP_REMOVED lines=15> */
        .weak           $__internal_75_$__cuda_sm20_div_s64
        .type           $__internal_75_$__cuda_sm20_div_s64,@function
        .size           $__internal_75_$__cuda_sm20_div_s64,(.L_x_3605 - $__internal_75_$__cuda_sm20_div_s64)
$__internal_75_$__cuda_sm20_div_s64:
        /* <DEDUP_REMOVED lines=83> */
[----:B------:R-:W-:Y:S06]  /*2c10*/  RET.REL.NODEC R24 `(_ZN2at4cuda17kernelHistogram1DIfalLi1ELi2ELin1ELNS0_23CUDAHistogramMemoryTypeE0EZNS0_21CUDA_tensor_histogramIfaLb1EEEbNS_6TensorES4_S4_lNS_14AccumulateTypeIT0_Lb1EE4typeES8_NS0_13TensorArgTypeES9_S9_EUllE_EEvNS0_6detail10TensorInfoIT_T1_EESF_NSC_IKS6_SE_EElS8_S8_SE_T6_) ;  /* 0xffffffd018f87950 */ /* 0x000fec0003c3ffff */
.L_x_3025:
        /* <DEDUP_REMOVED lines=14> */
.L_x_3605:


//--------------------- .text._ZN2at4cuda17kernelHistogram1DIdhlLi1ELi2ELin1ELNS0_23CUDAHistogramMemoryTypeE1EZNS0_21CUDA_tensor_histogramIdhLb1EEEbNS_6TensorES4_S4_lNS_14AccumulateTypeIT0_Lb1EE4typeES8_NS0_13TensorArgTypeES9_S9_EUllE0_EEvNS0_6detail10TensorInfoIT_T1_EESF_NSC_IKS6_SE_EElS8_S8_SE_T6_ --------------------------
	.section	.text._ZN2at4cuda17kernelHistogram1DIdhlLi1ELi2ELin1ELNS0_23CUDAHistogramMemoryTypeE1EZNS0_21CUDA_tensor_histogramIdhLb1EEEbNS_6TensorES4_S4_lNS_14AccumulateTypeIT0_Lb1EE4typeES8_NS0_13TensorArgTypeES9_S9_EUllE0_EEvNS0_6detail10TensorInfoIT_T1_EESF_NSC_IKS6_SE_EElS8_S8_SE_T6_,"ax",@progbits
	.align	128
        .global         _ZN2at4cuda17kernelHistogram1DIdhlLi1ELi2ELin1ELNS0_23CUDAHistogramMemoryTypeE1EZNS0_21CUDA_tensor_histogramIdhLb1EEEbNS_6TensorES4_S4_lNS_14AccumulateTypeIT0_Lb1EE4typeES8_NS0_13TensorArgTypeES9_S9_EUllE0_EEvNS0_6detail10TensorInfoIT_T1_EESF_NSC_IKS6_SE_EElS8_S8_SE_T6_
        .type           _ZN2at4cuda17kernelHistogram1DIdhlLi1ELi2ELin1ELNS0_23CUDAHistogramMemoryTypeE1EZNS0_21CUDA_tensor_histogramIdhLb1EEEbNS_6TensorES4_S4_lNS_14AccumulateTypeIT0_Lb1EE4typeES8_NS0_13TensorArgTypeES9_S9_EUllE0_EEvNS0_6detail10TensorInfoIT_T1_EESF_NSC_IKS6_SE_EElS8_S8_SE_T6_,@function
        .size           _ZN2at4cuda17kernelHistogram1DIdhlLi1ELi2ELin1ELNS0_23CUDAHistogramMemoryTypeE1EZNS0_21CUDA_tensor_histogramIdhLb1EEEbNS_6TensorES4_S4_lNS_14AccumulateTypeIT0_Lb1EE4typeES8_NS0_13TensorArgTypeES9_S9_EUllE0_EEvNS0_6detail10TensorInfoIT_T1_EESF_NSC_IKS6_SE_EElS8_S8_SE_T6_,(.L_x_3606 - _ZN2at4cuda17kernelHistogram1DIdhlLi1ELi2ELin1ELNS0_23CUDAHistogramMemoryTypeE1EZNS0_21CUDA_tensor_histogramIdhLb1EEEbNS_6TensorES4_S4_lNS_14AccumulateTypeIT0_Lb1EE4typeES8_NS0_13TensorArgTypeES9_S9_EUllE0_EEvNS0_6detail10TensorInfoIT_T1_EESF_NSC_IKS6_SE_EElS8_S8_SE_T6_)
        .other          _ZN2at4cuda17kernelHistogram1DIdhlLi1ELi2ELin1ELNS0_23CUDAHistogramMemoryTypeE1EZNS0_21CUDA_tensor_histogramIdhLb1EEEbNS_6TensorES4_S4_lNS_14AccumulateTypeIT0_Lb1EE4typeES8_NS0_13TensorArgTypeES9_S9_EUllE0_EEvNS0_6detail10TensorInfoIT_T1_EESF_NSC_IKS6_SE_EElS8_S8_SE_T6_,@"STO_CUDA_ENTRY STV_DEFAULT"
_ZN2at4cuda17kernelHistogram1DIdhlLi1ELi2ELin1ELNS0_23CUDAHistogramMemoryTypeE1EZNS0_21CUDA_tensor_histogramIdhLb1EEEbNS_6TensorES4_S4_lNS_14AccumulateTypeIT0_Lb1EE4typeES8_NS0_13TensorArgTypeES9_S9_EUllE0_EEvNS0_6detail10TensorInfoIT_T1_EESF_NSC_IKS6_SE_EElS8_S8_SE_T6_:
.text._ZN2at4cuda17kernelHistogram1DIdhlLi1ELi2ELin1ELNS0_23CUDAHistogramMemoryTypeE1EZNS0_21CUDA_tensor_histogramIdhLb1EEEbNS_6TensorES4_S4_lNS_14AccumulateTypeIT0_Lb1EE4typeES8_NS0_13TensorArgTypeES9_S9_EUllE0_EEvNS0_6detail10TensorInfoIT_T1_EESF_NSC_IKS6_SE_EElS8_S8_SE_T6_:
        /* <DEDUP_REMOVED lines=29> */
.L_x_3033:
[----:B------:R-:W-:Y:S02]  /*01d0*/  IMAD R3, R2, UR10, RZ ;  /* 0x0000000a02037c24 */ /* 0x000fe4000f8e02ff */
[----:B0-----:R-:W-:-:S04]  /*01e0*/  IMAD.WIDE.U32 R4, R0, UR10, R12 ;  /* 0x0000000a00047c25 */ /* 0x001fc8000f8e000c */
[----:B------:R-:W-:-:S04]  /*01f0*/  IMAD R3, R0, UR11, R3 ;  /* 0x0000000b00037c24 */ /* 0x000fc8000f8e0203 */
[----:B------:R-:W-:-:S05]  /*0200*/  IMAD.IADD R5, R5, 0x1, R3 ;  /* 0x0000000105057824 */ /* 0x000fca00078e0203 */
[----:B------:R-:W1:Y:S01]  /*0210*/  LDG.E.U8 R3, desc[UR8][R4.64] ;  /* 0x0000000804037981 */ /* 0x000e62000c1e1100 */
[----:B------:R-:W-:Y:S01]  /*0220*/  IADD3 R0, P0, R0, UR4, RZ ;  /* 0x0000000400007c10 */ /* 0x000fe2000ff1e0ff */
[----:B------:R-:W-:Y:S05]  /*0230*/  YIELD ;  /* 0x0000000000007946 */ /* 0x000fea0003800000 */
[----:B------:R-:W-:Y:S01]  /*0240*/  IADD3.X R2, RZ, R2, RZ, P0, !PT ;  /* 0x00000002ff027210 */ /* 0x000fe200007fe4ff */
[----:B------:R-:W-:Y:S01]  /*0250*/  BSSY B1, `(.L_x_3028) ;  /* 0x0000039000017945 */ /* 0x000fe20003800000 */
        /* <DEDUP_REMOVED lines=8> */
[----:B------:R-:W-:Y:S04]  /*02e0*/  BSSY B2, `(.L_x_3030) ;  /* 0x0000020000027945 */ /* 0x000fe80003800000 */
        /* <DEDUP_REMOVED lines=11> */
[----:B------:R-:W-:Y:S05]  /*03a0*/  CALL.REL.NOINC `($__internal_76_$__cuda_sm20_div_s64) ;  /* 0x0000002000047944 */ /* 0x000fea0003c00000 */
[----:B------:R-:W-:Y:S05]  /*03b0*/  BRA `(.L_x_3032) ;  /* 0x0000000000487947 */ /* 0x000fea0003800000 */
.L_x_3031:
        /* <DEDUP_REMOVED lines=18> */
.L_x_3032:
[----:B------:R-:W-:Y:S05]  /*04e0*/  BSYNC B2 ;  /* 0x0000000000027941 */ /* 0x000fea0003800000 */
.L_x_3030:
        /* <DEDUP_REMOVED lines=15> */
.L_x_3029:
[----:B------:R-:W-:Y:S05]  /*05e0*/  BSYNC B1 ;  /* 0x0000000000017941 */ /* 0x000fea0003800000 */
.L_x_3028:
[----:B------:R-:W-:Y:S05]  /*05f0*/  @!P0 BRA `(.L_x_3033) ;  /* 0xfffffff800f48947 */ /* 0x000fea000383ffff */
[----:B------:R-:W-:Y:S05]  /*0600*/  BSYNC B0 ;  /* 0x0000000000007941 */ /* 0x000fea0003800000 */
.L_x_3027:
[----:B------:R-:W-:Y:S05]  /*0610*/  EXIT ;  /* 0x000000000000794d */ /* 0x000fea0003800000 */
.L_x_3026:
[----:B------:R-:W-:-:S04]  /*0620*/  LOP3.LUT R3, RZ, R4, RZ, 0x33, !PT ;  /* 0x00000004ff037212 */ /* 0x000fc800078e33ff */
[----:B------:R-:W-:-:S05]  /*0630*/  VIMNMX R3, R3, -0x3, !PT ;  /* 0xfffffffd03037848 */ /* 0x000fca0007fe0100 */
[----:B------:R-:W-:-:S04]  /*0640*/  IMAD.IADD R4, R3, 0x1, R4 ;  /* 0x0000000103047824 */ /* 0x000fc800078e0204 */
[C---:B------:R-:W-:Y:S01]  /*0650*/  VIADD R9, R4.reuse, 0x2 ;  /* 0x0000000204097836 */ /* 0x040fe20000000000 */
[----:B------:R-:W-:-:S04]  /*0660*/  IADD3 R10, R4, 0x1, RZ ;  /* 0x00000001040a7810 */ /* 0x000fc80007ffe0ff */
[----:B------:R-:W-:-:S05]  /*0670*/  LOP3.LUT R9, R9, 0x3, RZ, 0xc0, !PT ;  /* 0x0000000309097812 */ /* 0x000fca00078ec0ff */
[----:B------:R-:W-:-:S07]  /*0680*/  IMAD.IADD R11, R4, 0x1, -R9 ;  /* 0x00000001040b7824 */ /* 0x000fce00078e0a09 */
.L_x_3063:
        /* <DEDUP_REMOVED lines=13> */
.L_x_3047:
        /* <DEDUP_REMOVED lines=9> */
[----:B------:R-:W-:Y:S05]  /*07f0*/  CALL.REL.NOINC `($__internal_76_$__cuda_sm20_div_s64) ;  /* 0x0000001800f07944 */ /* 0x000fea0003c00000 */
        /* <DEDUP_REMOVED lines=11> */
.L_x_3036:
        /* <DEDUP_REMOVED lines=22> */
.L_x_3037:
[----:B------:R-:W-:Y:S05]  /*0a10*/  BSYNC B0 ;  /* 0x0000000000007941 */ /* 0x000fea0003800000 */
.L_x_3035:
        /* <DEDUP_REMOVED lines=16> */
[----:B------:R-:W-:Y:S05]  /*0b20*/  CALL.REL.NOINC `($__internal_76_$__cuda_sm20_div_s64) ;  /* 0x0000001800247944 */ /* 0x000fea0003c00000 */
        /* <DEDUP_REMOVED lines=12> */
.L_x_3039:
        /* <DEDUP_REMOVED lines=23> */
.L_x_3040:
[----:B------:R-:W-:Y:S05]  /*0d60*/  BSYNC B0 ;  /* 0x0000000000007941 */ /* 0x000fea0003800000 */
.L_x_3038:
        /* <DEDUP_REMOVED lines=28> */
.L_x_3042:
        /* <DEDUP_REMOVED lines=23> */
.L_x_3043:
[----:B------:R-:W-:Y:S05]  /*10a0*/  BSYNC B0 ;  /* 0x0000000000007941 */ /* 0x000fea0003800000 */
.L_x_3041:
        /* <DEDUP_REMOVED lines=18> */
[----:B------:R-:W-:Y:S05]  /*11d0*/  CALL.REL.NOINC `($__internal_76_$__cuda_sm20_div_s64) ;  /* 0x0000001000787944 */ /* 0x000fea0003c00000 */
        /* <DEDUP_REMOVED lines=11> */
.L_x_3045:
        /* <DEDUP_REMOVED lines=23> */
.L_x_3046:
[----:B------:R-:W-:Y:S05]  /*1400*/  BSYNC B0 ;  /* 0x0000000000007941 */ /* 0x000fea0003800000 */
.L_x_3044:
        /* <DEDUP_REMOVED lines=10> */
.L_x_3034:
        /* <DEDUP_REMOVED lines=25> */
.L_x_3050:
        /* <DEDUP_REMOVED lines=23> */
.L_x_3051:
[----:B------:R-:W-:Y:S05]  /*17b0*/  BSYNC B0 ;  /* 0x0000000000007941 */ /* 0x000fea0003800000 */
.L_x_3049:
        /* <DEDUP_REMOVED lines=29> */
.L_x_3053:
        /* <DEDUP_REMOVED lines=23> */
.L_x_3054:
[----:B------:R-:W-:Y:S05]  /*1b00*/  BSYNC B0 ;  /* 0x0000000000007941 */ /* 0x000fea0003800000 */
.L_x_3052:
        /* <DEDUP_REMOVED lines=29> */
.L_x_3056:
        /* <DEDUP_REMOVED lines=23> */
.L_x_3057:
[----:B------:R-:W-:Y:S05]  /*1e50*/  BSYNC B0 ;  /* 0x0000000000007941 */ /* 0x000fea0003800000 */
.L_x_3055:
[----:B------:R-:W0:Y:S01]  /*1e60*/  LDC.64 R18, c[0x0][R18+0x2c8] ;  /* 0x0000b20012127b82 */ /* 0x000e220000000a00 */
[----:B------:R-:W-:Y:S01]  /*1e70*/  MOV R15, R13 ;  /* 0x0000000d000f7202 */ /* 0x000fe20000000f00 */
[-C--:B0-----:R-:W-:Y:S02]  /*1e80*/  IMAD R4, R19, R16.reuse, RZ ;  /* 0x0000001013047224 */ /* 0x081fe400078e02ff */
[----:B------:R-:W-:-:S04]  /*1e90*/  IMAD.WIDE.U32 R14, R18, R16, R14 ;  /* 0x00000010120e7225 */ /* 0x000fc800078e000e */
[----:B------:R-:W-:-:S04]  /*1ea0*/  IMAD R3, R18, R3, R4 ;  /* 0x0000000312037224 */ /* 0x000fc800078e0204 */
[----:B------:R-:W-:-:S07]  /*1eb0*/  IMAD.IADD R13, R15, 0x1, R3 ;  /* 0x000000010f0d7824 */ /* 0x000fce00078e0203 */
.L_x_3048:
        /* <DEDUP_REMOVED lines=31> */
[----:B------:R-:W-:Y:S05]  /*20b0*/  CALL.REL.NOINC `($__internal_76_$__cuda_sm20_div_s64) ;  /* 0x0000000000c07944 */ /* 0x000fea0003c00000 */
[----:B------:R-:W-:Y:S05]  /*20c0*/  BRA `(.L_x_3062) ;  /* 0x0000000000487947 */ /* 0x000fea0003800000 */
.L_x_3061:
        /* <DEDUP_REMOVED lines=18> */
.L_x_3062:
[----:B------:R-:W-:Y:S05]  /*21f0*/  BSYNC B1 ;  /* 0x0000000000017941 */ /* 0x000fea0003800000 */
.L_x_3060:
        /* <DEDUP_REMOVED lines=18> */
.L_x_3059:
[----:B------:R-:W-:Y:S05]  /*2320*/  BSYNC B0 ;  /* 0x0000000000007941 */ /* 0x000fea0003800000 */
.L_x_3058:
        /* <DEDUP_REMOVED lines=9> */
        .weak           $__internal_76_$__cuda_sm20_div_s64
        .type           $__internal_76_$__cuda_sm20_div_s64,@function
        .size           $__internal_76_$__cuda_sm20_div_s64,(.L_x_3606 - $__internal_76_$__cuda_sm20_div_s64)
$__internal_76_$__cuda_sm20_div_s64:
        /* <DEDUP_REMOVED lines=83> */
[----:B------:R-:W-:Y:S06]  /*28f0*/  RET.REL.NODEC R16 `(_ZN2at4cuda17kernelHistogram1DIdhlLi1ELi2ELin1ELNS0_23CUDAHistogramMemoryTypeE1EZNS0_21CUDA_tensor_histogramIdhLb1EEEbNS_6TensorES4_S4_lNS_14AccumulateTypeIT0_Lb1EE4typeES8_NS0_13TensorArgTypeES9_S9_EUllE0_EEvNS0_6detail10TensorInfoIT_T1_EESF_NSC_IKS6_SE_EElS8_S8_SE_T6_) ;  /* 0xffffffd410c07950 */ /* 0x000fec0003c3ffff */
.L_x_3064:
        /* <DEDUP_REMOVED lines=16> */
.L_x_3606:


//--------------------- .text._ZN2at4cuda17kernelHistogram1DIdhlLi1ELi2ELin1ELNS0_23CUDAHistogramMemoryTypeE0EZNS0_21CUDA_tensor_histogramIdhLb1EEEbNS_6TensorES4_S4_lNS_14AccumulateTypeIT0_Lb1EE4typeES8_NS0_13TensorArgTypeES9_S9_EUllE0_EEvNS0_6detail10TensorInfoIT_T1_EESF_NSC_IKS6_SE_EElS8_S8_SE_T6_ --------------------------
	.section	.text._ZN2at4cuda17kernelHistogram1DIdhlLi1ELi2ELin1ELNS0_23CUDAHistogramMemoryTypeE0EZNS0_21CUDA_tensor_histogramIdhLb1EEEbNS_6TensorES4_S4_lNS_14AccumulateTypeIT0_Lb1EE4typeES8_NS0_13TensorArgTypeES9_S9_EUllE0_EEvNS0_6detail10TensorInfoIT_T1_EESF_NSC_IKS6_SE_EElS8_S8_SE_T6_,"ax",@progbits
	.align	128
        .global         _ZN2at4cuda17kernelHistogram1DIdhlLi1ELi2ELin1ELNS0_23CUDAHistogramMemoryTypeE0EZNS0_21CUDA_tensor_histogramIdhLb1EEEbNS_6TensorES4_S4_lNS_14AccumulateTypeIT0_Lb1EE4typeES8_NS0_13TensorArgTypeES9_S9_EUllE0_EEvNS0_6detail10TensorInfoIT_T1_EESF_NSC_IKS6_SE_EElS8_S8_SE_T6_
        .type           _ZN2at4cuda17kernelHistogram1DIdhlLi1ELi2ELin1ELNS0_23CUDAHistogramMemoryTypeE0EZNS0_21CUDA_tensor_histogramIdhLb1EEEbNS_6TensorES4_S4_lNS_14AccumulateTypeIT0_Lb1EE4typeES8_NS0_13TensorArgTypeES9_S9_EUllE0_EEvNS0_6detail10TensorInfoIT_T1_EESF_NSC_IKS6_SE_EElS8_S8_SE_T6_,@function
        .size           _ZN2at4cuda17kernelHistogram1DIdhlLi1ELi2ELin1ELNS0_23CUDAHistogramMemoryTypeE0EZNS0_21CUDA_tensor_histogramIdhLb1EEEbNS_6TensorES4_S4_lNS_14AccumulateTypeIT0_Lb1EE4typeES8_NS0_13TensorArgTypeES9_S9_EUllE0_EEvNS0_6detail10TensorInfoIT_T1_EESF_NSC_IKS6_SE_EElS8_S8_SE_T6_,(.L_x_3607 - _ZN2at4cuda17kernelHistogram1DIdhlLi1ELi2ELin1ELNS0_23CUDAHistogramMemoryTypeE0EZNS0_21CUDA_tensor_histogramIdhLb1EEEbNS_6TensorES4_S4_lNS_14AccumulateTypeIT0_Lb1EE4typeES8_NS0_13TensorArgTypeES9_S9_EUllE0_EEvNS0_6detail10TensorInfoIT_T1_EESF_NSC_IKS6_SE_EElS8_S8_SE_T6_)
        .other          _ZN2at4cuda17kernelHistogram1DIdhlLi1ELi2ELin1ELNS0_23CUDAHistogramMemoryTypeE0EZNS0_21CUDA_tensor_histogramIdhLb1EEEbNS_6TensorES4_S4_lNS_14AccumulateTypeIT0_Lb1EE4typeES8_NS0_13TensorArgTypeES9_S9_EUllE0_EEvNS0_6detail10TensorInfoIT_T1_EESF_NSC_IKS6_SE_EElS8_S8_SE_T6_,@"STO_CUDA_ENTRY STV_DEFAULT"
_ZN2at4cuda17kernelHistogram1DIdhlLi1ELi2ELin1ELNS0_23CUDAHistogramMemoryTypeE0EZNS0_21CUDA_tensor_histogramIdhLb1EEEbNS_6TensorES4_S4_lNS_14AccumulateTypeIT0_Lb1EE4typeES8_NS0_13TensorArgTypeES9_S9_EUllE0_EEvNS0_6detail10TensorInfoIT_T1_EESF_NSC_IKS6_SE_EElS8_S8_SE_T6_:
.text._ZN2at4cuda17kernelHistogram1DIdhlLi1ELi2ELin1ELNS0_23CUDAHistogramMemoryTypeE0EZNS0_21CUDA_tensor_histogramIdhLb1EEEbNS_6TensorES4_S4_lNS_14AccumulateTypeIT0_Lb1EE4typeES8_NS0_13TensorArgTypeES9_S9_EUllE0_EEvNS0_6detail10TensorInfoIT_T1_EESF_NSC_IKS6_SE_EElS8_S8_SE_T6_:
        /* <DEDUP_REMOVED lines=13> */
.L_x_3067:
[----:B------:R-:W-:Y:S02]  /*00d0*/  LEA R2, R5, R0, 0x3 ;  /* 0x0000000005027211 */ /* 0x000fe400078e18ff */
[----:B-1----:R-:W-:-:S03]  /*00e0*/  IADD3 R5, P0, R4, R5, RZ ;  /* 0x0000000504057210 */ /* 0x002fc60007f1e0ff */
[----:B------:R0:W-:Y:S02]  /*00f0*/  STS.64 [R2], RZ ;  /* 0x000000ff02007388 */ /* 0x0001e40000000a00 */
[----:B------:R-:W-:Y:S01]  /*0100*/  IMAD.X R3, RZ, RZ, R3, P0 ;  /* 0x000000ffff037224 */ /* 0x000fe200000e0603 */
[----:B------:R-:W-:-:S04]  /*0110*/  ISETP.GE.U32.AND P0, PT, R5, UR4, PT ;  /* 0x0000000405007c0c */ /* 0x000fc8000bf06070 */
[----:B------:R-:W-:-:S13]  /*0120*/  ISETP.GE.AND.EX P0, PT, R3, UR5, PT, P0 ;  /* 0x0000000503007c0c */ /* 0x000fda000bf06300 */
[----:B0-----:R-:W-:Y:S05]  /*0130*/  @!P0 BRA `(.L_x_3067) ;  /* 0xfffffffc00e48947 */ /* 0x001fea000383ffff */
.L_x_3066:
[----:B------:R-:W-:Y:S05]  /*0140*/  BSYNC B0 ;  /* 0x0000000000007941 */ /* 0x000fea0003800000 */
.L_x_3065:
        /* <DEDUP_REMOVED lines=22> */
.L_x_3076:
[----:B------:R-:W0:Y:S01]  /*02b0*/  LDC.64 R8, c[0x0][0x550] ;  /* 0x00015400ff087b82 */ /* 0x000e220000000a00 */
[----:B------:R-:W-:Y:S05]  /*02c0*/  YIELD ;  /* 0x0000000000007946 */ /* 0x000fea0003800000 */
        /* <DEDUP_REMOVED lines=34> */
[----:B------:R-:W-:Y:S05]  /*04f0*/  CALL.REL.NOINC `($__internal_77_$__cuda_sm20_div_s64) ;  /* 0x00000020002c7944 */ /* 0x000fea0003c00000 */
[----:B------:R-:W-:Y:S05]  /*0500*/  BRA `(.L_x_3074) ;  /* 0x0000000000487947 */ /* 0x000fea0003800000 */
.L_x_3073:
        /* <DEDUP_REMOVED lines=18> */
.L_x_3074:
[----:B------:R-:W-:Y:S05]  /*0630*/  BSYNC B1 ;  /* 0x0000000000017941 */ /* 0x000fea0003800000 */
.L_x_3072:
[----:B------:R-:W-:Y:S01]  /*0640*/  ULDC.64 UR4, c[0x0][0x6f0] ;  /* 0x0001bc0000047ab9 */ /* 0x000fe20000000a00 */
[----:B------:R-:W-:Y:S02]  /*0650*/  SHF.R.S32.HI R5, RZ, 0x1f, R21 ;  /* 0x0000001fff057819 */ /* 0x000fe40000011415 */
[----:B------:R-:W-:-:S04]  /*0660*/  ISETP.NE.U32.AND P1, PT, R21, UR4, PT ;  /* 0x0000000415007c0c */ /* 0x000fc8000bf25070 */
[----:B------:R-:W-:-:S04]  /*0670*/  ISETP.NE.AND.EX P1, PT, R5, UR5, PT, P1 ;  /* 0x0000000505007c0c */ /* 0x000fc8000bf25310 */
[----:B------:R-:W-:-:S05]  /*0680*/  SEL R8, RZ, 0xffffffff, P1 ;  /* 0xffffffffff087807 */ /* 0x000fca0000800000 */
[----:B------:R-:W-:-:S05]  /*0690*/  IMAD.IADD R21, R21, 0x1, R8 ;  /* 0x0000000115157824 */ /* 0x000fca00078e0208 */
[----:B------:R-:W-:-:S07]  /*06a0*/  LEA R21, R21, R0, 0x3 ;  /* 0x0000000015157211 */ /* 0x000fce00078e18ff */
.L_x_3075:
[----:B------:R-:W0:Y:S02]  /*06b0*/  LDS.64 R8, [R21] ;  /* 0x0000000015087984 */ /* 0x000e240000000a00 */
[----:B0-----:R-:W-:-:S10]  /*06c0*/  DADD R10, R8, 1 ;  /* 0x3ff00000080a7429 */ /* 0x001fd40000000000 */
[----:B------:R-:W0:Y:S02]  /*06d0*/  ATOMS.CAST.SPIN.64 R10, [R21], R8, R10 ;  /* 0x00000008150a738d */ /* 0x000e24000180040a */
[----:B0-----:R-:W-:-:S04]  /*06e0*/  ISETP.EQ.U32.AND P1, PT, R10, 0x1, PT ;  /* 0x000000010a00780c */ /* 0x001fc80003f22070 */
[----:B------:R-:W-:-:S13]  /*06f0*/  ISETP.EQ.U32.AND.EX P1, PT, R11, RZ, PT, P1 ;  /* 0x000000ff0b00720c */ /* 0x000fda0003f22110 */
[----:B------:R-:W-:Y:S05]  /*0700*/  @!P1 BRA `(.L_x_3075) ;  /* 0xfffffffc00e89947 */ /* 0x000fea000383ffff */
.L_x_3071:
[----:B------:R-:W-:Y:S05]  /*0710*/  BSYNC B0 ;  /* 0x0000000000007941 */ /* 0x000fea0003800000 */
.L_x_3070:
[----:B------:R-:W-:Y:S05]  /*0720*/  @!P0 BRA `(.L_x_3076) ;  /* 0xfffffff800e08947 */ /* 0x000fea000383ffff */
[----:B------:R-:W-:Y:S05]  /*0730*/  BRA `(.L_x_3068) ;  /* 0x0000001c00307947 */ /* 0x000fea0003800000 */
.L_x_3069:
        /* <DEDUP_REMOVED lines=8> */
.L_x_3107:
        /* <DEDUP_REMOVED lines=12> */
.L_x_3090:
        /* <DEDUP_REMOVED lines=10> */
[----:B------:R-:W-:Y:S05]  /*0920*/  CALL.REL.NOINC `($__internal_77_$__cuda_sm20_div_s64) ;  /* 0x0000001c00207944 */ /* 0x000fea0003c00000 */
        /* <DEDUP_REMOVED lines=10> */
.L_x_3079:
        /* <DEDUP_REMOVED lines=22> */
.L_x_3080:
[----:B------:R-:W-:Y:S05]  /*0b30*/  BSYNC B0 ;  /* 0x0000000000007941 */ /* 0x000fea0003800000 */
.L_x_3078:
        /* <DEDUP_REMOVED lines=27> */
.L_x_3082:
        /* <DEDUP_REMOVED lines=22> */
.L_x_3083:
[----:B------:R-:W-:Y:S05]  /*0e50*/  BSYNC B0 ;  /* 0x0000000000007941 */ /* 0x000fea0003800000 */
.L_x_3081:
        /* <DEDUP_REMOVED lines=16> */
[----:B------:R-:W-:Y:S05]  /*0f60*/  CALL.REL.NOINC `($__internal_77_$__cuda_sm20_div_s64) ;  /* 0x0000001400907944 */ /* 0x000fea0003c00000 */
        /* <DEDUP_REMOVED lines=12> */
.L_x_3085:
        /* <DEDUP_REMOVED lines=22> */
.L_x_3086:
[----:B------:R-:W-:Y:S05]  /*1190*/  BSYNC B0 ;  /* 0x0000000000007941 */ /* 0x000fea0003800000 */
.L_x_3084:
        /* <DEDUP_REMOVED lines=27> */
.L_x_3088:
        /* <DEDUP_REMOVED lines=23> */
.L_x_3089:
[----:B------:R-:W-:Y:S05]  /*14c0*/  BSYNC B0 ;  /* 0x0000000000007941 */ /* 0x000fea0003800000 */
.L_x_3087:
        /* <DEDUP_REMOVED lines=11> */
.L_x_3077:
        /* <DEDUP_REMOVED lines=14> */
[----:B------:R-:W-:Y:S05]  /*1660*/  CALL.REL.NOINC `($__internal_77_$__cuda_sm20_div_s64) ;  /* 0x0000000c00d07944 */ /* 0x000fea0003c00000 */
        /* <DEDUP_REMOVED lines=9> */
.L_x_3093:
        /* <DEDUP_REMOVED lines=23> */
.L_x_3094:
[----:B------:R-:W-:Y:S05]  /*1870*/  BSYNC B0 ;  /* 0x0000000000007941 */ /* 0x000fea0003800000 */
.L_x_3092:
        /* <DEDUP_REMOVED lines=27> */
.L_x_3096:
        /* <DEDUP_REMOVED lines=23> */
.L_x_3097:
[----:B------:R-:W-:Y:S05]  /*1ba0*/  BSYNC B0 ;  /* 0x0000000000007941 */ /* 0x000fea0003800000 */
.L_x_3095:
        /* <DEDUP_REMOVED lines=27> */
.L_x_3099:
        /* <DEDUP_REMOVED lines=23> */
.L_x_3100:
[----:B------:R-:W-:Y:S05]  /*1ed0*/  BSYNC B0 ;  /* 0x0000000000007941 */ /* 0x000fea0003800000 */
.L_x_3098:
[----:B------:R-:W0:Y:S02]  /*1ee0*/  LDC.64 R10, c[0x0][R10+0x2c8] ;  /* 0x0000b2000a0a7b82 */ /* 0x000e240000000a00 */
[-C--:B0-----:R-:W-:Y:S02]  /*1ef0*/  IMAD R8, R11, R22.reuse, RZ ;  /* 0x000000160b087224 */ /* 0x081fe400078e02ff */
[----:B------:R-:W-:-:S04]  /*1f00*/  IMAD.WIDE.U32 R18, R10, R22, R18 ;  /* 0x000000160a127225 */ /* 0x000fc800078e0012 */
[----:B------:R-:W-:-:S04]  /*1f10*/  IMAD R9, R10, R9, R8 ;  /* 0x000000090a097224 */ /* 0x000fc800078e0208 */
[----:B------:R-:W-:-:S07]  /*1f20*/  IMAD.IADD R19, R19, 0x1, R9 ;  /* 0x0000000113137824 */ /* 0x000fce00078e0209 */
.L_x_3091:
[----:B------:R-:W-:Y:S01]  /*1f30*/  ULDC.64 UR8, c[0x0][0x620] ;  /* 0x0001880000087ab9 */ /* 0x000fe20000000a00 */
[----:B------:R-:W-:Y:S01]  /*1f40*/  ULDC.64 UR4, c[0x0][0x550] ;  /* 0x0001540000047ab9 */ /* 0x000fe20000000a00 */
[----:B------:R-:W-:-:S04]  /*1f50*/  IMAD.WIDE.U32 R8, R16, UR8, R18 ;  /* 0x0000000810087c25 */ /* 0x000fc8000f8e0012 */
[----:B------:R-:W-:Y:S01]  /*1f60*/  IMAD R11, R17, UR8, RZ ;  /* 0x00000008110b7c24 */ /* 0x000fe2000f8e02ff */
[----:B------:R-:W-:-:S03]  /*1f70*/  IADD3 R8, P0, R8, UR4, RZ ;  /* 0x0000000408087c10 */ /* 0x000fc6000ff1e0ff */
[----:B------:R-:W-:-:S05]  /*1f80*/  IMAD R11, R16, UR9, R11 ;  /* 0x00000009100b7c24 */ /* 0x000fca000f8e020b */
        /* <DEDUP_REMOVED lines=25> */
[----:B------:R-:W-:Y:S05]  /*2120*/  CALL.REL.NOINC `($__internal_77_$__cuda_sm20_div_s64) ;  /* 0x0000000400207944 */ /* 0x000fea0003c00000 */
[----:B------:R-:W-:Y:S05]  /*2130*/  BRA `(.L_x_3105) ;  /* 0x0000000000487947 */ /* 0x000fea0003800000 */
.L_x_3104:
        /* <DEDUP_REMOVED lines=18> */
.L_x_3105:
[----:B------:R-:W-:Y:S05]  /*2260*/  BSYNC B1 ;  /* 0x0000000000017941 */ /* 0x000fea0003800000 */
.L_x_3103:
        /* <DEDUP_REMOVED lines=10> */
.L_x_3106:
[----:B------:R-:W0:Y:S02]  /*2310*/  LDS.64 R8, [R21] ;  /* 0x0000000015087984 */ /* 0x000e240000000a00 */
[----:B0-----:R-:W-:-:S10]  /*2320*/  DADD R10, R8, 1 ;  /* 0x3ff00000080a7429 */ /* 0x001fd40000000000 */
[----:B------:R-:W0:Y:S02]  /*2330*/  ATOMS.CAST.SPIN.64 R10, [R21], R8, R10 ;  /* 0x00000008150a738d */ /* 0x000e24000180040a */
[----:B0-----:R-:W-:-:S04]  /*2340*/  ISETP.EQ.U32.AND P0, PT, R10, 0x1, PT ;  /* 0x000000010a00780c */ /* 0x001fc80003f02070 */
[----:B------:R-:W-:-:S13]  /*2350*/  ISETP.EQ.U32.AND.EX P0, PT, R11, RZ, PT, P0 ;  /* 0x000000ff0b00720c */ /* 0x000fda0003f02100 */
[----:B------:R-:W-:Y:S05]  /*2360*/  @!P0 BRA `(.L_x_3106) ;  /* 0xfffffffc00e88947 */ /* 0x000fea000383ffff */
.L_x_3102:
[----:B------:R-:W-:Y:S05]  /*2370*/  BSYNC B0 ;  /* 0x0000000000007941 */ /* 0x000fea0003800000 */
.L_x_3101:
        /* <DEDUP_REMOVED lines=8> */
.L_x_3068:
        /* <DEDUP_REMOVED lines=12> */
.L_x_3108:
        /* <DEDUP_REMOVED lines=15> */
        .weak           $__internal_77_$__cuda_sm20_div_s64
        .type           $__internal_77_$__cuda_sm20_div_s64,@function
        .size           $__internal_77_$__cuda_sm20_div_s64,(.L_x_3607 - $__internal_77_$__cuda_sm20_div_s64)
$__internal_77_$__cuda_sm20_div_s64:
        /* <DEDUP_REMOVED lines=83> */
[----:B------:R-:W-:Y:S06]  /*2ae0*/  RET.REL.NODEC R24 `(_ZN2at4cuda17kernelHistogram1DIdhlLi1ELi2ELin1ELNS0_23CUDAHistogramMemoryTypeE0EZNS0_21CUDA_tensor_histogramIdhLb1EEEbNS_6TensorES4_S4_lNS_14AccumulateTypeIT0_Lb1EE4typeES8_NS0_13TensorArgTypeES9_S9_EUllE0_EEvNS0_6detail10TensorInfoIT_T1_EESF_NSC_IKS6_SE_EElS8_S8_SE_T6_) ;  /* 0xffffffd418447950 */ /* 0x000fec0003c3ffff */
.L_x_3109:
        /* <DEDUP_REMOVED lines=9> */
.L_x_3607:


//--------------------- .text._ZN2at4cuda17kernelHistogram1DIdhlLi1ELi2ELin1ELNS0_23CUDAHistogramMemoryTypeE1EZNS0_21CUDA_tensor_histogramIdhLb1EEEbNS_6TensorES4_S4_lNS_14AccumulateTypeIT0_Lb1EE4typeES8_NS0_13TensorArgTypeES9_S9_EUllE_EEvNS0_6detail10TensorInfoIT_T1_EESF_NSC_IKS6_SE_EElS8_S8_SE_T6_ --------------------------
	.section	.text._ZN2at4cuda17kernelHistogram1DIdhlLi1ELi2ELin1ELNS0_23CUDAHistogramMemoryTypeE1EZNS0_21CUDA_tensor_histogramIdhLb1EEEbNS_6TensorES4_S4_lNS_14AccumulateTypeIT0_Lb1EE4typeES8_NS0_13TensorArgTypeES9_S9_EUllE_EEvNS0_6detail10TensorInfoIT_T1_EESF_NSC_IKS6_SE_EElS8_S8_SE_T6_,"ax",@progbits
	.align	128
        .global         _ZN2at4cuda17kernelHistogram1DIdhlLi1ELi2ELin1ELNS0_23CUDAHistogramMemoryTypeE1EZNS0_21CUDA_tensor_histogramIdhLb1EEEbNS_6TensorES4_S4_lNS_14AccumulateTypeIT0_Lb1EE4typeES8_NS0_13TensorArgTypeES9_S9_EUllE_EEvNS0_6detail10TensorInfoIT_T1_EESF_NSC_IKS6_SE_EElS8_S8_SE_T6_
        .type           _ZN2at4cuda17kernelHistogram1DIdhlLi1ELi2ELin1ELNS0_23CUDAHistogramMemoryTypeE1EZNS0_21CUDA_tensor_histogramIdhLb1EEEbNS_6TensorES4_S4_lNS_14AccumulateTypeIT0_Lb1EE4typeES8_NS0_13TensorArgTypeES9_S9_EUllE_EEvNS0_6detail10TensorInfoIT_T1_EESF_NSC_IKS6_SE_EElS8_S8_SE_T6_,@function
        .size           _ZN2at4cuda17kernelHistogram1DIdhlLi1ELi2ELin1ELNS0_23CUDAHistogramMemoryTypeE1EZNS0_21CUDA_tensor_histogramIdhLb1EEEbNS_6TensorES4_S4_lNS_14AccumulateTypeIT0_Lb1EE4typeES8_NS0_13TensorArgTypeES9_S9_EUllE_EEvNS0_6detail10TensorInfoIT_T1_EESF_NSC_IKS6_SE_EElS8_S8_SE_T6_,(.L_x_3608 - _ZN2at4cuda17kernelHistogram1DIdhlLi1ELi2ELin1ELNS0_23CUDAHistogramMemoryTypeE1EZNS0_21CUDA_tensor_histogramIdhLb1EEEbNS_6TensorES4_S4_lNS_14AccumulateTypeIT0_Lb1EE4typeES8_NS0_13TensorArgTypeES9_S9_EUllE_EEvNS0_6detail10TensorInfoIT_T1_EESF_NSC_IKS6_SE_EElS8_S8_SE_T6_)
        .other          _ZN2at4cuda17kernelHistogram1DIdhlLi1ELi2ELin1ELNS0_23CUDAHistogramMemoryTypeE1EZNS0_21CUDA_tensor_histogramIdhLb1EEEbNS_6TensorES4_S4_lNS_14AccumulateTypeIT0_Lb1EE4typeES8_NS0_13TensorArgTypeES9_S9_EUllE_EEvNS0_6detail10TensorInfoIT_T1_EESF_NSC_IKS6_SE_EElS8_S8_SE_T6_,@"STO_CUDA_ENTRY STV_DEFAULT"
_ZN2at4cuda17kernelHistogram1DIdhlLi1ELi2ELin1ELNS0_23CUDAHistogramMemoryTypeE1EZNS0_21CUDA_tensor_histogramIdhLb1EEEbNS_6TensorES4_S4_lNS_14AccumulateTypeIT0_Lb1EE4typeES8_NS0_13TensorArgTypeES9_S9_EUllE_EEvNS0_6detail10TensorInfoIT_T1_EESF_NSC_IKS6_SE_EElS8_S8_SE_T6_:
.text._ZN2at4cuda17kernelHistogram1DIdhlLi1ELi2ELin1ELNS0_23CUDAHistogramMemoryTypeE1EZNS0_21CUDA_tensor_histogramIdhLb1EEEbNS_6TensorES4_S4_lNS_14AccumulateTypeIT0_Lb1EE4typeES8_NS0_13TensorArgTypeES9_S9_EUllE_EEvNS0_6detail10TensorInfoIT_T1_EESF_NSC_IKS6_SE_EElS8_S8_SE_T6_:
        /* <DEDUP_REMOVED lines=31> */
.L_x_3117:
[----:B------:R-:W-:Y:S02]  /*01f0*/  IMAD R3, R2, UR10, RZ ;  /* 0x0000000a02037c24 */ /* 0x000fe4000f8e02ff */
[----:B0-----:R-:W-:-:S04]  /*0200*/  IMAD.WIDE.U32 R4, R0, UR10, R12 ;  /* 0x0000000a00047c25 */ /* 0x001fc8000f8e000c */
[----:B------:R-:W-:-:S04]  /*0210*/  IMAD R3, R0, UR11, R3 ;  /* 0x0000000b00037c24 */ /* 0x000fc8000f8e0203 */
[----:B------:R-:W-:-:S05]  /*0220*/  IMAD.IADD R5, R5, 0x1, R3 ;  /* 0x0000000105057824 */ /* 0x000fca00078e0203 */
[----:B------:R-:W1:Y:S01]  /*0230*/  LDG.E.U8 R3, desc[UR8][R4.64] ;  /* 0x0000000804037981 */ /* 0x000e62000c1e1100 */
[----:B------:R-:W-:Y:S05]  /*0240*/  YIELD ;  /* 0x0000000000007946 */ /* 0x000fea0003800000 */
[----:B------:R-:W-:Y:S01]  /*0250*/  BSSY B1, `(.L_x_3112) ;  /* 0x000003c000017945 */ /* 0x000fe20003800000 */
[C---:B-1----:R-:W-:Y:S02]  /*0260*/  ISETP.GE.U32.AND P0, PT, R3.reuse, R10, PT ;  /* 0x0000000a0300720c */ /* 0x042fe40003f06070 */
[----:B------:R-:W-:Y:S02]  /*0270*/  ISETP.GT.U32.AND P1, PT, R3, UR22, PT ;  /* 0x0000001603007c0c */ /* 0x000fe4000bf24070 */
[----:B------:R-:W-:-:S04]  /*0280*/  ISETP.GE.AND.EX P0, PT, RZ, R11, PT, P0 ;  /* 0x0000000bff00720c */ /* 0x000fc80003f06300 */
[----:B------:R-:W-:-:S13]  /*0290*/  ISETP.GT.OR.EX P0, PT, RZ, UR23, !P0, P1 ;  /* 0x00000017ff007c0c */ /* 0x000fda000c704710 */
[----:B------:R-:W-:Y:S05]  /*02a0*/  @P0 BRA `(.L_x_3113) ;  /* 0x0000000000d80947 */ /* 0x000fea0003800000 */
[----:B------:R-:W-:Y:S01]  /*02b0*/  IADD3 R3, P0, R3, -R10, RZ ;  /* 0x8000000a03037210 */ /* 0x000fe20007f1e0ff */
[----:B------:R-:W-:Y:S03]  /*02c0*/  BSSY B2, `(.L_x_3114) ;  /* 0x0000020000027945 */ /* 0x000fe60003800000 */
        /* <DEDUP_REMOVED lines=11> */
[----:B------:R-:W-:Y:S05]  /*0380*/  CALL.REL.NOINC `($__internal_78_$__cuda_sm20_div_s64) ;  /* 0x0000002000447944 */ /* 0x000fea0003c00000 */
[----:B------:R-:W-:Y:S05]  /*0390*/  BRA `(.L_x_3116) ;  /* 0x0000000000487947 */ /* 0x000fea0003800000 */
.L_x_3115:
        /* <DEDUP_REMOVED lines=18> */
.L_x_3116:
[----:B------:R-:W-:Y:S05]  /*04c0*/  BSYNC B2 ;  /* 0x0000000000027941 */ /* 0x000fea0003800000 */
.L_x_3114:
        /* <DEDUP_REMOVED lines=20> */
.L_x_3113:
[----:B------:R-:W-:Y:S05]  /*0610*/  BSYNC B1 ;  /* 0x0000000000017941 */ /* 0x000fea0003800000 */
.L_x_3112:
[----:B------:R-:W-:-:S05]  /*0620*/  IADD3 R0, P0, R0, UR4, RZ ;  /* 0x0000000400007c10 */ /* 0x000fca000ff1e0ff */
[----:B------:R-:W-:Y:S01]  /*0630*/  IMAD.X R2, RZ, RZ, R2, P0 ;  /* 0x000000ffff027224 */ /* 0x000fe200000e0602 */
[----:B------:R-:W-:-:S04]  /*0640*/  ISETP.GE.U32.AND P0, PT, R0, UR24, PT ;  /* 0x0000001800007c0c */ /* 0x000fc8000bf06070 */
[----:B------:R-:W-:-:S13]  /*0650*/  ISETP.GE.AND.EX P0, PT, R2, UR25, PT, P0 ;  /* 0x0000001902007c0c */ /* 0x000fda000bf06300 */
[----:B------:R-:W-:Y:S05]  /*0660*/  @!P0 BRA `(.L_x_3117) ;  /* 0xfffffff800e08947 */ /* 0x000fea000383ffff */
[----:B------:R-:W-:Y:S05]  /*0670*/  BSYNC B0 ;  /* 0x0000000000007941 */ /* 0x000fea0003800000 */
.L_x_3111:
[----:B------:R-:W-:Y:S05]  /*0680*/  EXIT ;  /* 0x000000000000794d */ /* 0x000fea0003800000 */
.L_x_3110:
[----:B------:R-:W-:-:S04]  /*0690*/  LOP3.LUT R3, RZ, R4, RZ, 0x33, !PT ;  /* 0x00000004ff037212 */ /* 0x000fc800078e33ff */
[----:B------:R-:W-:-:S04]  /*06a0*/  VIMNMX R3, R3, -0x3, !PT ;  /* 0xfffffffd03037848 */ /* 0x000fc80007fe0100 */
[----:B------:R-:W-:-:S05]  /*06b0*/  IADD3 R4, R3, R4, RZ ;  /* 0x0000000403047210 */ /* 0x000fca0007ffe0ff */
[C---:B------:R-:W-:Y:S02]  /*06c0*/  VIADD R9, R4.reuse, 0x2 ;  /* 0x0000000204097836 */ /* 0x040fe40000000000 */
[----:B------:R-:W-:-:S03]  /*06d0*/  VIADD R10, R4, 0x1 ;  /* 0x00000001040a7836 */ /* 0x000fc60000000000 */
[----:B------:R-:W-:-:S04]  /*06e0*/  LOP3.LUT R9, R9, 0x3, RZ, 0xc0, !PT ;  /* 0x0000000309097812 */ /* 0x000fc800078ec0ff */
[----:B------:R-:W-:-:S07]  /*06f0*/  IADD3 R11, R4, -R9, RZ ;  /* 0x80000009040b7210 */ /* 0x000fce0007ffe0ff */
.L_x_3147:
        /* <DEDUP_REMOVED lines=13> */
.L_x_3131:
        /* <DEDUP_REMOVED lines=9> */
[----:B------:R-:W-:Y:S05]  /*0860*/  CALL.REL.NOINC `($__internal_78_$__cuda_sm20_div_s64) ;  /* 0x0000001c000c7944 */ /* 0x000fea0003c00000 */
        /* <DEDUP_REMOVED lines=11> */
.L_x_3120:
        /* <DEDUP_REMOVED lines=22> */
.L_x_3121:
[----:B------:R-:W-:Y:S05]  /*0a80*/  BSYNC B0 ;  /* 0x0000000000007941 */ /* 0x000fea0003800000 */
.L_x_3119:
        /* <DEDUP_REMOVED lines=14> */
[----:B------:R-:W-:Y:S02]  /*0b70*/  MOV R4, R27 ;  /* 0x0000001b00047202 */ /* 0x000fe40000000f00 */
[----:B------:R-:W-:-:S07]  /*0b80*/  MOV R3, 0xba0 ;  /* 0x00000ba000037802 */ /* 0x000fce0000000f00 */
[----:B------:R-:W-:Y:S05]  /*0b90*/  CALL.REL.NOINC `($__internal_78_$__cuda_sm20_div_s64) ;  /* 0x0000001800407944 */ /* 0x000fea0003c00000 */
[----:B------:R-:W-:Y:S01]  /*0ba0*/  IADD3 R7, P0, RZ, -R6, RZ ;  /* 0x80000006ff077210 */ /* 0x000fe20007f1e0ff */
[----:B------:R-:W-:Y:S01]  /*0bb0*/  IMAD.MOV.U32 R13, RZ, RZ, R31 ;  /* 0x000000ffff0d7224 */ /* 0x000fe200078e001f */
[----:B------:R-:W-:-:S03]  /*0bc0*/  MOV R12, R30 ;  /* 0x0000001e000c7202 */ /* 0x000fc60000000f00 */
[----:B------:R-:W-:Y:S02]  /*0bd0*/  IMAD.X R3, RZ, RZ, ~R5, P0 ;  /* 0x000000ffff037224 */ /* 0x000fe400000e0e05 */
        /* <DEDUP_REMOVED lines=8> */
.L_x_3123:
        /* <DEDUP_REMOVED lines=23> */
.L_x_3124:
[----:B------:R-:W-:Y:S05]  /*0dd0*/  BSYNC B0 ;  /* 0x0000000000007941 */ /* 0x000fea0003800000 */
.L_x_3122:
        /* <DEDUP_REMOVED lines=28> */
.L_x_3126:
        /* <DEDUP_REMOVED lines=23> */
.L_x_3127:
[----:B------:R-:W-:Y:S05]  /*1110*/  BSYNC B0 ;  /* 0x0000000000007941 */ /* 0x000fea0003800000 */
.L_x_3125:
        /* <DEDUP_REMOVED lines=30> */
.L_x_3129:
        /* <DEDUP_REMOVED lines=23> */
.L_x_3130:
[----:B------:R-:W-:Y:S05]  /*1470*/  BSYNC B0 ;  /* 0x0000000000007941 */ /* 0x000fea0003800000 */
.L_x_3128:
        /* <DEDUP_REMOVED lines=10> */
.L_x_3118:
        /* <DEDUP_REMOVED lines=25> */
.L_x_3134:
        /* <DEDUP_REMOVED lines=23> */
.L_x_3135:
[----:B------:R-:W-:Y:S05]  /*1820*/  BSYNC B0 ;  /* 0x0000000000007941 */ /* 0x000fea0003800000 */
.L_x_3133:
        /* <DEDUP_REMOVED lines=29> */
.L_x_3137:
        /* <DEDUP_REMOVED lines=23> */
.L_x_3138:
[----:B------:R-:W-:Y:S05]  /*1b70*/  BSYNC B0 ;  /* 0x0000000000007941 */ /* 0x000fea0003800000 */
.L_x_3136:
        /* <DEDUP_REMOVED lines=29> */
.L_x_3140:
        /* <DEDUP_REMOVED lines=23> */
.L_x_3141:
[----:B------:R-:W-:Y:S05]  /*1ec0*/  BSYNC B0 ;  /* 0x0000000000007941 */ /* 0x000fea0003800000 */
.L_x_3139:
[----:B------:R-:W0:Y:S01]  /*1ed0*/  LDC.64 R18, c[0x0][R18+0x2c8] ;  /* 0x0000b20012127b82 */ /* 0x000e220000000a00 */
[----:B------:R-:W-:Y:S02]  /*1ee0*/  IMAD.MOV.U32 R15, RZ, RZ, R13 ;  /* 0x000000ffff0f7224 */ /* 0x000fe400078e000d */
[-C--:B0-----:R-:W-:Y:S02]  /*1ef0*/  IMAD R4, R19, R16.reuse, RZ ;  /* 0x0000001013047224 */ /* 0x081fe400078e02ff */
[----:B------:R-:W-:-:S04]  /*1f00*/  IMAD.WIDE.U32 R14, R18, R16, R14 ;  /* 0x00000010120e7225 */ /* 0x000fc800078e000e */
[----:B------:R-:W-:-:S05]  /*1f10*/  IMAD R3, R18, R3, R4 ;  /* 0x0000000312037224 */ /* 0x000fca00078e0204 */
[----:B------:R-:W-:-:S07]  /*1f20*/  IADD3 R13, R15, R3, RZ ;  /* 0x000000030f0d7210 */ /* 0x000fce0007ffe0ff */
.L_x_3132:
        /* <DEDUP_REMOVED lines=31> */
[----:B------:R-:W-:Y:S05]  /*2120*/  CALL.REL.NOINC `($__internal_78_$__cuda_sm20_div_s64) ;  /* 0x0000000000dc7944 */ /* 0x000fea0003c00000 */
[----:B------:R-:W-:Y:S05]  /*2130*/  BRA `(.L_x_3146) ;  /* 0x0000000000487947 */ /* 0x000fea0003800000 */
.L_x_3145:
        /* <DEDUP_REMOVED lines=18> */
.L_x_3146:
[----:B------:R-:W-:Y:S05]  /*2260*/  BSYNC B1 ;  /* 0x0000000000017941 */ /* 0x000fea0003800000 */
.L_x_3144:
        /* <DEDUP_REMOVED lines=25> */
.L_x_3143:
[----:B------:R-:W-:Y:S05]  /*2400*/  BSYNC B0 ;  /* 0x0000000000007941 */ /* 0x000fea0003800000 */
.L_x_3142:
        /* <DEDUP_REMOVED lines=9> */
        .weak           $__internal_78_$__cuda_sm20_div_s64
        .type           $__internal_78_$__cuda_sm20_div_s64,@function
        .size           $__internal_78_$__cuda_sm20_div_s64,(.L_x_3608 - $__internal_78_$__cuda_sm20_div_s64)
$__internal_78_$__cuda_sm20_div_s64:
        /* <DEDUP_REMOVED lines=83> */
[----:B------:R-:W-:Y:S06]  /*29d0*/  RET.REL.NODEC R16 `(_ZN2at4cuda17kernelHistogram1DIdhlLi1ELi2ELin1ELNS0_23CUDAHistogramMemoryTypeE1EZNS0_21CUDA_tensor_histogramIdhLb1EEEbNS_6TensorES4_S4_lNS_14AccumulateTypeIT0_Lb1EE4typeES8_NS0_13TensorArgTypeES9_S9_EUllE_EEvNS0_6detail10TensorInfoIT_T1_EESF_NSC_IKS6_SE_EElS8_S8_SE_T6_) ;  /* 0xffffffd410887950 */ /* 0x000fec0003c3ffff */
.L_x_3148:
        /* <DEDUP_REMOVED lines=10> */
.L_x_3608:


//--------------------- .text._ZN2at4cuda17kernelHistogram1DIdhlLi1ELi2ELin1ELNS0_23CUDAHistogramMemoryTypeE0EZNS0_21CUDA_tensor_histogramIdhLb1EEEbNS_6TensorES4_S4_lNS_14AccumulateTypeIT0_Lb1EE4typeES8_NS0_13TensorArgTypeES9_S9_EUllE_EEvNS0_6detail10TensorInfoIT_T1_EESF_NSC_IKS6_SE_EElS8_S8_SE_T6_ --------------------------
	.section	.text._ZN2at4cuda17kernelHistogram1DIdhlLi1ELi2ELin1ELNS0_23CUDAHistogramMemoryTypeE0EZNS0_21CUDA_tensor_histogramIdhLb1EEEbNS_6TensorES4_S4_lNS_14AccumulateTypeIT0_Lb1EE4typeES8_NS0_13TensorArgTypeES9_S9_EUllE_EEvNS0_6detail10TensorInfoIT_T1_EESF_NSC_IKS6_SE_EElS8_S8_SE_T6_,"ax",@progbits
	.align	128
        .global         _ZN2at4cuda17kernelHistogram1DIdhlLi1ELi2ELin1ELNS0_23CUDAHistogramMemoryTypeE0EZNS0_21CUDA_tensor_histogramIdhLb1EEEbNS_6TensorES4_S4_lNS_14AccumulateTypeIT0_Lb1EE4typeES8_NS0_13TensorArgTypeES9_S9_EUllE_EEvNS0_6detail10TensorInfoIT_T1_EESF_NSC_IKS6_SE_EElS8_S8_SE_T6_
        .type           _ZN2at4cuda17kernelHistogram1DIdhlLi1ELi2ELin1ELNS0_23CUDAHistogramMemoryTypeE0EZNS0_21CUDA_tensor_histogramIdhLb1EEEbNS_6TensorES4_S4_lNS_14AccumulateTypeIT0_Lb1EE4typeES8_NS0_13TensorArgTypeES9_S9_EUllE_EEvNS0_6detail10TensorInfoIT_T1_EESF_NSC_IKS6_SE_EElS8_S8_SE_T6_,@function
        .size           _ZN2at4cuda17kernelHistogram1DIdhlLi1ELi2ELin1ELNS0_23CUDAHistogramMemoryTypeE0EZNS0_21CUDA_tensor_histogramIdhLb1EEEbNS_6TensorES4_S4_lNS_14AccumulateTypeIT0_Lb1EE4typeES8_NS0_13TensorArgTypeES9_S9_EUllE_EEvNS0_6detail10TensorInfoIT_T1_EESF_NSC_IKS6_SE_EElS8_S8_SE_T6_,(.L_x_3609 - _ZN2at4cuda17kernelHistogram1DIdhlLi1ELi2ELin1ELNS0_23CUDAHistogramMemoryTypeE0EZNS0_21CUDA_tensor_histogramIdhLb1EEEbNS_6TensorES4_S4_lNS_14AccumulateTypeIT0_Lb1EE4typeES8_NS0_13TensorArgTypeES9_S9_EUllE_EEvNS0_6detail10TensorInfoIT_T1_EESF_NSC_IKS6_SE_EElS8_S8_SE_T6_)
        .other          _ZN2at4cuda17kernelHistogram1DIdhlLi1ELi2ELin1ELNS0_23CUDAHistogramMemoryTypeE0EZNS0_21CUDA_tensor_histogramIdhLb1EEEbNS_6TensorES4_S4_lNS_14AccumulateTypeIT0_Lb1EE4typeES8_NS0_13TensorArgTypeES9_S9_EUllE_EEvNS0_6detail10TensorInfoIT_T1_EESF_NSC_IKS6_SE_EElS8_S8_SE_T6_,@"STO_CUDA_ENTRY STV_DEFAULT"
_ZN2at4cuda17kernelHistogram1DIdhlLi1ELi2ELin1ELNS0_23CUDAHistogramMemoryTypeE0EZNS0_21CUDA_tensor_histogramIdhLb1EEEbNS_6TensorES4_S4_lNS_14AccumulateTypeIT0_Lb1EE4typeES8_NS0_13TensorArgTypeES9_S9_EUllE_EEvNS0_6detail10TensorInfoIT_T1_EESF_NSC_IKS6_SE_EElS8_S8_SE_T6_:
.text._ZN2at4cuda17kernelHistogram1DIdhlLi1ELi2ELin1ELNS0_23CUDAHistogramMemoryTypeE0EZNS0_21CUDA_tensor_histogramIdhLb1EEEbNS_6TensorES4_S4_lNS_14AccumulateTypeIT0_Lb1EE4typeES8_NS0_13TensorArgTypeES9_S9_EUllE_EEvNS0_6detail10TensorInfoIT_T1_EESF_NSC_IKS6_SE_EElS8_S8_SE_T6_:
        /* <DEDUP_REMOVED lines=13> */
.L_x_3151:
[----:B------:R-:W-:Y:S02]  /*00d0*/  LEA R2, R5, R0, 0x3 ;  /* 0x0000000005027211 */ /* 0x000fe400078e18ff */
[----:B-1----:R-:W-:-:S03]  /*00e0*/  IADD3 R5, P0, R4, R5, RZ ;  /* 0x0000000504057210 */ /* 0x002fc60007f1e0ff */
[----:B------:R0:W-:Y:S02]  /*00f0*/  STS.64 [R2], RZ ;  /* 0x000000ff02007388 */ /* 0x0001e40000000a00 */
[----:B------:R-:W-:Y:S01]  /*0100*/  IMAD.X R3, RZ, RZ, R3, P0 ;  /* 0x000000ffff037224 */ /* 0x000fe200000e0603 */
[----:B------:R-:W-:-:S04]  /*0110*/  ISETP.GE.U32.AND P0, PT, R5, UR4, PT ;  /* 0x0000000405007c0c */ /* 0x000fc8000bf06070 */
[----:B------:R-:W-:-:S13]  /*0120*/  ISETP.GE.AND.EX P0, PT, R3, UR5, PT, P0 ;  /* 0x0000000503007c0c */ /* 0x000fda000bf06300 */
[----:B0-----:R-:W-:Y:S05]  /*0130*/  @!P0 BRA `(.L_x_3151) ;  /* 0xfffffffc00e48947 */ /* 0x001fea000383ffff */
.L_x_3150:
[----:B------:R-:W-:Y:S05]  /*0140*/  BSYNC B0 ;  /* 0x0000000000007941 */ /* 0x000fea0003800000 */
.L_x_3149:
        /* <DEDUP_REMOVED lines=22> */
.L_x_3160:
[----:B------:R-:W0:Y:S01]  /*02b0*/  LDC.64 R8, c[0x0][0x550] ;  /* 0x00015400ff087b82 */ /* 0x000e220000000a00 */
[----:B------:R-:W-:Y:S05]  /*02c0*/  YIELD ;  /* 0x0000000000007946 */ /* 0x000fea0003800000 */
[----:B------:R-:W-:Y:S02]  /*02d0*/  ULDC.64 UR4, c[0x0][0x620] ;  /* 0x0001880000047ab9 */ /* 0x000fe40000000a00 */
[----:B------:R-:W-:-:S04]  /*02e0*/  IMAD R10, R2, UR4, RZ ;  /* 0x00000004020a7c24 */ /* 0x000fc8000f8e02ff */
[C---:B------:R-:W-:Y:S02]  /*02f0*/  IMAD R5, R3.reuse, UR5, R10 ;  /* 0x0000000503057c24 */ /* 0x040fe4000f8e020a */
[----:B------:R-:W1:Y:S01]  /*0300*/  LDC.64 R10, c[0x0][0x6f8] ;  /* 0x0001be00ff0a7b82 */ /* 0x000e620000000a00 */
        /* <DEDUP_REMOVED lines=25> */
[----:B------:R-:W-:Y:S05]  /*04a0*/  CALL.REL.NOINC `($__internal_79_$__cuda_sm20_div_s64) ;  /* 0x0000002000887944 */ /* 0x000fea0003c00000 */
[----:B------:R-:W-:Y:S05]  /*04b0*/  BRA `(.L_x_3158) ;  /* 0x0000000000487947 */ /* 0x000fea0003800000 */
.L_x_3157:
        /* <DEDUP_REMOVED lines=18> */
.L_x_3158:
[----:B------:R-:W-:Y:S05]  /*05e0*/  BSYNC B1 ;  /* 0x0000000000017941 */ /* 0x000fea0003800000 */
.L_x_3156:
        /* <DEDUP_REMOVED lines=16> */
.L_x_3159:
[----:B------:R-:W0:Y:S02]  /*06f0*/  LDS.64 R8, [R21] ;  /* 0x0000000015087984 */ /* 0x000e240000000a00 */
[----:B0----5:R-:W-:-:S10]  /*0700*/  DADD R10, R14, R8 ;  /* 0x000000000e0a7229 */ /* 0x021fd40000000008 */
[----:B------:R-:W0:Y:S02]  /*0710*/  ATOMS.CAST.SPIN.64 R10, [R21], R8, R10 ;  /* 0x00000008150a738d */ /* 0x000e24000180040a */
[----:B0-----:R-:W-:-:S04]  /*0720*/  ISETP.EQ.U32.AND P0, PT, R10, 0x1, PT ;  /* 0x000000010a00780c */ /* 0x001fc80003f02070 */
[----:B------:R-:W-:-:S13]  /*0730*/  ISETP.EQ.U32.AND.EX P0, PT, R11, RZ, PT, P0 ;  /* 0x000000ff0b00720c */ /* 0x000fda0003f02100 */
[----:B------:R-:W-:Y:S05]  /*0740*/  @!P0 BRA `(.L_x_3159) ;  /* 0xfffffffc00e88947 */ /* 0x000fea000383ffff */
.L_x_3155:
[----:B------:R-:W-:Y:S05]  /*0750*/  BSYNC B0 ;  /* 0x0000000000007941 */ /* 0x000fea0003800000 */
.L_x_3154:
[----:B------:R-:W-:Y:S01]  /*0760*/  IADD3 R3, P0, R4, R3, RZ ;  /* 0x0000000304037210 */ /* 0x000fe20007f1e0ff */
[----:B------:R-:W-:-:S04]  /*0770*/  ULDC.64 UR4, c[0x0][0x708] ;  /* 0x0001c20000047ab9 */ /* 0x000fc80000000a00 */
[----:B------:R-:W-:Y:S01]  /*0780*/  IMAD.X R2, RZ, RZ, R2, P0 ;  /* 0x000000ffff027224 */ /* 0x000fe200000e0602 */
[----:B------:R-:W-:-:S04]  /*0790*/  ISETP.GE.U32.AND P0, PT, R3, UR4, PT ;  /* 0x0000000403007c0c */ /* 0x000fc8000bf06070 */
[----:B------:R-:W-:-:S13]  /*07a0*/  ISETP.GE.AND.EX P0, PT, R2, UR5, PT, P0 ;  /* 0x0000000502007c0c */ /* 0x000fda000bf06300 */
[----:B------:R-:W-:Y:S05]  /*07b0*/  @!P0 BRA `(.L_x_3160) ;  /* 0xfffffff800bc8947 */ /* 0x000fea000383ffff */
[----:B------:R-:W-:Y:S05]  /*07c0*/  BRA `(.L_x_3152) ;  /* 0x0000001c00547947 */ /* 0x000fea0003800000 */
.L_x_3153:
        /* <DEDUP_REMOVED lines=9> */
.L_x_3191:
        /* <DEDUP_REMOVED lines=9> */
.L_x_3174:
        /* <DEDUP_REMOVED lines=14> */
[----:B------:R-:W-:Y:S05]  /*09d0*/  CALL.REL.NOINC `($__internal_79_$__cuda_sm20_div_s64) ;  /* 0x0000001c003c7944 */ /* 0x000fea0003c00000 */
        /* <DEDUP_REMOVED lines=10> */
.L_x_3163:
        /* <DEDUP_REMOVED lines=22> */
.L_x_3164:
[----:B------:R-:W-:Y:S05]  /*0be0*/  BSYNC B0 ;  /* 0x0000000000007941 */ /* 0x000fea0003800000 */
.L_x_3162:
        /* <DEDUP_REMOVED lines=15> */
[----:B------:R-:W-:Y:S05]  /*0ce0*/  CALL.REL.NOINC `($__internal_79_$__cuda_sm20_div_s64) ;  /* 0x0000001800787944 */ /* 0x000fea0003c00000 */
        /* <DEDUP_REMOVED lines=11> */
.L_x_3166:
        /* <DEDUP_REMOVED lines=22> */
.L_x_3167:
[----:B------:R-:W-:Y:S05]  /*0f00*/  BSYNC B0 ;  /* 0x0000000000007941 */ /* 0x000fea0003800000 */
.L_x_3165:
        /* <DEDUP_REMOVED lines=29> */
.L_x_3169:
        /* <DEDUP_REMOVED lines=22> */
.L_x_3170:
[----:B------:R-:W-:Y:S05]  /*1240*/  BSYNC B0 ;  /* 0x0000000000007941 */ /* 0x000fea0003800000 */
.L_x_3168:
        /* <DEDUP_REMOVED lines=28> */
.L_x_3172:
        /* <DEDUP_REMOVED lines=23> */
.L_x_3173:
[----:B------:R-:W-:Y:S05]  /*1580*/  BSYNC B0 ;  /* 0x0000000000007941 */ /* 0x000fea0003800000 */
.L_x_3171:
        /* <DEDUP_REMOVED lines=8> */
.L_x_3161:
        /* <DEDUP_REMOVED lines=14> */
[----:B------:R-:W-:Y:S05]  /*16f0*/  CALL.REL.NOINC `($__internal_79_$__cuda_sm20_div_s64) ;  /* 0x0000000c00f47944 */ /* 0x000fea0003c00000 */
        /* <DEDUP_REMOVED lines=9> */
.L_x_3177:
        /* <DEDUP_REMOVED lines=23> */
.L_x_3178:
[----:B------:R-:W-:Y:S05]  /*1900*/  BSYNC B0 ;  /* 0x0000000000007941 */ /* 0x000fea0003800000 */
.L_x_3176:
        /* <DEDUP_REMOVED lines=27> */
.L_x_3180:
        /* <DEDUP_REMOVED lines=23> */
.L_x_3181:
[----:B------:R-:W-:Y:S05]  /*1c30*/  BSYNC B0 ;  /* 0x0000000000007941 */ /* 0x000fea0003800000 */
.L_x_3179:
        /* <DEDUP_REMOVED lines=27> */
.L_x_3183:
        /* <DEDUP_REMOVED lines=23> */
.L_x_3184:
[----:B------:R-:W-:Y:S05]  /*1f60*/  BSYNC B0 ;  /* 0x0000000000007941 */ /* 0x000fea0003800000 */
.L_x_3182:
[----:B------:R-:W0:Y:S02]  /*1f70*/  LDC.64 R10, c[0x0][R10+0x2c8] ;  /* 0x0000b2000a0a7b82 */ /* 0x000e240000000a00 */
[-C--:B0-----:R-:W-:Y:S02]  /*1f80*/  IMAD R8, R11, R22.reuse, RZ ;  /* 0x000000160b087224 */ /* 0x081fe400078e02ff */
[----:B------:R-:W-:-:S04]  /*1f90*/  IMAD.WIDE.U32 R18, R10, R22, R18 ;  /* 0x000000160a127225 */ /* 0x000fc800078e0012 */
[----:B------:R-:W-:-:S05]  /*1fa0*/  IMAD R9, R10, R9, R8 ;  /* 0x000000090a097224 */ /* 0x000fca00078e0208 */
[----:B------:R-:W-:-:S07]  /*1fb0*/  IADD3 R19, R19, R9, RZ ;  /* 0x0000000913137210 */ /* 0x000fce0007ffe0ff */
.L_x_3175:
        /* <DEDUP_REMOVED lines=31> */
[----:B------:R-:W-:Y:S05]  /*21b0*/  CALL.REL.NOINC `($__internal_79_$__cuda_sm20_div_s64) ;  /* 0x0000000400447944 */ /* 0x000fea0003c00000 */
[----:B------:R-:W-:Y:S05]  /*21c0*/  BRA `(.L_x_3189) ;  /* 0x0000000000487947 */ /* 0x000fea0003800000 */
.L_x_3188:
        /* <DEDUP_REMOVED lines=18> */
.L_x_3189:
[----:B------:R-:W-:Y:S05]  /*22f0*/  BSYNC B1 ;  /* 0x0000000000017941 */ /* 0x000fea0003800000 */
.L_x_3187:
        /* <DEDUP_REMOVED lines=19> */
.L_x_3190:
[----:B------:R-:W0:Y:S02]  /*2430*/  LDS.64 R8, [R21] ;  /* 0x0000000015087984 */ /* 0x000e240000000a00 */
[----:B0----5:R-:W-:-:S10]  /*2440*/  DADD R10, R14, R8 ;  /* 0x000000000e0a7229 */ /* 0x021fd40000000008 */
[----:B------:R-:W0:Y:S02]  /*2450*/  ATOMS.CAST.SPIN.64 R10, [R21], R8, R10 ;  /* 0x00000008150a738d */ /* 0x000e24000180040a */
[----:B0-----:R-:W-:-:S04]  /*2460*/  ISETP.EQ.U32.AND P0, PT, R10, 0x1, PT ;  /* 0x000000010a00780c */ /* 0x001fc80003f02070 */
[----:B------:R-:W-:-:S13]  /*2470*/  ISETP.EQ.U32.AND.EX P0, PT, R11, RZ, PT, P0 ;  /* 0x000000ff0b00720c */ /* 0x000fda0003f02100 */
[----:B------:R-:W-:Y:S05]  /*2480*/  @!P0 BRA `(.L_x_3190) ;  /* 0xfffffffc00e88947 */ /* 0x000fea000383ffff */
.L_x_3186:
[----:B------:R-:W-:Y:S05]  /*2490*/  BSYNC B0 ;  /* 0x0000000000007941 */ /* 0x000fea0003800000 */
.L_x_3185:
        /* <DEDUP_REMOVED lines=8> */
.L_x_3152:
        /* <DEDUP_REMOVED lines=12> */
.L_x_3192:
        /* <DEDUP_REMOVED lines=15> */
        .weak           $__internal_79_$__cuda_sm20_div_s64
        .type           $__internal_79_$__cuda_sm20_div_s64,@function
        .size           $__internal_79_$__cuda_sm20_div_s64,(.L_x_3609 - $__internal_79_$__cuda_sm20_div_s64)
$__internal_79_$__cuda_sm20_div_s64:
        /* <DEDUP_REMOVED lines=83> */
[----:B------:R-:W-:Y:S06]  /*2c00*/  RET.REL.NODEC R24 `(_ZN2at4cuda17kernelHistogram1DIdhlLi1ELi2ELin1ELNS0_23CUDAHistogramMemoryTypeE0EZNS0_21CUDA_tensor_histogramIdhLb1EEEbNS_6TensorES4_S4_lNS_14AccumulateTypeIT0_Lb1EE4typeES8_NS0_13TensorArgTypeES9_S9_EUllE_EEvNS0_6detail10TensorInfoIT_T1_EESF_NSC_IKS6_SE_EElS8_S8_SE_T6_) ;  /* 0xffffffd018fc7950 */ /* 0x000fec0003c3ffff */
.L_x_3193:
        /* <DEDUP_REMOVED lines=15> */
.L_x_3609:


//--------------------- .text._ZN2at4cuda17kernelHistogram1DIlhlLi1ELi2ELin1ELNS0_23CUDAHistogramMemoryTypeE1EZNS0_21CUDA_tensor_histogramIlhLb0EEEbNS_6TensorES4_S4_lNS_14AccumulateTypeIT0_Lb1EE4typeES8_NS0_13TensorArgTypeES9_S9_EUllE0_EEvNS0_6detail10TensorInfoIT_T1_EESF_NSC_IKS6_SE_EElS8_S8_SE_T6_ --------------------------
	.section	.text._ZN2at4cuda17kernelHistogram1DIlhlLi1ELi2ELin1ELNS0_23CUDAHistogramMemoryTypeE1EZNS0_21CUDA_tensor_histogramIlhLb0EEEbNS_6TensorES4_S4_lNS_14AccumulateTypeIT0_Lb1EE4typeES8_NS0_13TensorArgTypeES9_S9_EUllE0_EEvNS0_6detail10TensorInfoIT_T1_EESF_NSC_IKS6_SE_EElS8_S8_SE_T6_,"ax",@progbits
	.align	128
        .global         _ZN2at4cuda17kernelHistogram1DIlhlLi1ELi2ELin1ELNS0_23CUDAHistogramMemoryTypeE1EZNS0_21CUDA_tensor_histogramIlhLb0EEEbNS_6TensorES4_S4_lNS_14AccumulateTypeIT0_Lb1EE4typeES8_NS0_13TensorArgTypeES9_S9_EUllE0_EEvNS0_6detail10TensorInfoIT_T1_EESF_NSC_IKS6_SE_EElS8_S8_SE_T6_
        .type           _ZN2at4cuda17kernelHistogram1DIlhlLi1ELi2ELin1ELNS0_23CUDAHistogramMemoryTypeE1EZNS0_21CUDA_tensor_histogramIlhLb0EEEbNS_6TensorES4_S4_lNS_14AccumulateTypeIT0_Lb1EE4typeES8_NS0_13TensorArgTypeES9_S9_EUllE0_EEvNS0_6detail10TensorInfoIT_T1_EESF_NSC_IKS6_SE_EElS8_S8_SE_T6_,@function
        .size           _ZN2at4cuda17kernelHistogram1DIlhlLi1ELi2ELin1ELNS0_23CUDAHistogramMemoryTypeE1EZNS0_21CUDA_tensor_histogramIlhLb0EEEbNS_6TensorES4_S4_lNS_14AccumulateTypeIT0_Lb1EE4typeES8_NS0_13TensorArgTypeES9_S9_EUllE0_EEvNS0_6detail10TensorInfoIT_T1_EESF_NSC_IKS6_SE_EElS8_S8_SE_T6_,(.L_x_3610 - _ZN2at4cuda17kernelHistogram1DIlhlLi1ELi2ELin1ELNS0_23CUDAHistogramMemoryTypeE1EZNS0_21CUDA_tensor_histogramIlhLb0EEEbNS_6TensorES4_S4_lNS_14AccumulateTypeIT0_Lb1EE4typeES8_NS0_13TensorArgTypeES9_S9_EUllE0_EEvNS0_6detail10TensorInfoIT_T1_EESF_NSC_IKS6_SE_EElS8_S8_SE_T6_)
        .other          _ZN2at4cuda17kernelHistogram1DIlhlLi1ELi2ELin1ELNS0_23CUDAHistogramMemoryTypeE1EZNS0_21CUDA_tensor_histogramIlhLb0EEEbNS_6TensorES4_S4_lNS_14AccumulateTypeIT0_Lb1EE4typeES8_NS0_13TensorArgTypeES9_S9_EUllE0_EEvNS0_6detail10TensorInfoIT_T1_EESF_NSC_IKS6_SE_EElS8_S8_SE_T6_,@"STO_CUDA_ENTRY STV_DEFAULT"
_ZN2at4cuda17kernelHistogram1DIlhlLi1ELi2ELin1ELNS0_23CUDAHistogramMemoryTypeE1EZNS0_21CUDA_tensor_histogramIlhLb0EEEbNS_6TensorES4_S4_lNS_14AccumulateTypeIT0_Lb1EE4typeES8_NS0_13TensorArgTypeES9_S9_EUllE0_EEvNS0_6detail10TensorInfoIT_T1_EESF_NSC_IKS6_SE_EElS8_S8_SE_T6_:
.text._ZN2at4cuda17kernelHistogram1DIlhlLi1ELi2ELin1ELNS0_23CUDAHistogramMemoryTypeE1EZNS0_21CUDA_tensor_histogramIlhLb0EEEbNS_6TensorES4_S4_lNS_14AccumulateTypeIT0_Lb1EE4typeES8_NS0_13TensorArgTypeES9_S9_EUllE0_EEvNS0_6detail10TensorInfoIT_T1_EESF_NSC_IKS6_SE_EElS8_S8_SE_T6_:
        /* <DEDUP_REMOVED lines=29> */
.L_x_3201:
        /* <DEDUP_REMOVED lines=29> */
[----:B------:R-:W-:Y:S05]  /*03a0*/  CALL.REL.NOINC `($__internal_80_$__cuda_sm20_div_s64) ;  /* 0x0000002000047944 */ /* 0x000fea0003c00000 */
[----:B------:R-:W-:Y:S05]  /*03b0*/  BRA `(.L_x_3200) ;  /* 0x0000000000487947 */ /* 0x000fea0003800000 */
.L_x_3199:
        /* <DEDUP_REMOVED lines=18> */
.L_x_3200:
[----:B------:R-:W-:Y:S05]  /*04e0*/  BSYNC B2 ;  /* 0x0000000000027941 */ /* 0x000fea0003800000 */
.L_x_3198:
        /* <DEDUP_REMOVED lines=15> */
.L_x_3197:
[----:B------:R-:W-:Y:S05]  /*05e0*/  BSYNC B1 ;  /* 0x0000000000017941 */ /* 0x000fea0003800000 */
.L_x_3196:
[----:B------:R-:W-:Y:S05]  /*05f0*/  @!P0 BRA `(.L_x_3201) ;  /* 0xfffffff800f48947 */ /* 0x000fea000383ffff */
[----:B------:R-:W-:Y:S05]  /*0600*/  BSYNC B0 ;  /* 0x0000000000007941 */ /* 0x000fea0003800000 */
.L_x_3195:
[----:B------:R-:W-:Y:S05]  /*0610*/  EXIT ;  /* 0x000000000000794d */ /* 0x000fea0003800000 */
.L_x_3194:
[----:B------:R-:W-:-:S04]  /*0620*/  LOP3.LUT R3, RZ, R4, RZ, 0x33, !PT ;  /* 0x00000004ff037212 */ /* 0x000fc800078e33ff */
[----:B------:R-:W-:-:S05]  /*0630*/  VIMNMX R3, R3, -0x3, !PT ;  /* 0xfffffffd03037848 */ /* 0x000fca0007fe0100 */
[----:B------:R-:W-:-:S04]  /*0640*/  IMAD.IADD R4, R3, 0x1, R4 ;  /* 0x0000000103047824 */ /* 0x000fc800078e0204 */
[C---:B------:R-:W-:Y:S01]  /*0650*/  VIADD R9, R4.reuse, 0x2 ;  /* 0x0000000204097836 */ /* 0x040fe20000000000 */
[----:B------:R-:W-:-:S04]  /*0660*/  IADD3 R10, R4, 0x1, RZ ;  /* 0x00000001040a7810 */ /* 0x000fc80007ffe0ff */
[----:B------:R-:W-:-:S05]  /*0670*/  LOP3.LUT R9, R9, 0x3, RZ, 0xc0, !PT ;  /* 0x0000000309097812 */ /* 0x000fca00078ec0ff */
[----:B------:R-:W-:-:S07]  /*0680*/  IMAD.IADD R11, R4, 0x1, -R9 ;  /* 0x00000001040b7824 */ /* 0x000fce00078e0a09 */
.L_x_3231:
        /* <DEDUP_REMOVED lines=13> */
.L_x_3215:
        /* <DEDUP_REMOVED lines=9> */
[----:B------:R-:W-:Y:S05]  /*07f0*/  CALL.REL.NOINC `($__internal_80_$__cuda_sm20_div_s64) ;  /* 0x0000001800f07944 */ /* 0x000fea0003c00000 */
        /* <DEDUP_REMOVED lines=11> */
.L_x_3204:
        /* <DEDUP_REMOVED lines=22> */
.L_x_3205:
[----:B------:R-:W-:Y:S05]  /*0a10*/  BSYNC B0 ;  /* 0x0000000000007941 */ /* 0x000fea0003800000 */
.L_x_3203:
        /* <DEDUP_REMOVED lines=16> */
[----:B------:R-:W-:Y:S05]  /*0b20*/  CALL.REL.NOINC `($__internal_80_$__cuda_sm20_div_s64) ;  /* 0x0000001800247944 */ /* 0x000fea0003c00000 */
        /* <DEDUP_REMOVED lines=12> */
.L_x_3207:
        /* <DEDUP_REMOVED lines=23> */
.L_x_3208:
[----:B------:R-:W-:Y:S05]  /*0d60*/  BSYNC B0 ;  /* 0x0000000000007941 */ /* 0x000fea0003800000 */
.L_x_3206:
        /* <DEDUP_REMOVED lines=28> */
.L_x_3210:
        /* <DEDUP_REMOVED lines=23> */
.L_x_3211:
[----:B------:R-:W-:Y:S05]  /*10a0*/  BSYNC B0 ;  /* 0x0000000000007941 */ /* 0x000fea0003800000 */
.L_x_3209:
        /* <DEDUP_REMOVED lines=18> */
[----:B------:R-:W-:Y:S05]  /*11d0*/  CALL.REL.NOINC `($__internal_80_$__cuda_sm20_div_s64) ;  /* 0x0000001000787944 */ /* 0x000fea0003c00000 */
        /* <DEDUP_REMOVED lines=11> */
.L_x_3213:
        /* <DEDUP_REMOVED lines=23> */
.L_x_3214:
[----:B------:R-:W-:Y:S05]  /*1400*/  BSYNC B0 ;  /* 0x0000000000007941 */ /* 0x000fea0003800000 */
.L_x_3212:
        /* <DEDUP_REMOVED lines=10> */
.L_x_3202:
        /* <DEDUP_REMOVED lines=25> */
.L_x_3218:
        /* <DEDUP_REMOVED lines=23> */
.L_x_3219:
[----:B------:R-:W-:Y:S05]  /*17b0*/  BSYNC B0 ;  /* 0x0000000000007941 */ /* 0x000fea0003800000 */
.L_x_3217:
        /* <DEDUP_REMOVED lines=29> */
.L_x_3221:
        /* <DEDUP_REMOVED lines=23> */
.L_x_3222:
[----:B------:R-:W-:Y:S05]  /*1b00*/  BSYNC B0 ;  /* 0x0000000000007941 */ /* 0x000fea0003800000 */
.L_x_3220:
        /* <DEDUP_REMOVED lines=29> */
.L_x_3224:
        /* <DEDUP_REMOVED lines=23> */
.L_x_3225:
[----:B------:R-:W-:Y:S05]  /*1e50*/  BSYNC B0 ;  /* 0x0000000000007941 */ /* 0x000fea0003800000 */
.L_x_3223:
[----:B------:R-:W0:Y:S01]  /*1e60*/  LDC.64 R18, c[0x0][R18+0x2c8] ;  /* 0x0000b20012127b82 */ /* 0x000e220000000a00 */
[----:B------:R-:W-:Y:S01]  /*1e70*/  MOV R15, R13 ;  /* 0x0000000d000f7202 */ /* 0x000fe20000000f00 */
[-C--:B0-----:R-:W-:Y:S02]  /*1e80*/  IMAD R4, R19, R16.reuse, RZ ;  /* 0x0000001013047224 */ /* 0x081fe400078e02ff */
[----:B------:R-:W-:-:S04]  /*1e90*/  IMAD.WIDE.U32 R14, R18, R16, R14 ;  /* 0x00000010120e7225 */ /* 0x000fc800078e000e */
[----:B------:R-:W-:-:S04]  /*1ea0*/  IMAD R3, R18, R3, R4 ;  /* 0x0000000312037224 */ /* 0x000fc800078e0204 */
[----:B------:R-:W-:-:S07]  /*1eb0*/  IMAD.IADD R13, R15, 0x1, R3 ;  /* 0x000000010f0d7824 */ /* 0x000fce00078e0203 */
.L_x_3216:
        /* <DEDUP_REMOVED lines=31> */
[----:B------:R-:W-:Y:S05]  /*20b0*/  CALL.REL.NOINC `($__internal_80_$__cuda_sm20_div_s64) ;  /* 0x0000000000c07944 */ /* 0x000fea0003c00000 */
[----:B------:R-:W-:Y:S05]  /*20c0*/  BRA `(.L_x_3230) ;  /* 0x0000000000487947 */ /* 0x000fea0003800000 */
.L_x_3229:
        /* <DEDUP_REMOVED lines=18> */
.L_x_3230:
[----:B------:R-:W-:Y:S05]  /*21f0*/  BSYNC B1 ;  /* 0x0000000000017941 */ /* 0x000fea0003800000 */
.L_x_3228:
        /* <DEDUP_REMOVED lines=18> */
.L_x_3227:
[----:B------:R-:W-:Y:S05]  /*2320*/  BSYNC B0 ;  /* 0x0000000000007941 */ /* 0x000fea0003800000 */
.L_x_3226:
        /* <DEDUP_REMOVED lines=9> */
        .weak           $__internal_80_$__cuda_sm20_div_s64
        .type           $__internal_80_$__cuda_sm20_div_s64,@function
        .size           $__internal_80_$__cuda_sm20_div_s64,(.L_x_3610 - $__internal_80_$__cuda_sm20_div_s64)
$__internal_80_$__cuda_sm20_div_s64:
        /* <DEDUP_REMOVED lines=83> */
[----:B------:R-:W-:Y:S06]  /*28f0*/  RET.REL.NODEC R16 `(_ZN2at4cuda17kernelHistogram1DIlhlLi1ELi2ELin1ELNS0_23CUDAHistogramMemoryTypeE1EZNS0_21CUDA_tensor_histogramIlhLb0EEEbNS_6TensorES4_S4_lNS_14AccumulateTypeIT0_Lb1EE4typeES8_NS0_13TensorArgTypeES9_S9_EUllE0_EEvNS0_6detail10TensorInfoIT_T1_EESF_NSC_IKS6_SE_EElS8_S8_SE_T6_) ;  /* 0xffffffd410c07950 */ /* 0x000fec0003c3ffff */
.L_x_3232:
        /* <DEDUP_REMOVED lines=16> */
.L_x_3610:


//--------------------- .text._ZN2at4cuda17kernelHistogram1DIlhlLi1ELi2ELin1ELNS0_23CUDAHistogramMemoryTypeE0EZNS0_21CUDA_tensor_histogramIlhLb0EEEbNS_6TensorES4_S4_lNS_14AccumulateTypeIT0_Lb1EE4typeES8_NS0_13TensorArgTypeES9_S9_EUllE0_EEvNS0_6detail10TensorInfoIT_T1_EESF_NSC_IKS6_SE_EElS8_S8_SE_T6_ --------------------------
	.section	.text._ZN2at4cuda17kernelHistogram1DIlhlLi1ELi2ELin1ELNS0_23CUDAHistogramMemoryTypeE0EZNS0_21CUDA_tensor_histogramIlhLb0EEEbNS_6TensorES4_S4_lNS_14AccumulateTypeIT0_Lb1EE4typeES8_NS0_13TensorArgTypeES9_S9_EUllE0_EEvNS0_6detail10TensorInfoIT_T1_EESF_NSC_IKS6_SE_EElS8_S8_SE_T6_,"ax",@progbits
	.align	128
        .global         _ZN2at4cuda17kernelHistogram1DIlhlLi1ELi2ELin1ELNS0_23CUDAHistogramMemoryTypeE0EZNS0_21CUDA_tensor_histogramIlhLb0EEEbNS_6TensorES4_S4_lNS_14AccumulateTypeIT0_Lb1EE4typeES8_NS0_13TensorArgTypeES9_S9_EUllE0_EEvNS0_6detail10TensorInfoIT_T1_EESF_NSC_IKS6_SE_EElS8_S8_SE_T6_
        .type           _ZN2at4cuda17kernelHistogram1DIlhlLi1ELi2ELin1ELNS0_23CUDAHistogramMemoryTypeE0EZNS0_21CUDA_tensor_histogramIlhLb0EEEbNS_6TensorES4_S4_lNS_14AccumulateTypeIT0_Lb1EE4typeES8_NS0_13TensorArgTypeES9_S9_EUllE0_EEvNS0_6detail10TensorInfoIT_T1_EESF_NSC_IKS6_SE_EElS8_S8_SE_T6_,@function
        .size           _ZN2at4cuda17kernelHistogram1DIlhlLi1ELi2ELin1ELNS0_23CUDAHistogramMemoryTypeE0EZNS0_21CUDA_tensor_histogramIlhLb0EEEbNS_6TensorES4_S4_lNS_14AccumulateTypeIT0_Lb1EE4typeES8_NS0_13TensorArgTypeES9_S9_EUllE0_EEvNS0_6detail10TensorInfoIT_T1_EESF_NSC_IKS6_SE_EElS8_S8_SE_T6_,(.L_x_3611 - _ZN2at4cuda17kernelHistogram1DIlhlLi1ELi2ELin1ELNS0_23CUDAHistogramMemoryTypeE0EZNS0_21CUDA_tensor_histogramIlhLb0EEEbNS_6TensorES4_S4_lNS_14AccumulateTypeIT0_Lb1EE4typeES8_NS0_13TensorArgTypeES9_S9_EUllE0_EEvNS0_6detail10TensorInfoIT_T1_EESF_NSC_IKS6_SE_EElS8_S8_SE_T6_)
        .other          _ZN2at4cuda17kernelHistogram1DIlhlLi1ELi2ELin1ELNS0_23CUDAHistogramMemoryTypeE0EZNS0_21CUDA_tensor_histogramIlhLb0EEEbNS_6TensorES4_S4_lNS_14AccumulateTypeIT0_Lb1EE4typeES8_NS0_13TensorArgTypeES9_S9_EUllE0_EEvNS0_6detail10TensorInfoIT_T1_EESF_NSC_IKS6_SE_EElS8_S8_SE_T6_,@"STO_CUDA_ENTRY STV_DEFAULT"
_ZN2at4cuda17kernelHistogram1DIlhlLi1ELi2ELin1ELNS0_23CUDAHistogramMemoryTypeE0EZNS0_21CUDA_tensor_histogramIlhLb0EEEbNS_6TensorES4_S4_lNS_14AccumulateTypeIT0_Lb1EE4typeES8_NS0_13TensorArgTypeES9_S9_EUllE0_EEvNS0_6detail10TensorInfoIT_T1_EESF_NSC_IKS6_SE_EElS8_S8_SE_T6_:
.text._ZN2at4cuda17kernelHistogram1DIlhlLi1ELi2ELin1ELNS0_23CUDAHistogramMemoryTypeE0EZNS0_21CUDA_tensor_histogramIlhLb0EEEbNS_6TensorES4_S4_lNS_14AccumulateTypeIT0_Lb1EE4typeES8_NS0_13TensorArgTypeES9_S9_EUllE0_EEvNS0_6detail10TensorInfoIT_T1_EESF_NSC_IKS6_SE_EElS8_S8_SE_T6_:
        /* <DEDUP_REMOVED lines=13> */
.L_x_3235:
[----:B------:R-:W-:Y:S02]  /*00d0*/  LEA R2, R5, R0, 0x3 ;  /* 0x0000000005027211 */ /* 0x000fe400078e18ff */
[----:B-1----:R-:W-:-:S03]  /*00e0*/  IADD3 R5, P0, R4, R5, RZ ;  /* 0x0000000504057210 */ /* 0x002fc60007f1e0ff */
[----:B------:R0:W-:Y:S02]  /*00f0*/  STS.64 [R2], RZ ;  /* 0x000000ff02007388 */ /* 0x0001e40000000a00 */
[----:B------:R-:W-:Y:S01]  /*0100*/  IMAD.X R3, RZ, RZ, R3, P0 ;  /* 0x000000ffff037224 */ /* 0x000fe200000e0603 */
[----:B------:R-:W-:-:S04]  /*0110*/  ISETP.GE.U32.AND P0, PT, R5, UR4, PT ;  /* 0x0000000405007c0c */ /* 0x000fc8000bf06070 */
[----:B------:R-:W-:-:S13]  /*0120*/  ISETP.GE.AND.EX P0, PT, R3, UR5, PT, P0 ;  /* 0x0000000503007c0c */ /* 0x000fda000bf06300 */
[----:B0-----:R-:W-:Y:S05]  /*0130*/  @!P0 BRA `(.L_x_3235) ;  /* 0xfffffffc00e48947 */ /* 0x001fea000383ffff */
.L_x_3234:
[----:B------:R-:W-:Y:S05]  /*0140*/  BSYNC B0 ;  /* 0x0000000000007941 */ /* 0x000fea0003800000 */
.L_x_3233:
        /* <DEDUP_REMOVED lines=22> */
.L_x_3244:
        /* <DEDUP_REMOVED lines=36> */
[----:B------:R-:W-:Y:S05]  /*04f0*/  CALL.REL.NOINC `($__internal_81_$__cuda_sm20_div_s64) ;  /* 0x0000002000347944 */ /* 0x000fea0003c00000 */
[----:B------:R-:W-:Y:S05]  /*0500*/  BRA `(.L_x_3242) ;  /* 0x0000000000487947 */ /* 0x000fea0003800000 */
.L_x_3241:
        /* <DEDUP_REMOVED lines=18> */
.L_x_3242:
[----:B------:R-:W-:Y:S05]  /*0630*/  BSYNC B1 ;  /* 0x0000000000017941 */ /* 0x000fea0003800000 */
.L_x_3240:
[----:B------:R-:W-:Y:S01]  /*0640*/  ULDC.64 UR4, c[0x0][0x6f0] ;  /* 0x0001bc0000047ab9 */ /* 0x000fe20000000a00 */
[----:B------:R-:W-:Y:S02]  /*0650*/  SHF.R.S32.HI R5, RZ, 0x1f, R21 ;  /* 0x0000001fff057819 */ /* 0x000fe40000011415 */
[----:B------:R-:W-:-:S04]  /*0660*/  ISETP.NE.U32.AND P1, PT, R21, UR4, PT ;  /* 0x0000000415007c0c */ /* 0x000fc8000bf25070 */
[----:B------:R-:W-:-:S04]  /*0670*/  ISETP.NE.AND.EX P1, PT, R5, UR5, PT, P1 ;  /* 0x0000000505007c0c */ /* 0x000fc8000bf25310 */
[----:B------:R-:W-:-:S05]  /*0680*/  SEL R8, RZ, 0xffffffff, P1 ;  /* 0xffffffffff087807 */ /* 0x000fca0000800000 */
[----:B------:R-:W-:-:S05]  /*0690*/  IMAD.IADD R21, R21, 0x1, R8 ;  /* 0x0000000115157824 */ /* 0x000fca00078e0208 */
[----:B------:R-:W-:-:S07]  /*06a0*/  LEA R21, R21, R0, 0x3 ;  /* 0x0000000015157211 */ /* 0x000fce00078e18ff */
.L_x_3243:
[----:B------:R-:W0:Y:S02]  /*06b0*/  LDS.64 R8, [R21] ;  /* 0x0000000015087984 */ /* 0x000e240000000a00 */
[----:B0-----:R-:W-:-:S05]  /*06c0*/  IADD3 R10, P1, R8, 0x1, RZ ;  /* 0x00000001080a7810 */ /* 0x001fca0007f3e0ff */
[----:B------:R-:W-:-:S06]  /*06d0*/  IMAD.X R11, RZ, RZ, R9, P1 ;  /* 0x000000ffff0b7224 */ /* 0x000fcc00008e0609 */
[----:B------:R-:W0:Y:S02]  /*06e0*/  ATOMS.CAST.SPIN.64 R10, [R21], R8, R10 ;  /* 0x00000008150a738d */ /* 0x000e24000180040a */
[----:B0-----:R-:W-:-:S04]  /*06f0*/  ISETP.EQ.U32.AND P1, PT, R10, 0x1, PT ;  /* 0x000000010a00780c */ /* 0x001fc80003f22070 */
[----:B------:R-:W-:-:S13]  /*0700*/  ISETP.EQ.U32.AND.EX P1, PT, R11, RZ, PT, P1 ;  /* 0x000000ff0b00720c */ /* 0x000fda0003f22110 */
[----:B------:R-:W-:Y:S05]  /*0710*/  @!P1 BRA `(.L_x_3243) ;  /* 0xfffffffc00e49947 */ /* 0x000fea000383ffff */
.L_x_3239:
[----:B------:R-:W-:Y:S05]  /*0720*/  BSYNC B0 ;  /* 0x0000000000007941 */ /* 0x000fea0003800000 */
.L_x_3238:
[----:B------:R-:W-:Y:S05]  /*0730*/  @!P0 BRA `(.L_x_3244) ;  /* 0xfffffff800dc8947 */ /* 0x000fea000383ffff */
[----:B------:R-:W-:Y:S05]  /*0740*/  BRA `(.L_x_3236) ;  /* 0x0000001c00347947 */ /* 0x000fea0003800000 */
.L_x_3237:
        /* <DEDUP_REMOVED lines=8> */
.L_x_3275:
        /* <DEDUP_REMOVED lines=12> */
.L_x_3258:
        /* <DEDUP_REMOVED lines=10> */
[----:B------:R-:W-:Y:S05]  /*0930*/  CALL.REL.NOINC `($__internal_81_$__cuda_sm20_div_s64) ;  /* 0x0000001c00247944 */ /* 0x000fea0003c00000 */
        /* <DEDUP_REMOVED lines=10> */
.L_x_3247:
        /* <DEDUP_REMOVED lines=22> */
.L_x_3248:
[----:B------:R-:W-:Y:S05]  /*0b40*/  BSYNC B0 ;  /* 0x0000000000007941 */ /* 0x000fea0003800000 */
.L_x_3246:
        /* <DEDUP_REMOVED lines=15> */
[----:B------:R-:W-:Y:S05]  /*0c40*/  CALL.REL.NOINC `($__internal_81_$__cuda_sm20_div_s64) ;  /* 0x0000001800607944 */ /* 0x000fea0003c00000 */
        /* <DEDUP_REMOVED lines=11> */
.L_x_3250:
        /* <DEDUP_REMOVED lines=22> */
.L_x_3251:
[----:B------:R-:W-:Y:S05]  /*0e60*/  BSYNC B0 ;  /* 0x0000000000007941 */ /* 0x000fea0003800000 */
.L_x_3249:
        /* <DEDUP_REMOVED lines=29> */
.L_x_3253:
        /* <DEDUP_REMOVED lines=22> */
.L_x_3254:
[----:B------:R-:W-:Y:S05]  /*11a0*/  BSYNC B0 ;  /* 0x0000000000007941 */ /* 0x000fea0003800000 */
.L_x_3252:
        /* <DEDUP_REMOVED lines=27> */
.L_x_3256:
        /* <DEDUP_REMOVED lines=23> */
.L_x_3257:
[----:B------:R-:W-:Y:S05]  /*14d0*/  BSYNC B0 ;  /* 0x0000000000007941 */ /* 0x000fea0003800000 */
.L_x_3255:
        /* <DEDUP_REMOVED lines=11> */
.L_x_3245:
        /* <DEDUP_REMOVED lines=24> */
.L_x_3261:
        /* <DEDUP_REMOVED lines=23> */
.L_x_3262:
[----:B------:R-:W-:Y:S05]  /*1880*/  BSYNC B0 ;  /* 0x0000000000007941 */ /* 0x000fea0003800000 */
.L_x_3260:
        /* <DEDUP_REMOVED lines=27> */
.L_x_3264:
        /* <DEDUP_REMOVED lines=23> */
.L_x_3265:
[----:B------:R-:W-:Y:S05]  /*1bb0*/  BSYNC B0 ;  /* 0x0000000000007941 */ /* 0x000fea0003800000 */
.L_x_3263:
        /* <DEDUP_REMOVED lines=27> */
.L_x_3267:
        /* <DEDUP_REMOVED lines=23> */
.L_x_3268:
[----:B------:R-:W-:Y:S05]  /*1ee0*/  BSYNC B0 ;  /* 0x0000000000007941 */ /* 0x000fea0003800000 */
.L_x_3266:
[----:B------:R-:W0:Y:S02]  /*1ef0*/  LDC.64 R10, c[0x0][R10+0x2c8] ;  /* 0x0000b2000a0a7b82 */ /* 0x000e240000000a00 */
[-C--:B0-----:R-:W-:Y:S02]  /*1f00*/  IMAD R8, R11, R22.reuse, RZ ;  /* 0x000000160b087224 */ /* 0x081fe400078e02ff */
[----:B------:R-:W-:-:S04]  /*1f10*/  IMAD.WIDE.U32 R18, R10, R22, R18 ;  /* 0x000000160a127225 */ /* 0x000fc800078e0012 */
[----:B------:R-:W-:-:S05]  /*1f20*/  IMAD R9, R10, R9, R8 ;  /* 0x000000090a097224 */ /* 0x000fca00078e0208 */
[----:B------:R-:W-:-:S07]  /*1f30*/  IADD3 R19, R19, R9, RZ ;  /* 0x0000000913137210 */ /* 0x000fce0007ffe0ff */
.L_x_3259:
        /* <DEDUP_REMOVED lines=33> */
.L_x_3272:
        /* <DEDUP_REMOVED lines=18> */
.L_x_3273:
[----:B------:R-:W-:Y:S05]  /*2270*/  BSYNC B1 ;  /* 0x0000000000017941 */ /* 0x000fea0003800000 */
.L_x_3271:
        /* <DEDUP_REMOVED lines=10> */
.L_x_3274:
[----:B------:R-:W0:Y:S02]  /*2320*/  LDS.64 R8, [R21] ;  /* 0x0000000015087984 */ /* 0x000e240000000a00 */
[----:B0-----:R-:W-:-:S04]  /*2330*/  IADD3 R10, P0, R8, 0x1, RZ ;  /* 0x00000001080a7810 */ /* 0x001fc80007f1e0ff */
[----:B------:R-:W-:-:S06]  /*2340*/  IADD3.X R11, RZ, R9, RZ, P0, !PT ;  /* 0x00000009ff0b7210 */ /* 0x000fcc00007fe4ff */
[----:B------:R-:W0:Y:S02]  /*2350*/  ATOMS.CAST.SPIN.64 R10, [R21], R8, R10 ;  /* 0x00000008150a738d */ /* 0x000e24000180040a */
[----:B0-----:R-:W-:-:S04]  /*2360*/  ISETP.EQ.U32.AND P0, PT, R10, 0x1, PT ;  /* 0x000000010a00780c */ /* 0x001fc80003f02070 */
[----:B------:R-:W-:-:S13]  /*2370*/  ISETP.EQ.U32.AND.EX P0, PT, R11, RZ, PT, P0 ;  /* 0x000000ff0b00720c */ /* 0x000fda0003f02100 */
[----:B------:R-:W-:Y:S05]  /*2380*/  @!P0 BRA `(.L_x_3274) ;  /* 0xfffffffc00e48947 */ /* 0x000fea000383ffff */
.L_x_3270:
[----:B------:R-:W-:Y:S05]  /*2390*/  BSYNC B0 ;  /* 0x0000000000007941 */ /* 0x000fea0003800000 */
.L_x_3269:
        /* <DEDUP_REMOVED lines=8> */
.L_x_3236:
        /* <DEDUP_REMOVED lines=12> */
.L_x_3276:
        /* <DEDUP_REMOVED lines=15> */
        .weak           $__internal_81_$__cuda_sm20_div_s64
        .type           $__internal_81_$__cuda_sm20_div_s64,@function
        .size           $__internal_81_$__cuda_sm20_div_s64,(.L_x_3611 - $__internal_81_$__cuda_sm20_div_s64)
$__internal_81_$__cuda_sm20_div_s64:
        /* <DEDUP_REMOVED lines=83> */
[----:B------:R-:W-:Y:S06]  /*2b00*/  RET.REL.NODEC R24 `(_ZN2at4cuda17kernelHistogram1DIlhlLi1ELi2ELin1ELNS0_23CUDAHistogramMemoryTypeE0EZNS0_21CUDA_tensor_histogramIlhLb0EEEbNS_6TensorES4_S4_lNS_14AccumulateTypeIT0_Lb1EE4typeES8_NS0_13TensorArgTypeES9_S9_EUllE0_EEvNS0_6detail10TensorInfoIT_T1_EESF_NSC_IKS6_SE_EElS8_S8_SE_T6_) ;  /* 0xffffffd4183c7950 */ /* 0x000fec0003c3ffff */
.L_x_3277:
        /* <DEDUP_REMOVED lines=15> */
.L_x_3611:


//--------------------- .text._ZN2at4cuda17kernelHistogram1DIlhlLi1ELi2ELin1ELNS0_23CUDAHistogramMemoryTypeE1EZNS0_21CUDA_tensor_histogramIlhLb0EEEbNS_6TensorES4_S4_lNS_14AccumulateTypeIT0_Lb1EE4typeES8_NS0_13TensorArgTypeES9_S9_EUllE_EEvNS0_6detail10TensorInfoIT_T1_EESF_NSC_IKS6_SE_EElS8_S8_SE_T6_ --------------------------
	.section	.text._ZN2at4cuda17kernelHistogram1DIlhlLi1ELi2ELin1ELNS0_23CUDAHistogramMemoryTypeE1EZNS0_21CUDA_tensor_histogramIlhLb0EEEbNS_6TensorES4_S4_lNS_14AccumulateTypeIT0_Lb1EE4typeES8_NS0_13TensorArgTypeES9_S9_EUllE_EEvNS0_6detail10TensorInfoIT_T1_EESF_NSC_IKS6_SE_EElS8_S8_SE_T6_,"ax",@progbits
	.align	128
        .global         _ZN2at4cuda17kernelHistogram1DIlhlLi1ELi2ELin1ELNS0_23CUDAHistogramMemoryTypeE1EZNS0_21CUDA_tensor_histogramIlhLb0EEEbNS_6TensorES4_S4_lNS_14AccumulateTypeIT0_Lb1EE4typeES8_NS0_13TensorArgTypeES9_S9_EUllE_EEvNS0_6detail10TensorInfoIT_T1_EESF_NSC_IKS6_SE_EElS8_S8_SE_T6_
        .type           _ZN2at4cuda17kernelHistogram1DIlhlLi1ELi2ELin1ELNS0_23CUDAHistogramMemoryTypeE1EZNS0_21CUDA_tensor_histogramIlhLb0EEEbNS_6TensorES4_S4_lNS_14AccumulateTypeIT0_Lb1EE4typeES8_NS0_13TensorArgTypeES9_S9_EUllE_EEvNS0_6detail10TensorInfoIT_T1_EESF_NSC_IKS6_SE_EElS8_S8_SE_T6_,@function
        .size           _ZN2at4cuda17kernelHistogram1DIlhlLi1ELi2ELin1ELNS0_23CUDAHistogramMemoryTypeE1EZNS0_21CUDA_tensor_histogramIlhLb0EEEbNS_6TensorES4_S4_lNS_14AccumulateTypeIT0_Lb1EE4typeES8_NS0_13TensorArgTypeES9_S9_EUllE_EEvNS0_6detail10TensorInfoIT_T1_EESF_NSC_IKS6_SE_EElS8_S8_SE_T6_,(.L_x_3612 - _ZN2at4cuda17kernelHistogram1DIlhlLi1ELi2ELin1ELNS0_23CUDAHistogramMemoryTypeE1EZNS0_21CUDA_tensor_histogramIlhLb0EEEbNS_6TensorES4_S4_lNS_14AccumulateTypeIT0_Lb1EE4typeES8_NS0_13TensorArgTypeES9_S9_EUllE_EEvNS0_6detail10TensorInfoIT_T1_EESF_NSC_IKS6_SE_EElS8_S8_SE_T6_)
        .other          _ZN2at4cuda17kernelHistogram1DIlhlLi1ELi2ELin1ELNS0_23CUDAHistogramMemoryTypeE1EZNS0_21CUDA_tensor_histogramIlhLb0EEEbNS_6TensorES4_S4_lNS_14AccumulateTypeIT0_Lb1EE4typeES8_NS0_13TensorArgTypeES9_S9_EUllE_EEvNS0_6detail10TensorInfoIT_T1_EESF_NSC_IKS6_SE_EElS8_S8_SE_T6_,@"STO_CUDA_ENTRY STV_DEFAULT"
_ZN2at4cuda17kernelHistogram1DIlhlLi1ELi2ELin1ELNS0_23CUDAHistogramMemoryTypeE1EZNS0_21CUDA_tensor_histogramIlhLb0EEEbNS_6TensorES4_S4_lNS_14AccumulateTypeIT0_Lb1EE4typeES8_NS0_13TensorArgTypeES9_S9_EUllE_EEvNS0_6detail10TensorInfoIT_T1_EESF_NSC_IKS6_SE_EElS8_S8_SE_T6_:
.text._ZN2at4cuda17kernelHistogram1DIlhlLi1ELi2ELin1ELNS0_23CUDAHistogramMemoryTypeE1EZNS0_21CUDA_tensor_histogramIlhLb0EEEbNS_6TensorES4_S4_lNS_14AccumulateTypeIT0_Lb1EE4typeES8_NS0_13TensorArgTypeES9_S9_EUllE_EEvNS0_6detail10TensorInfoIT_T1_EESF_NSC_IKS6_SE_EElS8_S8_SE_T6_:
        /* <DEDUP_REMOVED lines=31> */
.L_x_3285:
        /* <DEDUP_REMOVED lines=25> */
[----:B------:R-:W-:Y:S05]  /*0380*/  CALL.REL.NOINC `($__internal_82_$__cuda_sm20_div_s64) ;  /* 0x0000002000447944 */ /* 0x000fea0003c00000 */
[----:B------:R-:W-:Y:S05]  /*0390*/  BRA `(.L_x_3284) ;  /* 0x0000000000487947 */ /* 0x000fea0003800000 */
.L_x_3283:
        /* <DEDUP_REMOVED lines=18> */
.L_x_3284:
[----:B------:R-:W-:Y:S05]  /*04c0*/  BSYNC B2 ;  /* 0x0000000000027941 */ /* 0x000fea0003800000 */
.L_x_3282:
        /* <DEDUP_REMOVED lines=20> */
.L_x_3281:
[----:B------:R-:W-:Y:S05]  /*0610*/  BSYNC B1 ;  /* 0x0000000000017941 */ /* 0x000fea0003800000 */
.L_x_3280:
[----:B------:R-:W-:-:S05]  /*0620*/  IADD3 R0, P0, R0, UR4, RZ ;  /* 0x0000000400007c10 */ /* 0x000fca000ff1e0ff */
[----:B------:R-:W-:Y:S01]  /*0630*/  IMAD.X R2, RZ, RZ, R2, P0 ;  /* 0x000000ffff027224 */ /* 0x000fe200000e0602 */
[----:B------:R-:W-:-:S04]  /*0640*/  ISETP.GE.U32.AND P0, PT, R0, UR24, PT ;  /* 0x0000001800007c0c */ /* 0x000fc8000bf06070 */
[----:B------:R-:W-:-:S13]  /*0650*/  ISETP.GE.AND.EX P0, PT, R2, UR25, PT, P0 ;  /* 0x0000001902007c0c */ /* 0x000fda000bf06300 */
[----:B------:R-:W-:Y:S05]  /*0660*/  @!P0 BRA `(.L_x_3285) ;  /* 0xfffffff800e08947 */ /* 0x000fea000383ffff */
[----:B------:R-:W-:Y:S05]  /*0670*/  BSYNC B0 ;  /* 0x0000000000007941 */ /* 0x000fea0003800000 */
.L_x_3279:
[----:B------:R-:W-:Y:S05]  /*0680*/  EXIT ;  /* 0x000000000000794d */ /* 0x000fea0003800000 */
.L_x_3278:
[----:B------:R-:W-:-:S04]  /*0690*/  LOP3.LUT R3, RZ, R4, RZ, 0x33, !PT ;  /* 0x00000004ff037212 */ /* 0x000fc800078e33ff */
[----:B------:R-:W-:-:S04]  /*06a0*/  VIMNMX R3, R3, -0x3, !PT ;  /* 0xfffffffd03037848 */ /* 0x000fc80007fe0100 */
[----:B------:R-:W-:-:S05]  /*06b0*/  IADD3 R4, R3, R4, RZ ;  /* 0x0000000403047210 */ /* 0x000fca0007ffe0ff */
[C---:B------:R-:W-:Y:S02]  /*06c0*/  VIADD R9, R4.reuse, 0x2 ;  /* 0x0000000204097836 */ /* 0x040fe40000000000 */
[----:B------:R-:W-:-:S03]  /*06d0*/  VIADD R10, R4, 0x1 ;  /* 0x00000001040a7836 */ /* 0x000fc60000000000 */
[----:B------:R-:W-:-:S04]  /*06e0*/  LOP3.LUT R9, R9, 0x3, RZ, 0xc0, !PT ;  /* 0x0000000309097812 */ /* 0x000fc800078ec0ff */
[----:B------:R-:W-:-:S07]  /*06f0*/  IADD3 R11, R4, -R9, RZ ;  /* 0x80000009040b7210 */ /* 0x000fce0007ffe0ff */
.L_x_3315:
        /* <DEDUP_REMOVED lines=13> */
.L_x_3299:
        /* <DEDUP_REMOVED lines=9> */
[----:B------:R-:W-:Y:S05]  /*0860*/  CALL.REL.NOINC `($__internal_82_$__cuda_sm20_div_s64) ;  /* 0x0000001c000c7944 */ /* 0x000fea0003c00000 */
        /* <DEDUP_REMOVED lines=11> */
.L_x_3288:
        /* <DEDUP_REMOVED lines=22> */
.L_x_3289:
[----:B------:R-:W-:Y:S05]  /*0a80*/  BSYNC B0 ;  /* 0x0000000000007941 */ /* 0x000fea0003800000 */
.L_x_3287:
        /* <DEDUP_REMOVED lines=16> */
[----:B------:R-:W-:Y:S05]  /*0b90*/  CALL.REL.NOINC `($__internal_82_$__cuda_sm20_div_s64) ;  /* 0x0000001800407944 */ /* 0x000fea0003c00000 */
        /* <DEDUP_REMOVED lines=12> */
.L_x_3291:
        /* <DEDUP_REMOVED lines=23> */
.L_x_3292:
[----:B------:R-:W-:Y:S05]  /*0dd0*/  BSYNC B0 ;  /* 0x0000000000007941 */ /* 0x000fea0003800000 */
.L_x_3290:
        /* <DEDUP_REMOVED lines=28> */
.L_x_3294:
        /* <DEDUP_REMOVED lines=23> */
.L_x_3295:
[----:B------:R-:W-:Y:S05]  /*1110*/  BSYNC B0 ;  /* 0x0000000000007941 */ /* 0x000fea0003800000 */
.L_x_3293:
        /* <DEDUP_REMOVED lines=30> */
.L_x_3297:
        /* <DEDUP_REMOVED lines=23> */
.L_x_3298:
[----:B------:R-:W-:Y:S05]  /*1470*/  BSYNC B0 ;  /* 0x0000000000007941 */ /* 0x000fea0003800000 */
.L_x_3296:
        /* <DEDUP_REMOVED lines=10> */
.L_x_3286:
        /* <DEDUP_REMOVED lines=25> */
.L_x_3302:
        /* <DEDUP_REMOVED lines=23> */
.L_x_3303:
[----:B------:R-:W-:Y:S05]  /*1820*/  BSYNC B0 ;  /* 0x0000000000007941 */ /* 0x000fea0003800000 */
.L_x_3301:
        /* <DEDUP_REMOVED lines=29> */
.L_x_3305:
        /* <DEDUP_REMOVED lines=23> */
.L_x_3306:
[----:B------:R-:W-:Y:S05]  /*1b70*/  BSYNC B0 ;  /* 0x0000000000007941 */ /* 0x000fea0003800000 */
.L_x_3304:
        /* <DEDUP_REMOVED lines=29> */
.L_x_3308:
        /* <DEDUP_REMOVED lines=23> */
.L_x_3309:
[----:B------:R-:W-:Y:S05]  /*1ec0*/  BSYNC B0 ;  /* 0x0000000000007941 */ /* 0x000fea0003800000 */
.L_x_3307:
[----:B------:R-:W0:Y:S01]  /*1ed0*/  LDC.64 R18, c[0x0][R18+0x2c8] ;  /* 0x0000b20012127b82 */ /* 0x000e220000000a00 */
[----:B------:R-:W-:Y:S02]  /*1ee0*/  IMAD.MOV.U32 R15, RZ, RZ, R13 ;  /* 0x000000ffff0f7224 */ /* 0x000fe400078e000d */
[-C--:B0-----:R-:W-:Y:S02]  /*1ef0*/  IMAD R4, R19, R16.reuse, RZ ;  /* 0x0000001013047224 */ /* 0x081fe400078e02ff */
[----:B------:R-:W-:-:S04]  /*1f00*/  IMAD.WIDE.U32 R14, R18, R16, R14 ;  /* 0x00000010120e7225 */ /* 0x000fc800078e000e */
[----:B------:R-:W-:-:S05]  /*1f10*/  IMAD R3, R18, R3, R4 ;  /* 0x0000000312037224 */ /* 0x000fca00078e0204 */
[----:B------:R-:W-:-:S07]  /*1f20*/  IADD3 R13, R15, R3, RZ ;  /* 0x000000030f0d7210 */ /* 0x000fce0007ffe0ff */
.L_x_3300:
        /* <DEDUP_REMOVED lines=31> */
[----:B------:R-:W-:Y:S05]  /*2120*/  CALL.REL.NOINC `($__internal_82_$__cuda_sm20_div_s64) ;  /* 0x0000000000dc7944 */ /* 0x000fea0003c00000 */
[----:B------:R-:W-:Y:S05]  /*2130*/  BRA `(.L_x_3314) ;  /* 0x0000000000487947 */ /* 0x000fea0003800000 */
.L_x_3313:
        /* <DEDUP_REMOVED lines=18> */
.L_x_3314:
[----:B------:R-:W-:Y:S05]  /*2260*/  BSYNC B1 ;  /* 0x0000000000017941 */ /* 0x000fea0003800000 */
.L_x_3312:
        /* <DEDUP_REMOVED lines=25> */
.L_x_3311:
[----:B------:R-:W-:Y:S05]  /*2400*/  BSYNC B0 ;  /* 0x0000000000007941 */ /* 0x000fea0003800000 */
.L_x_3310:
        /* <DEDUP_REMOVED lines=9> */
        .weak           $__internal_82_$__cuda_sm20_div_s64
        .type           $__internal_82_$__cuda_sm20_div_s64,@function
        .size           $__internal_82_$__cuda_sm20_div_s64,(.L_x_3612 - $__internal_82_$__cuda_sm20_div_s64)
$__internal_82_$__cuda_sm20_div_s64:
        /* <DEDUP_REMOVED lines=83> */
[----:B------:R-:W-:Y:S06]  /*29d0*/  RET.REL.NODEC R16 `(_ZN2at4cuda17kernelHistogram1DIlhlLi1ELi2ELin1ELNS0_23CUDAHistogramMemoryTypeE1EZNS0_21CUDA_tensor_histogramIlhLb0EEEbNS_6TensorES4_S4_lNS_14AccumulateTypeIT0_Lb1EE4typeES8_NS0_13TensorArgTypeES9_S9_EUllE_EEvNS0_6detail10TensorInfoIT_T1_EESF_NSC_IKS6_SE_EElS8_S8_SE_T6_) ;  /* 0xffffffd410887950 */ /* 0x000fec0003c3ffff */
.L_x_3316:
        /* <DEDUP_REMOVED lines=10> */
.L_x_3612:


//--------------------- .text._ZN2at4cuda17kernelHistogram1DIlhlLi1ELi2ELin1ELNS0_23CUDAHistogramMemoryTypeE0EZNS0_21CUDA_tensor_histogramIlhLb0EEEbNS_6TensorES4_S4_lNS_14AccumulateTypeIT0_Lb1EE4typeES8_NS0_13TensorArgTypeES9_S9_EUllE_EEvNS0_6detail10TensorInfoIT_T1_EESF_NSC_IKS6_SE_EElS8_S8_SE_T6_ --------------------------
	.section	.text._ZN2at4cuda17kernelHistogram1DIlhlLi1ELi2ELin1ELNS0_23CUDAHistogramMemoryTypeE0EZNS0_21CUDA_tensor_histogramIlhLb0EEEbNS_6TensorES4_S4_lNS_14AccumulateTypeIT0_Lb1EE4typeES8_NS0_13TensorArgTypeES9_S9_EUllE_EEvNS0_6detail10TensorInfoIT_T1_EESF_NSC_IKS6_SE_EElS8_S8_SE_T6_,"ax",@progbits
	.align	128
        .global         _ZN2at4cuda17kernelHistogram1DIlhlLi1ELi2ELin1ELNS0_23CUDAHistogramMemoryTypeE0EZNS0_21CUDA_tensor_histogramIlhLb0EEEbNS_6TensorES4_S4_lNS_14AccumulateTypeIT0_Lb1EE4typeES8_NS0_13TensorArgTypeES9_S9_EUllE_EEvNS0_6detail10TensorInfoIT_T1_EESF_NSC_IKS6_SE_EElS8_S8_SE_T6_
        .type           _ZN2at4cuda17kernelHistogram1DIlhlLi1ELi2ELin1ELNS0_23CUDAHistogramMemoryTypeE0EZNS0_21CUDA_tensor_histogramIlhLb0EEEbNS_6TensorES4_S4_lNS_14AccumulateTypeIT0_Lb1EE4typeES8_NS0_13TensorArgTypeES9_S9_EUllE_EEvNS0_6detail10TensorInfoIT_T1_EESF_NSC_IKS6_SE_EElS8_S8_SE_T6_,@function
        .size           _ZN2at4cuda17kernelHistogram1DIlhlLi1ELi2ELin1ELNS0_23CUDAHistogramMemoryTypeE0EZNS0_21CUDA_tensor_histogramIlhLb0EEEbNS_6TensorES4_S4_lNS_14AccumulateTypeIT0_Lb1EE4typeES8_NS0_13TensorArgTypeES9_S9_EUllE_EEvNS0_6detail10TensorInfoIT_T1_EESF_NSC_IKS6_SE_EElS8_S8_SE_T6_,(.L_x_3613 - _ZN2at4cuda17kernelHistogram1DIlhlLi1ELi2ELin1ELNS0_23CUDAHistogramMemoryTypeE0EZNS0_21CUDA_tensor_histogramIlhLb0EEEbNS_6TensorES4_S4_lNS_14AccumulateTypeIT0_Lb1EE4typeES8_NS0_13TensorArgTypeES9_S9_EUllE_EEvNS0_6detail10TensorInfoIT_T1_EESF_NSC_IKS6_SE_EElS8_S8_SE_T6_)
        .other          _ZN2at4cuda17kernelHistogram1DIlhlLi1ELi2ELin1ELNS0_23CUDAHistogramMemoryTypeE0EZNS0_21CUDA_tensor_histogramIlhLb0EEEbNS_6TensorES4_S4_lNS_14AccumulateTypeIT0_Lb1EE4typeES8_NS0_13TensorArgTypeES9_S9_EUllE_EEvNS0_6detail10TensorInfoIT_T1_EESF_NSC_IKS6_SE_EElS8_S8_SE_T6_,@"STO_CUDA_ENTRY STV_DEFAULT"
_ZN2at4cuda17kernelHistogram1DIlhlLi1ELi2ELin1ELNS0_23CUDAHistogramMemoryTypeE0EZNS0_21CUDA_tensor_histogramIlhLb0EEEbNS_6TensorES4_S4_lNS_14AccumulateTypeIT0_Lb1EE4typeES8_NS0_13TensorArgTypeES9_S9_EUllE_EEvNS0_6detail10TensorInfoIT_T1_EESF_NSC_IKS6_SE_EElS8_S8_SE_T6_:
.text._ZN2at4cuda17kernelHistogram1DIlhlLi1ELi2ELin1ELNS0_23CUDAHistogramMemoryTypeE0EZNS0_21CUDA_tensor_histogramIlhLb0EEEbNS_6TensorES4_S4_lNS_14AccumulateTypeIT0_Lb1EE4typeES8_NS0_13TensorArgTypeES9_S9_EUllE_EEvNS0_6detail10TensorInfoIT_T1_EESF_NSC_IKS6_SE_EElS8_S8_SE_T6_:
        /* <DEDUP_REMOVED lines=13> */
.L_x_3319:
[----:B------:R-:W-:Y:S02]  /*00d0*/  LEA R2, R5, R0, 0x3 ;  /* 0x0000000005027211 */ /* 0x000fe400078e18ff */
[----:B-1----:R-:W-:-:S03]  /*00e0*/  IADD3 R5, P0, R4, R5, RZ ;  /* 0x0000000504057210 */ /* 0x002fc60007f1e0ff */
[----:B------:R0:W-:Y:S02]  /*00f0*/  STS.64 [R2], RZ ;  /* 0x000000ff02007388 */ /* 0x0001e40000000a00 */
[----:B------:R-:W-:Y:S01]  /*0100*/  IMAD.X R3, RZ, RZ, R3, P0 ;  /* 0x000000ffff037224 */ /* 0x000fe200000e0603 */
[----:B------:R-:W-:-:S04]  /*0110*/  ISETP.GE.U32.AND P0, PT, R5, UR4, PT ;  /* 0x0000000405007c0c */ /* 0x000fc8000bf06070 */
[----:B------:R-:W-:-:S13]  /*0120*/  ISETP.GE.AND.EX P0, PT, R3, UR5, PT, P0 ;  /* 0x0000000503007c0c */ /* 0x000fda000bf06300 */
[----:B0-----:R-:W-:Y:S05]  /*0130*/  @!P0 BRA `(.L_x_3319) ;  /* 0xfffffffc00e48947 */ /* 0x001fea000383ffff */
.L_x_3318:
[----:B------:R-:W-:Y:S05]  /*0140*/  BSYNC B0 ;  /* 0x0000000000007941 */ /* 0x000fea0003800000 */
.L_x_3317:
        /* <DEDUP_REMOVED lines=22> */
.L_x_3328:
        /* <DEDUP_REMOVED lines=31> */
[----:B------:R-:W-:Y:S05]  /*04a0*/  CALL.REL.NOINC `($__internal_83_$__cuda_sm20_div_s64) ;  /* 0x0000002000907944 */ /* 0x000fea0003c00000 */
[----:B------:R-:W-:Y:S05]  /*04b0*/  BRA `(.L_x_3326) ;  /* 0x0000000000487947 */ /* 0x000fea0003800000 */
.L_x_3325:
        /* <DEDUP_REMOVED lines=18> */
.L_x_3326:
[----:B------:R-:W-:Y:S05]  /*05e0*/  BSYNC B1 ;  /* 0x0000000000017941 */ /* 0x000fea0003800000 */
.L_x_3324:
        /* <DEDUP_REMOVED lines=16> */
.L_x_3327:
[----:B------:R-:W0:Y:S02]  /*06f0*/  LDS.64 R8, [R21] ;  /* 0x0000000015087984 */ /* 0x000e240000000a00 */
[----:B0----5:R-:W-:-:S05]  /*0700*/  IADD3 R10, P0, R14, R8, RZ ;  /* 0x000000080e0a7210 */ /* 0x021fca0007f1e0ff */
[----:B------:R-:W-:-:S06]  /*0710*/  IMAD.X R11, R15, 0x1, R9, P0 ;  /* 0x000000010f0b7824 */ /* 0x000fcc00000e0609 */
[----:B------:R-:W0:Y:S02]  /*0720*/  ATOMS.CAST.SPIN.64 R10, [R21], R8, R10 ;  /* 0x00000008150a738d */ /* 0x000e24000180040a */
[----:B0-----:R-:W-:-:S04]  /*0730*/  ISETP.EQ.U32.AND P0, PT, R10, 0x1, PT ;  /* 0x000000010a00780c */ /* 0x001fc80003f02070 */
[----:B------:R-:W-:-:S13]  /*0740*/  ISETP.EQ.U32.AND.EX P0, PT, R11, RZ, PT, P0 ;  /* 0x000000ff0b00720c */ /* 0x000fda0003f02100 */
[----:B------:R-:W-:Y:S05]  /*0750*/  @!P0 BRA `(.L_x_3327) ;  /* 0xfffffffc00e48947 */ /* 0x000fea000383ffff */
.L_x_3323:
[----:B------:R-:W-:Y:S05]  /*0760*/  BSYNC B0 ;  /* 0x0000000000007941 */ /* 0x000fea0003800000 */
.L_x_3322:
[----:B------:R-:W-:Y:S01]  /*0770*/  IADD3 R3, P0, R4, R3, RZ ;  /* 0x0000000304037210 */ /* 0x000fe20007f1e0ff */
[----:B------:R-:W-:-:S04]  /*0780*/  ULDC.64 UR4, c[0x0][0x708] ;  /* 0x0001c20000047ab9 */ /* 0x000fc80000000a00 */
[----:B------:R-:W-:Y:S01]  /*0790*/  IMAD.X R2, RZ, RZ, R2, P0 ;  /* 0x000000ffff027224 */ /* 0x000fe200000e0602 */
[----:B------:R-:W-:-:S04]  /*07a0*/  ISETP.GE.U32.AND P0, PT, R3, UR4, PT ;  /* 0x0000000403007c0c */ /* 0x000fc8000bf06070 */
[----:B------:R-:W-:-:S13]  /*07b0*/  ISETP.GE.AND.EX P0, PT, R2, UR5, PT, P0 ;  /* 0x0000000502007c0c */ /* 0x000fda000bf06300 */
[----:B------:R-:W-:Y:S05]  /*07c0*/  @!P0 BRA `(.L_x_3328) ;  /* 0xfffffff800b88947 */ /* 0x000fea000383ffff */
[----:B------:R-:W-:Y:S05]  /*07d0*/  BRA `(.L_x_3320) ;  /* 0x0000001c00587947 */ /* 0x000fea0003800000 */
.L_x_3321:
        /* <DEDUP_REMOVED lines=9> */
.L_x_3359:
        /* <DEDUP_REMOVED lines=9> */
.L_x_3342:
        /* <DEDUP_REMOVED lines=14> */
[----:B------:R-:W-:Y:S05]  /*09e0*/  CALL.REL.NOINC `($__internal_83_$__cuda_sm20_div_s64) ;  /* 0x0000001c00407944 */ /* 0x000fea0003c00000 */
        /* <DEDUP_REMOVED lines=10> */
.L_x_3331:
        /* <DEDUP_REMOVED lines=22> */
.L_x_3332:
[----:B------:R-:W-:Y:S05]  /*0bf0*/  BSYNC B0 ;  /* 0x0000000000007941 */ /* 0x000fea0003800000 */
.L_x_3330:
        /* <DEDUP_REMOVED lines=27> */
.L_x_3334:
        /* <DEDUP_REMOVED lines=22> */
.L_x_3335:
[----:B------:R-:W-:Y:S05]  /*0f10*/  BSYNC B0 ;  /* 0x0000000000007941 */ /* 0x000fea0003800000 */
.L_x_3333:
        /* <DEDUP_REMOVED lines=16> */
[----:B------:R-:W-:Y:S05]  /*1020*/  CALL.REL.NOINC `($__internal_83_$__cuda_sm20_div_s64) ;  /* 0x0000001400b07944 */ /* 0x000fea0003c00000 */
        /* <DEDUP_REMOVED lines=12> */
.L_x_3337:
        /* <DEDUP_REMOVED lines=22> */
.L_x_3338:
[----:B------:R-:W-:Y:S05]  /*1250*/  BSYNC B0 ;  /* 0x0000000000007941 */ /* 0x000fea0003800000 */
.L_x_3336:
        /* <DEDUP_REMOVED lines=28> */
.L_x_3340:
        /* <DEDUP_REMOVED lines=23> */
.L_x_3341:
[----:B------:R-:W-:Y:S05]  /*1590*/  BSYNC B0 ;  /* 0x0000000000007941 */ /* 0x000fea0003800000 */
.L_x_3339:
        /* <DEDUP_REMOVED lines=8> */
.L_x_3329:
        /* <DEDUP_REMOVED lines=24> */
.L_x_3345:
        /* <DEDUP_REMOVED lines=23> */
.L_x_3346:
[----:B------:R-:W-:Y:S05]  /*1910*/  BSYNC B0 ;  /* 0x0000000000007941 */ /* 0x000fea0003800000 */
.L_x_3344:
        /* <DEDUP_REMOVED lines=27> */
.L_x_3348:
        /* <DEDUP_REMOVED lines=23> */
.L_x_3349:
[----:B------:R-:W-:Y:S05]  /*1c40*/  BSYNC B0 ;  /* 0x0000000000007941 */ /* 0x000fea0003800000 */
.L_x_3347:
        /* <DEDUP_REMOVED lines=27> */
.L_x_3351:
        /* <DEDUP_REMOVED lines=23> */
.L_x_3352:
[----:B------:R-:W-:Y:S05]  /*1f70*/  BSYNC B0 ;  /* 0x0000000000007941 */ /* 0x000fea0003800000 */
.L_x_3350:
[----:B------:R-:W0:Y:S02]  /*1f80*/  LDC.64 R10, c[0x0][R10+0x2c8] ;  /* 0x0000b2000a0a7b82 */ /* 0x000e240000000a00 */
[-C--:B0-----:R-:W-:Y:S02]  /*1f90*/  IMAD R8, R11, R22.reuse, RZ ;  /* 0x000000160b087224 */ /* 0x081fe400078e02ff */
[----:B------:R-:W-:-:S04]  /*1fa0*/  IMAD.WIDE.U32 R18, R10, R22, R18 ;  /* 0x000000160a127225 */ /* 0x000fc800078e0012 */
[----:B------:R-:W-:-:S04]  /*1fb0*/  IMAD R9, R10, R9, R8 ;  /* 0x000000090a097224 */ /* 0x000fc800078e0208 */
[----:B------:R-:W-:-:S07]  /*1fc0*/  IMAD.IADD R19, R19, 0x1, R9 ;  /* 0x0000000113137824 */ /* 0x000fce00078e0209 */
.L_x_3343:
        /* <DEDUP_REMOVED lines=31> */
[----:B------:R-:W-:Y:S05]  /*21c0*/  CALL.REL.NOINC `($__internal_83_$__cuda_sm20_div_s64) ;  /* 0x0000000400487944 */ /* 0x000fea0003c00000 */
[----:B------:R-:W-:Y:S05]  /*21d0*/  BRA `(.L_x_3357) ;  /* 0x0000000000487947 */ /* 0x000fea0003800000 */
.L_x_3356:
        /* <DEDUP_REMOVED lines=18> */
.L_x_3357:
[----:B------:R-:W-:Y:S05]  /*2300*/  BSYNC B1 ;  /* 0x0000000000017941 */ /* 0x000fea0003800000 */
.L_x_3355:
        /* <DEDUP_REMOVED lines=19> */
.L_x_3358:
[----:B------:R-:W0:Y:S02]  /*2440*/  LDS.64 R8, [R21] ;  /* 0x0000000015087984 */ /* 0x000e240000000a00 */
[----:B0----5:R-:W-:-:S04]  /*2450*/  IADD3 R10, P0, R14, R8, RZ ;  /* 0x000000080e0a7210 */ /* 0x021fc80007f1e0ff */
[----:B------:R-:W-:-:S06]  /*2460*/  IADD3.X R11, R15, R9, RZ, P0, !PT ;  /* 0x000000090f0b7210 */ /* 0x000fcc00007fe4ff */
[----:B------:R-:W0:Y:S02]  /*2470*/  ATOMS.CAST.SPIN.64 R10, [R21], R8, R10 ;  /* 0x00000008150a738d */ /* 0x000e24000180040a */
[----:B0-----:R-:W-:-:S04]  /*2480*/  ISETP.EQ.U32.AND P0, PT, R10, 0x1, PT ;  /* 0x000000010a00780c */ /* 0x001fc80003f02070 */
[----:B------:R-:W-:-:S13]  /*2490*/  ISETP.EQ.U32.AND.EX P0, PT, R11, RZ, PT, P0 ;  /* 0x000000ff0b00720c */ /* 0x000fda0003f02100 */
[----:B------:R-:W-:Y:S05]  /*24a0*/  @!P0 BRA `(.L_x_3358) ;  /* 0xfffffffc00e48947 */ /* 0x000fea000383ffff */
.L_x_3354:
[----:B------:R-:W-:Y:S05]  /*24b0*/  BSYNC B0 ;  /* 0x0000000000007941 */ /* 0x000fea0003800000 */
.L_x_3353:
        /* <DEDUP_REMOVED lines=8> */
.L_x_3320:
        /* <DEDUP_REMOVED lines=12> */
.L_x_3360:
        /* <DEDUP_REMOVED lines=15> */
        .weak           $__internal_83_$__cuda_sm20_div_s64
        .type           $__internal_83_$__cuda_sm20_div_s64,@function
        .size           $__internal_83_$__cuda_sm20_div_s64,(.L_x_3613 - $__internal_83_$__cuda_sm20_div_s64)
$__internal_83_$__cuda_sm20_div_s64:
        /* <DEDUP_REMOVED lines=83> */
[----:B------:R-:W-:Y:S06]  /*2c20*/  RET.REL.NODEC R24 `(_ZN2at4cuda17kernelHistogram1DIlhlLi1ELi2ELin1ELNS0_23CUDAHistogramMemoryTypeE0EZNS0_21CUDA_tensor_histogramIlhLb0EEEbNS_6TensorES4_S4_lNS_14AccumulateTypeIT0_Lb1EE4typeES8_NS0_13TensorArgTypeES9_S9_EUllE_EEvNS0_6detail10TensorInfoIT_T1_EESF_NSC_IKS6_SE_EElS8_S8_SE_T6_) ;  /* 0xffffffd018f47950 */ /* 0x000fec0003c3ffff */
.L_x_3361:
        /* <DEDUP_REMOVED lines=13> */
.L_x_3613:


//--------------------- .text._ZN2at4cuda17kernelHistogram1DIfhlLi1ELi2ELin1ELNS0_23CUDAHistogramMemoryTypeE1EZNS0_21CUDA_tensor_histogramIfhLb1EEEbNS_6TensorES4_S4_lNS_14AccumulateTypeIT0_Lb1EE4typeES8_NS0_13TensorArgTypeES9_S9_EUllE0_EEvNS0_6detail10TensorInfoIT_T1_EESF_NSC_IKS6_SE_EElS8_S8_SE_T6_ --------------------------
	.section	.text._ZN2at4cuda17kernelHistogram1DIfhlLi1ELi2ELin1ELNS0_23CUDAHistogramMemoryTypeE1EZNS0_21CUDA_tensor_histogramIfhLb1EEEbNS_6TensorES4_S4_lNS_14AccumulateTypeIT0_Lb1EE4typeES8_NS0_13TensorArgTypeES9_S9_EUllE0_EEvNS0_6detail10TensorInfoIT_T1_EESF_NSC_IKS6_SE_EElS8_S8_SE_T6_,"ax",@progbits
	.align	128
        .global         _ZN2at4cuda17kernelHistogram1DIfhlLi1ELi2ELin1ELNS0_23CUDAHistogramMemoryTypeE1EZNS0_21CUDA_tensor_histogramIfhLb1EEEbNS_6TensorES4_S4_lNS_14AccumulateTypeIT0_Lb1EE4typeES8_NS0_13TensorArgTypeES9_S9_EUllE0_EEvNS0_6detail10TensorInfoIT_T1_EESF_NSC_IKS6_SE_EElS8_S8_SE_T6_
        .type           _ZN2at4cuda17kernelHistogram1DIfhlLi1ELi2ELin1ELNS0_23CUDAHistogramMemoryTypeE1EZNS0_21CUDA_tensor_histogramIfhLb1EEEbNS_6TensorES4_S4_lNS_14AccumulateTypeIT0_Lb1EE4typeES8_NS0_13TensorArgTypeES9_S9_EUllE0_EEvNS0_6detail10TensorInfoIT_T1_EESF_NSC_IKS6_SE_EElS8_S8_SE_T6_,@function
        .size           _ZN2at4cuda17kernelHistogram1DIfhlLi1ELi2ELin1ELNS0_23CUDAHistogramMemoryTypeE1EZNS0_21CUDA_tensor_histogramIfhLb1EEEbNS_6TensorES4_S4_lNS_14AccumulateTypeIT0_Lb1EE4typeES8_NS0_13TensorArgTypeES9_S9_EUllE0_EEvNS0_6detail10TensorInfoIT_T1_EESF_NSC_IKS6_SE_EElS8_S8_SE_T6_,(.L_x_3614 - _ZN2at4cuda17kernelHistogram1DIfhlLi1ELi2ELin1ELNS0_23CUDAHistogramMemoryTypeE1EZNS0_21CUDA_tensor_histogramIfhLb1EEEbNS_6TensorES4_S4_lNS_14AccumulateTypeIT0_Lb1EE4typeES8_NS0_13TensorArgTypeES9_S9_EUllE0_EEvNS0_6detail10TensorInfoIT_T1_EESF_NSC_IKS6_SE_EElS8_S8_SE_T6_)
        .other          _ZN2at4cuda17kernelHistogram1DIfhlLi1ELi2ELin1ELNS0_23CUDAHistogramMemoryTypeE1EZNS0_21CUDA_tensor_histogramIfhLb1EEEbNS_6TensorES4_S4_lNS_14AccumulateTypeIT0_Lb1EE4typeES8_NS0_13TensorArgTypeES9_S9_EUllE0_EEvNS0_6detail10TensorInfoIT_T1_EESF_NSC_IKS6_SE_EElS8_S8_SE_T6_,@"STO_CUDA_ENTRY STV_DEFAULT"
_ZN2at4cuda17kernelHistogram1DIfhlLi1ELi2ELin1ELNS0_23CUDAHistogramMemoryTypeE1EZNS0_21CUDA_tensor_histogramIfhLb1EEEbNS_6TensorES4_S4_lNS_14AccumulateTypeIT0_Lb1EE4typeES8_NS0_13TensorArgTypeES9_S9_EUllE0_EEvNS0_6detail10TensorInfoIT_T1_EESF_NSC_IKS6_SE_EElS8_S8_SE_T6_:
.text._ZN2at4cuda17kernelHistogram1DIfhlLi1ELi2ELin1ELNS0_23CUDAHistogramMemoryTypeE1EZNS0_21CUDA_tensor_histogramIfhLb1EEEbNS_6TensorES4_S4_lNS_14AccumulateTypeIT0_Lb1EE4typeES8_NS0_13TensorArgTypeES9_S9_EUllE0_EEvNS0_6detail10TensorInfoIT_T1_EESF_NSC_IKS6_SE_EElS8_S8_SE_T6_:
        /* <DEDUP_REMOVED lines=29> */
.L_x_3369:
[----:B0-----:R-:W-:Y:S02]  /*01d0*/  IMAD R3, R2, UR10, RZ ;  /* 0x0000000a02037c24 */ /* 0x001fe4000f8e02ff */
        /* <DEDUP_REMOVED lines=28> */
[----:B------:R-:W-:Y:S05]  /*03a0*/  CALL.REL.NOINC `($__internal_84_$__cuda_sm20_div_s64) ;  /* 0x0000001c00fc7944 */ /* 0x000fea0003c00000 */
[----:B------:R-:W-:Y:S05]  /*03b0*/  BRA `(.L_x_3368) ;  /* 0x0000000000487947 */ /* 0x000fea0003800000 */
.L_x_3367:
        /* <DEDUP_REMOVED lines=18> */
.L_x_3368:
[----:B------:R-:W-:Y:S05]  /*04e0*/  BSYNC B2 ;  /* 0x0000000000027941 */ /* 0x000fea0003800000 */
.L_x_3366:
        /* <DEDUP_REMOVED lines=14> */
.L_x_3365:
[----:B------:R-:W-:Y:S05]  /*05d0*/  BSYNC B1 ;  /* 0x0000000000017941 */ /* 0x000fea0003800000 */
.L_x_3364:
[----:B------:R-:W-:Y:S05]  /*05e0*/  @!P0 BRA `(.L_x_3369) ;  /* 0xfffffff800f88947 */ /* 0x000fea000383ffff */
[----:B------:R-:W-:Y:S05]  /*05f0*/  BSYNC B0 ;  /* 0x0000000000007941 */ /* 0x000fea0003800000 */
.L_x_3363:
[----:B------:R-:W-:Y:S05]  /*0600*/  EXIT ;  /* 0x000000000000794d */ /* 0x000fea0003800000 */
.L_x_3362:
[----:B------:R-:W-:-:S04]  /*0610*/  LOP3.LUT R3, RZ, R4, RZ, 0x33, !PT ;  /* 0x00000004ff037212 */ /* 0x000fc800078e33ff */
[----:B------:R-:W-:-:S04]  /*0620*/  VIMNMX R3, R3, -0x3, !PT ;  /* 0xfffffffd03037848 */ /* 0x000fc80007fe0100 */
[----:B------:R-:W-:-:S05]  /*0630*/  IADD3 R4, R3, R4, RZ ;  /* 0x0000000403047210 */ /* 0x000fca0007ffe0ff */
[C---:B------:R-:W-:Y:S02]  /*0640*/  VIADD R9, R4.reuse, 0x2 ;  /* 0x0000000204097836 */ /* 0x040fe40000000000 */
[----:B------:R-:W-:-:S03]  /*0650*/  VIADD R10, R4, 0x1 ;  /* 0x00000001040a7836 */ /* 0x000fc60000000000 */
[----:B------:R-:W-:-:S04]  /*0660*/  LOP3.LUT R9, R9, 0x3, RZ, 0xc0, !PT ;  /* 0x0000000309097812 */ /* 0x000fc800078ec0ff */
[----:B------:R-:W-:-:S07]  /*0670*/  IADD3 R11, R4, -R9, RZ ;  /* 0x80000009040b7210 */ /* 0x000fce0007ffe0ff */
.L_x_3399:
        /* <DEDUP_REMOVED lines=13> */
.L_x_3383:
        /* <DEDUP_REMOVED lines=9> */
[----:B------:R-:W-:Y:S05]  /*07e0*/  CALL.REL.NOINC `($__internal_84_$__cuda_sm20_div_s64) ;  /* 0x0000001800ec7944 */ /* 0x000fea0003c00000 */
        /* <DEDUP_REMOVED lines=11> */
.L_x_3372:
        /* <DEDUP_REMOVED lines=22> */
.L_x_3373:
[----:B------:R-:W-:Y:S05]  /*0a00*/  BSYNC B0 ;  /* 0x0000000000007941 */ /* 0x000fea0003800000 */
.L_x_3371:
        /* <DEDUP_REMOVED lines=16> */
[----:B------:R-:W-:Y:S05]  /*0b10*/  CALL.REL.NOINC `($__internal_84_$__cuda_sm20_div_s64) ;  /* 0x0000001800207944 */ /* 0x000fea0003c00000 */
        /* <DEDUP_REMOVED lines=12> */
.L_x_3375:
        /* <DEDUP_REMOVED lines=23> */
.L_x_3376:
[----:B------:R-:W-:Y:S05]  /*0d50*/  BSYNC B0 ;  /* 0x0000000000007941 */ /* 0x000fea0003800000 */
.L_x_3374:
        /* <DEDUP_REMOVED lines=16> */
[----:B------:R-:W-:Y:S05]  /*0e60*/  CALL.REL.NOINC `($__internal_84_$__cuda_sm20_div_s64) ;  /* 0x00000014004c7944 */ /* 0x000fea0003c00000 */
        /* <DEDUP_REMOVED lines=11> */
.L_x_3378:
        /* <DEDUP_REMOVED lines=23> */
.L_x_3379:
[----:B------:R-:W-:Y:S05]  /*1090*/  BSYNC B0 ;  /* 0x0000000000007941 */ /* 0x000fea0003800000 */
.L_x_3377:
        /* <DEDUP_REMOVED lines=30> */
.L_x_3381:
        /* <DEDUP_REMOVED lines=23> */
.L_x_3382:
[----:B------:R-:W-:Y:S05]  /*13f0*/  BSYNC B0 ;  /* 0x0000000000007941 */ /* 0x000fea0003800000 */
.L_x_3380:
        /* <DEDUP_REMOVED lines=10> */
.L_x_3370:
        /* <DEDUP_REMOVED lines=25> */
.L_x_3386:
        /* <DEDUP_REMOVED lines=23> */
.L_x_3387:
[----:B------:R-:W-:Y:S05]  /*17a0*/  BSYNC B0 ;  /* 0x0000000000007941 */ /* 0x000fea0003800000 */
.L_x_3385:
        /* <DEDUP_REMOVED lines=29> */
.L_x_3389:
        /* <DEDUP_REMOVED lines=23> */
.L_x_3390:
[----:B------:R-:W-:Y:S05]  /*1af0*/  BSYNC B0 ;  /* 0x0000000000007941 */ /* 0x000fea0003800000 */
.L_x_3388:
        /* <DEDUP_REMOVED lines=29> */
.L_x_3392:
        /* <DEDUP_REMOVED lines=23> */
.L_x_3393:
[----:B------:R-:W-:Y:S05]  /*1e40*/  BSYNC B0 ;  /* 0x0000000000007941 */ /* 0x000fea0003800000 */
.L_x_3391:
[----:B------:R-:W0:Y:S01]  /*1e50*/  LDC.64 R18, c[0x0][R18+0x2c8] ;  /* 0x0000b20012127b82 */ /* 0x000e220000000a00 */
[----:B------:R-:W-:Y:S02]  /*1e60*/  IMAD.MOV.U32 R15, RZ, RZ, R13 ;  /* 0x000000ffff0f7224 */ /* 0x000fe400078e000d */
[-C--:B0-----:R-:W-:Y:S02]  /*1e70*/  IMAD R4, R19, R16.reuse, RZ ;  /* 0x0000001013047224 */ /* 0x081fe400078e02ff */
[----:B------:R-:W-:-:S04]  /*1e80*/  IMAD.WIDE.U32 R14, R18, R16, R14 ;  /* 0x00000010120e7225 */ /* 0x000fc800078e000e */
[----:B------:R-:W-:-:S05]  /*1e90*/  IMAD R3, R18, R3, R4 ;  /* 0x0000000312037224 */ /* 0x000fca00078e0204 */
[----:B------:R-:W-:-:S07]  /*1ea0*/  IADD3 R13, R15, R3, RZ ;  /* 0x000000030f0d7210 */ /* 0x000fce0007ffe0ff */
.L_x_3384:
        /* <DEDUP_REMOVED lines=33> */
.L_x_3397:
        /* <DEDUP_REMOVED lines=18> */
.L_x_3398:
[----:B------:R-:W-:Y:S05]  /*21e0*/  BSYNC B1 ;  /* 0x0000000000017941 */ /* 0x000fea0003800000 */
.L_x_3396:
        /* <DEDUP_REMOVED lines=17> */
.L_x_3395:
[----:B------:R-:W-:Y:S05]  /*2300*/  BSYNC B0 ;  /* 0x0000000000007941 */ /* 0x000fea0003800000 */
.L_x_3394:
        /* <DEDUP_REMOVED lines=9> */
        .weak           $__internal_84_$__cuda_sm20_div_s64
        .type           $__internal_84_$__cuda_sm20_div_s64,@function
        .size           $__internal_84_$__cuda_sm20_div_s64,(.L_x_3614 - $__internal_84_$__cuda_sm20_div_s64)
$__internal_84_$__cuda_sm20_div_s64:
        /* <DEDUP_REMOVED lines=83> */
[----:B------:R-:W-:Y:S06]  /*28d0*/  RET.REL.NODEC R16 `(_ZN2at4cuda17kernelHistogram1DIfhlLi1ELi2ELin1ELNS0_23CUDAHistogramMemoryTypeE1EZNS0_21CUDA_tensor_histogramIfhLb1EEEbNS_6TensorES4_S4_lNS_14AccumulateTypeIT0_Lb1EE4typeES8_NS0_13TensorArgTypeES9_S9_EUllE0_EEvNS0_6detail10TensorInfoIT_T1_EESF_NSC_IKS6_SE_EElS8_S8_SE_T6_) ;  /* 0xffffffd410c87950 */ /* 0x000fec0003c3ffff */
.L_x_3400:
        /* <DEDUP_REMOVED lines=10> */
.L_x_3614:


//--------------------- .text._ZN2at4cuda17kernelHistogram1DIfhlLi1ELi2ELin1ELNS0_23CUDAHistogramMemoryTypeE0EZNS0_21CUDA_tensor_histogramIfhLb1EEEbNS_6TensorES4_S4_lNS_14AccumulateTypeIT0_Lb1EE4typeES8_NS0_13TensorArgTypeES9_S9_EUllE0_EEvNS0_6detail10TensorInfoIT_T1_EESF_NSC_IKS6_SE_EElS8_S8_SE_T6_ --------------------------
	.section	.text._ZN2at4cuda17kernelHistogram1DIfhlLi1ELi2ELin1ELNS0_23CUDAHistogramMemoryTypeE0EZNS0_21CUDA_tensor_histogramIfhLb1EEEbNS_6TensorES4_S4_lNS_14AccumulateTypeIT0_Lb1EE4typeES8_NS0_13TensorArgTypeES9_S9_EUllE0_EEvNS0_6detail10TensorInfoIT_T1_EESF_NSC_IKS6_SE_EElS8_S8_SE_T6_,"ax",@progbits
	.align	128
        .global         _ZN2at4cuda17kernelHistogram1DIfhlLi1ELi2ELin1ELNS0_23CUDAHistogramMemoryTypeE0EZNS0_21CUDA_tensor_histogramIfhLb1EEEbNS_6TensorES4_S4_lNS_14AccumulateTypeIT0_Lb1EE4typeES8_NS0_13TensorArgTypeES9_S9_EUllE0_EEvNS0_6detail10TensorInfoIT_T1_EESF_NSC_IKS6_SE_EElS8_S8_SE_T6_
        .type           _ZN2at4cuda17kernelHistogram1DIfhlLi1ELi2ELin1ELNS0_23CUDAHistogramMemoryTypeE0EZNS0_21CUDA_tensor_histogramIfhLb1EEEbNS_6TensorES4_S4_lNS_14AccumulateTypeIT0_Lb1EE4typeES8_NS0_13TensorArgTypeES9_S9_EUllE0_EEvNS0_6detail10TensorInfoIT_T1_EESF_NSC_IKS6_SE_EElS8_S8_SE_T6_,@function
        .size           _ZN2at4cuda17kernelHistogram1DIfhlLi1ELi2ELin1ELNS0_23CUDAHistogramMemoryTypeE0EZNS0_21CUDA_tensor_histogramIfhLb1EEEbNS_6TensorES4_S4_lNS_14AccumulateTypeIT0_Lb1EE4typeES8_NS0_13TensorArgTypeES9_S9_EUllE0_EEvNS0_6detail10TensorInfoIT_T1_EESF_NSC_IKS6_SE_EElS8_S8_SE_T6_,(.L_x_3615 - _ZN2at4cuda17kernelHistogram1DIfhlLi1ELi2ELin1ELNS0_23CUDAHistogramMemoryTypeE0EZNS0_21CUDA_tensor_histogramIfhLb1EEEbNS_6TensorES4_S4_lNS_14AccumulateTypeIT0_Lb1EE4typeES8_NS0_13TensorArgTypeES9_S9_EUllE0_EEvNS0_6detail10TensorInfoIT_T1_EESF_NSC_IKS6_SE_EElS8_S8_SE_T6_)
        .other          _ZN2at4cuda17kernelHistogram1DIfhlLi1ELi2ELin1ELNS0_23CUDAHistogramMemoryTypeE0EZNS0_21CUDA_tensor_histogramIfhLb1EEEbNS_6TensorES4_S4_lNS_14AccumulateTypeIT0_Lb1EE4typeES8_NS0_13TensorArgTypeES9_S9_EUllE0_EEvNS0_6detail10TensorInfoIT_T1_EESF_NSC_IKS6_SE_EElS8_S8_SE_T6_,@"STO_CUDA_ENTRY STV_DEFAULT"
_ZN2at4cuda17kernelHistogram1DIfhlLi1ELi2ELin1ELNS0_23CUDAHistogramMemoryTypeE0EZNS0_21CUDA_tensor_histogramIfhLb1EEEbNS_6TensorES4_S4_lNS_14AccumulateTypeIT0_Lb1EE4typeES8_NS0_13TensorArgTypeES9_S9_EUllE0_EEvNS0_6detail10TensorInfoIT_T1_EESF_NSC_IKS6_SE_EElS8_S8_SE_T6_:
.text._ZN2at4cuda17kernelHistogram1DIfhlLi1ELi2ELin1ELNS0_23CUDAHistogramMemoryTypeE0EZNS0_21CUDA_tensor_histogramIfhLb1EEEbNS_6TensorES4_S4_lNS_14AccumulateTypeIT0_Lb1EE4typeES8_NS0_13TensorArgTypeES9_S9_EUllE0_EEvNS0_6detail10TensorInfoIT_T1_EESF_NSC_IKS6_SE_EElS8_S8_SE_T6_:
        /* <DEDUP_REMOVED lines=13> */
.L_x_3403:
[----:B------:R-:W-:Y:S02]  /*00d0*/  LEA R2, R5, R0, 0x2 ;  /* 0x0000000005027211 */ /* 0x000fe400078e10ff */
[----:B-1----:R-:W-:-:S03]  /*00e0*/  IADD3 R5, P0, R4, R5, RZ ;  /* 0x0000000504057210 */ /* 0x002fc60007f1e0ff */
[----:B------:R0:W-:Y:S02]  /*00f0*/  STS [R2], RZ ;  /* 0x000000ff02007388 */ /* 0x0001e40000000800 */
[----:B------:R-:W-:Y:S01]  /*0100*/  IMAD.X R3, RZ, RZ, R3, P0 ;  /* 0x000000ffff037224 */ /* 0x000fe200000e0603 */
[----:B------:R-:W-:-:S04]  /*0110*/  ISETP.GE.U32.AND P0, PT, R5, UR4, PT ;  /* 0x0000000405007c0c */ /* 0x000fc8000bf06070 */
[----:B------:R-:W-:-:S13]  /*0120*/  ISETP.GE.AND.EX P0, PT, R3, UR5, PT, P0 ;  /* 0x0000000503007c0c */ /* 0x000fda000bf06300 */
[----:B0-----:R-:W-:Y:S05]  /*0130*/  @!P0 BRA `(.L_x_3403) ;  /* 0xfffffffc00e48947 */ /* 0x001fea000383ffff */
.L_x_3402:
[----:B------:R-:W-:Y:S05]  /*0140*/  BSYNC B0 ;  /* 0x0000000000007941 */ /* 0x000fea0003800000 */
.L_x_3401:
        /* <DEDUP_REMOVED lines=22> */
.L_x_3412:
        /* <DEDUP_REMOVED lines=36> */
[----:B------:R-:W-:Y:S05]  /*04f0*/  CALL.REL.NOINC `($__internal_85_$__cuda_sm20_div_s64) ;  /* 0x00000020002c7944 */ /* 0x000fea0003c00000 */
[----:B------:R-:W-:Y:S05]  /*0500*/  BRA `(.L_x_3410) ;  /* 0x0000000000487947 */ /* 0x000fea0003800000 */
.L_x_3409:
        /* <DEDUP_REMOVED lines=18> */
.L_x_3410:
[----:B------:R-:W-:Y:S05]  /*0630*/  BSYNC B1 ;  /* 0x0000000000017941 */ /* 0x000fea0003800000 */
.L_x_3408:
[----:B------:R-:W-:Y:S01]  /*0640*/  ULDC.64 UR4, c[0x0][0x6f0] ;  /* 0x0001bc0000047ab9 */ /* 0x000fe20000000a00 */
[----:B------:R-:W-:Y:S02]  /*0650*/  SHF.R.S32.HI R5, RZ, 0x1f, R21 ;  /* 0x0000001fff057819 */ /* 0x000fe40000011415 */
[----:B------:R-:W-:-:S04]  /*0660*/  ISETP.NE.U32.AND P1, PT, R21, UR4, PT ;  /* 0x0000000415007c0c */ /* 0x000fc8000bf25070 */
[----:B------:R-:W-:-:S04]  /*0670*/  ISETP.NE.AND.EX P1, PT, R5, UR5, PT, P1 ;  /* 0x0000000505007c0c */ /* 0x000fc8000bf25310 */
[----:B------:R-:W-:-:S05]  /*0680*/  SEL R6, RZ, 0xffffffff, P1 ;  /* 0xffffffffff067807 */ /* 0x000fca0000800000 */
[----:B------:R-:W-:-:S05]  /*0690*/  IMAD.IADD R21, R21, 0x1, R6 ;  /* 0x0000000115157824 */ /* 0x000fca00078e0206 */
[----:B------:R-:W-:-:S07]  /*06a0*/  LEA R21, R21, R0, 0x2 ;  /* 0x0000000015157211 */ /* 0x000fce00078e10ff */
.L_x_3411:
[----:B------:R-:W0:Y:S02]  /*06b0*/  LDS R6, [R21] ;  /* 0x0000000015067984 */ /* 0x000e240000000800 */
[----:B0-----:R-:W-:-:S06]  /*06c0*/  FADD R7, R6, 1 ;  /* 0x3f80000006077421 */ /* 0x001fcc0000000000 */
[----:B------:R-:W0:Y:S02]  /*06d0*/  ATOMS.CAST.SPIN R7, [R21], R6, R7 ;  /* 0x000000061507738d */ /* 0x000e240001800007 */
[----:B0-----:R-:W-:-:S13]  /*06e0*/  ISETP.EQ.U32.AND P1, PT, R7, 0x1, PT ;  /* 0x000000010700780c */ /* 0x001fda0003f22070 */
[----:B------:R-:W-:Y:S05]  /*06f0*/  @!P1 BRA `(.L_x_3411) ;  /* 0xfffffffc00ec9947 */ /* 0x000fea000383ffff */
.L_x_3407:
[----:B------:R-:W-:Y:S05]  /*0700*/  BSYNC B0 ;  /* 0x0000000000007941 */ /* 0x000fea0003800000 */
.L_x_3406:
[----:B------:R-:W-:Y:S05]  /*0710*/  @!P0 BRA `(.L_x_3412) ;  /* 0xfffffff800e48947 */ /* 0x000fea000383ffff */
[----:B------:R-:W-:Y:S05]  /*0720*/  BRA `(.L_x_3404) ;  /* 0x0000001c00347947 */ /* 0x000fea0003800000 */
.L_x_3405:
        /* <DEDUP_REMOVED lines=8> */
.L_x_3443:
        /* <DEDUP_REMOVED lines=12> */
.L_x_3426:
        /* <DEDUP_REMOVED lines=10> */
[----:B------:R-:W-:Y:S05]  /*0910*/  CALL.REL.NOINC `($__internal_85_$__cuda_sm20_div_s64) ;  /* 0x0000001c00247944 */ /* 0x000fea0003c00000 */
        /* <DEDUP_REMOVED lines=10> */
.L_x_3415:
        /* <DEDUP_REMOVED lines=22> */
.L_x_3416:
[----:B------:R-:W-:Y:S05]  /*0b20*/  BSYNC B0 ;  /* 0x0000000000007941 */ /* 0x000fea0003800000 */
.L_x_3414:
        /* <DEDUP_REMOVED lines=27> */
.L_x_3418:
        /* <DEDUP_REMOVED lines=22> */
.L_x_3419:
[----:B------:R-:W-:Y:S05]  /*0e40*/  BSYNC B0 ;  /* 0x0000000000007941 */ /* 0x000fea0003800000 */
.L_x_3417:
        /* <DEDUP_REMOVED lines=16> */
[----:B------:R-:W-:Y:S05]  /*0f50*/  CALL.REL.NOINC `($__internal_85_$__cuda_sm20_div_s64) ;  /* 0x0000001400947944 */ /* 0x000fea0003c00000 */
        /* <DEDUP_REMOVED lines=12> */
.L_x_3421:
        /* <DEDUP_REMOVED lines=22> */
.L_x_3422:
[----:B------:R-:W-:Y:S05]  /*1180*/  BSYNC B0 ;  /* 0x0000000000007941 */ /* 0x000fea0003800000 */
.L_x_3420:
        /* <DEDUP_REMOVED lines=28> */
.L_x_3424:
        /* <DEDUP_REMOVED lines=23> */
.L_x_3425:
[----:B------:R-:W-:Y:S05]  /*14c0*/  BSYNC B0 ;  /* 0x0000000000007941 */ /* 0x000fea0003800000 */
.L_x_3423:
        /* <DEDUP_REMOVED lines=12> */
.L_x_3413:
        /* <DEDUP_REMOVED lines=14> */
[----:B------:R-:W-:Y:S05]  /*1670*/  CALL.REL.NOINC `($__internal_85_$__cuda_sm20_div_s64) ;  /* 0x0000000c00cc7944 */ /* 0x000fea0003c00000 */
        /* <DEDUP_REMOVED lines=9> */
.L_x_3429:
        /* <DEDUP_REMOVED lines=23> */
.L_x_3430:
[----:B------:R-:W-:Y:S05]  /*1880*/  BSYNC B0 ;  /* 0x0000000000007941 */ /* 0x000fea0003800000 */
.L_x_3428:
        /* <DEDUP_REMOVED lines=27> */
.L_x_3432:
        /* <DEDUP_REMOVED lines=23> */
.L_x_3433:
[----:B------:R-:W-:Y:S05]  /*1bb0*/  BSYNC B0 ;  /* 0x0000000000007941 */ /* 0x000fea0003800000 */
.L_x_3431:
        /* <DEDUP_REMOVED lines=27> */
.L_x_3435:
        /* <DEDUP_REMOVED lines=23> */
.L_x_3436:
[----:B------:R-:W-:Y:S05]  /*1ee0*/  BSYNC B0 ;  /* 0x0000000000007941 */ /* 0x000fea0003800000 */
.L_x_3434:
[----:B------:R-:W0:Y:S02]  /*1ef0*/  LDC.64 R2, c[0x0][R3+0x2c8] ;  /* 0x0000b20003027b82 */ /* 0x000e240000000a00 */
[-C--:B0-----:R-:W-:Y:S02]  /*1f00*/  IMAD R0, R3, R24.reuse, RZ ;  /* 0x0000001803007224 */ /* 0x081fe400078e02ff */
[----:B------:R-:W-:-:S04]  /*1f10*/  IMAD.WIDE.U32 R18, R2, R24, R18 ;  /* 0x0000001802127225 */ /* 0x000fc800078e0012 */
[----:B------:R-:W-:-:S04]  /*1f20*/  IMAD R9, R2, R9, R0 ;  /* 0x0000000902097224 */ /* 0x000fc800078e0200 */
[----:B------:R-:W-:-:S07]  /*1f30*/  IMAD.IADD R19, R19, 0x1, R9 ;  /* 0x0000000113137824 */ /* 0x000fce00078e0209 */
.L_x_3427:
        /* <DEDUP_REMOVED lines=31> */
[----:B------:R-:W-:Y:S05]  /*2130*/  CALL.REL.NOINC `($__internal_85_$__cuda_sm20_div_s64) ;  /* 0x00000004001c7944 */ /* 0x000fea0003c00000 */
[----:B------:R-:W-:Y:S05]  /*2140*/  BRA `(.L_x_3441) ;  /* 0x0000000000487947 */ /* 0x000fea0003800000 */
.L_x_3440:
        /* <DEDUP_REMOVED lines=18> */
.L_x_3441:
[----:B------:R-:W-:Y:S05]  /*2270*/  BSYNC B1 ;  /* 0x0000000000017941 */ /* 0x000fea0003800000 */
.L_x_3439:
        /* <DEDUP_REMOVED lines=10> */
.L_x_3442:
[----:B------:R-:W0:Y:S02]  /*2320*/  LDS R2, [R21] ;  /* 0x0000000015027984 */ /* 0x000e240000000800 */
[----:B0-----:R-:W-:-:S06]  /*2330*/  FADD R3, R2, 1 ;  /* 0x3f80000002037421 */ /* 0x001fcc0000000000 */
[----:B------:R-:W0:Y:S02]  /*2340*/  ATOMS.CAST.SPIN R3, [R21], R2, R3 ;  /* 0x000000021503738d */ /* 0x000e240001800003 */
[----:B0-----:R-:W-:-:S13]  /*2350*/  ISETP.EQ.U32.AND P0, PT, R3, 0x1, PT ;  /* 0x000000010300780c */ /* 0x001fda0003f02070 */
[----:B------:R-:W-:Y:S05]  /*2360*/  @!P0 BRA `(.L_x_3442) ;  /* 0xfffffffc00ec8947 */ /* 0x000fea000383ffff */
.L_x_3438:
[----:B------:R-:W-:Y:S05]  /*2370*/  BSYNC B0 ;  /* 0x0000000000007941 */ /* 0x000fea0003800000 */
.L_x_3437:
        /* <DEDUP_REMOVED lines=8> */
.L_x_3404:
        /* <DEDUP_REMOVED lines=12> */
.L_x_3444:
        /* <DEDUP_REMOVED lines=15> */
        .weak           $__internal_85_$__cuda_sm20_div_s64
        .type           $__internal_85_$__cuda_sm20_div_s64,@function
        .size           $__internal_85_$__cuda_sm20_div_s64,(.L_x_3615 - $__internal_85_$__cuda_sm20_div_s64)
$__internal_85_$__cuda_sm20_div_s64:
        /* <DEDUP_REMOVED lines=83> */
[----:B------:R-:W-:Y:S06]  /*2ae0*/  RET.REL.NODEC R24 `(_ZN2at4cuda17kernelHistogram1DIfhlLi1ELi2ELin1ELNS0_23CUDAHistogramMemoryTypeE0EZNS0_21CUDA_tensor_histogramIfhLb1EEEbNS_6TensorES4_S4_lNS_14AccumulateTypeIT0_Lb1EE4typeES8_NS0_13TensorArgTypeES9_S9_EUllE0_EEvNS0_6detail10TensorInfoIT_T1_EESF_NSC_IKS6_SE_EElS8_S8_SE_T6_) ;  /* 0xffffffd418447950 */ /* 0x000fec0003c3ffff */
.L_x_3445:
        /* <DEDUP_REMOVED lines=9> */
.L_x_3615:


//--------------------- .text._ZN2at4cuda17kernelHistogram1DIfhlLi1ELi2ELin1ELNS0_23CUDAHistogramMemoryTypeE1EZNS0_21CUDA_tensor_histogramIfhLb1EEEbNS_6TensorES4_S4_lNS_14AccumulateTypeIT0_Lb1EE4typeES8_NS0_13TensorArgTypeES9_S9_EUllE_EEvNS0_6detail10TensorInfoIT_T1_EESF_NSC_IKS6_SE_EElS8_S8_SE_T6_ --------------------------
	.section	.text._ZN2at4cuda17kernelHistogram1DIfhlLi1ELi2ELin1ELNS0_23CUDAHistogramMemoryTypeE1EZNS0_21CUDA_tensor_histogramIfhLb1EEEbNS_6TensorES4_S4_lNS_14AccumulateTypeIT0_Lb1EE4typeES8_NS0_13TensorArgTypeES9_S9_EUllE_EEvNS0_6detail10TensorInfoIT_T1_EESF_NSC_IKS6_SE_EElS8_S8_SE_T6_,"ax",@progbits
	.align	128
        .global         _ZN2at4cuda17kernelHistogram1DIfhlLi1ELi2ELin1ELNS0_23CUDAHistogramMemoryTypeE1EZNS0_21CUDA_tensor_histogramIfhLb1EEEbNS_6TensorES4_S4_lNS_14AccumulateTypeIT0_Lb1EE4typeES8_NS0_13TensorArgTypeES9_S9_EUllE_EEvNS0_6detail10TensorInfoIT_T1_EESF_NSC_IKS6_SE_EElS8_S8_SE_T6_
        .type           _ZN2at4cuda17kernelHistogram1DIfhlLi1ELi2ELin1ELNS0_23CUDAHistogramMemoryTypeE1EZNS0_21CUDA_tensor_histogramIfhLb1EEEbNS_6TensorES4_S4_lNS_14AccumulateTypeIT0_Lb1EE4typeES8_NS0_13TensorArgTypeES9_S9_EUllE_EEvNS0_6detail10TensorInfoIT_T1_EESF_NSC_IKS6_SE_EElS8_S8_SE_T6_,@function
        .size           _ZN2at4cuda17kernelHistogram1DIfhlLi1ELi2ELin1ELNS0_23CUDAHistogramMemoryTypeE1EZNS0_21CUDA_tensor_histogramIfhLb1EEEbNS_6TensorES4_S4_lNS_14AccumulateTypeIT0_Lb1EE4typeES8_NS0_13TensorArgTypeES9_S9_EUllE_EEvNS0_6detail10TensorInfoIT_T1_EESF_NSC_IKS6_SE_EElS8_S8_SE_T6_,(.L_x_3616 - _ZN2at4cuda17kernelHistogram1DIfhlLi1ELi2ELin1ELNS0_23CUDAHistogramMemoryTypeE1EZNS0_21CUDA_tensor_histogramIfhLb1EEEbNS_6TensorES4_S4_lNS_14AccumulateTypeIT0_Lb1EE4typeES8_NS0_13TensorArgTypeES9_S9_EUllE_EEvNS0_6detail10TensorInfoIT_T1_EESF_NSC_IKS6_SE_EElS8_S8_SE_T6_)
        .other          _ZN2at4cuda17kernelHistogram1DIfhlLi1ELi2ELin1ELNS0_23CUDAHistogramMemoryTypeE1EZNS0_21CUDA_tensor_histogramIfhLb1EEEbNS_6TensorES4_S4_lNS_14AccumulateTypeIT0_Lb1EE4typeES8_NS0_13TensorArgTypeES9_S9_EUllE_EEvNS0_6detail10TensorInfoIT_T1_EESF_NSC_IKS6_SE_EElS8_S8_SE_T6_,@"STO_CUDA_ENTRY STV_DEFAULT"
_ZN2at4cuda17kernelHistogram1DIfhlLi1ELi2ELin1ELNS0_23CUDAHistogramMemoryTypeE1EZNS0_21CUDA_tensor_histogramIfhLb1EEEbNS_6TensorES4_S4_lNS_14AccumulateTypeIT0_Lb1EE4typeES8_NS0_13TensorArgTypeES9_S9_EUllE_EEvNS0_6detail10TensorInfoIT_T1_EESF_NSC_IKS6_SE_EElS8_S8_SE_T6_:
.text._ZN2at4cuda17kernelHistogram1DIfhlLi1ELi2ELin1ELNS0_23CUDAHistogramMemoryTypeE1EZNS0_21CUDA_tensor_histogramIfhLb1EEEbNS_6TensorES4_S4_lNS_14AccumulateTypeIT0_Lb1EE4typeES8_NS0_13TensorArgTypeES9_S9_EUllE_EEvNS0_6detail10TensorInfoIT_T1_EESF_NSC_IKS6_SE_EElS8_S8_SE_T6_:
        /* <DEDUP_REMOVED lines=31> */
.L_x_3453:
        /* <DEDUP_REMOVED lines=25> */
[----:B------:R-:W-:Y:S05]  /*0380*/  CALL.REL.NOINC `($__internal_86_$__cuda_sm20_div_s64) ;  /* 0x00000020004c7944 */ /* 0x000fea0003c00000 */
[----:B------:R-:W-:Y:S01]  /*0390*/  IMAD.MOV.U32 R3, RZ, RZ, R6 ;  /* 0x000000ffff037224 */ /* 0x000fe200078e0006 */
[----:B------:R-:W-:Y:S06]  /*03a0*/  BRA `(.L_x_3452) ;  /* 0x0000000000487947 */ /* 0x000fec0003800000 */
.L_x_3451:
        /* <DEDUP_REMOVED lines=18> */
.L_x_3452:
[----:B------:R-:W-:Y:S05]  /*04d0*/  BSYNC B2 ;  /* 0x0000000000027941 */ /* 0x000fea0003800000 */
.L_x_3450:
        /* <DEDUP_REMOVED lines=20> */
.L_x_3449:
[----:B------:R-:W-:Y:S05]  /*0620*/  BSYNC B1 ;  /* 0x0000000000017941 */ /* 0x000fea0003800000 */
.L_x_3448:
[----:B------:R-:W-:-:S04]  /*0630*/  IADD3 R0, P0, R0, UR4, RZ ;  /* 0x0000000400007c10 */ /* 0x000fc8000ff1e0ff */
[----:B------:R-:W-:Y:S02]  /*0640*/  IADD3.X R2, RZ, R2, RZ, P0, !PT ;  /* 0x00000002ff027210 */ /* 0x000fe400007fe4ff */
[----:B------:R-:W-:-:S04]  /*0650*/  ISETP.GE.U32.AND P0, PT, R0, UR24, PT ;  /* 0x0000001800007c0c */ /* 0x000fc8000bf06070 */
[----:B------:R-:W-:-:S13]  /*0660*/  ISETP.GE.AND.EX P0, PT, R2, UR25, PT, P0 ;  /* 0x0000001902007c0c */ /* 0x000fda000bf06300 */
[----:B------:R-:W-:Y:S05]  /*0670*/  @!P0 BRA `(.L_x_3453) ;  /* 0xfffffff800dc8947 */ /* 0x000fea000383ffff */
[----:B------:R-:W-:Y:S05]  /*0680*/  BSYNC B0 ;  /* 0x0000000000007941 */ /* 0x000fea0003800000 */
.L_x_3447:
[----:B------:R-:W-:Y:S05]  /*0690*/  EXIT ;  /* 0x000000000000794d */ /* 0x000fea0003800000 */
.L_x_3446:
[----:B------:R-:W-:-:S04]  /*06a0*/  LOP3.LUT R3, RZ, R4, RZ, 0x33, !PT ;  /* 0x00000004ff037212 */ /* 0x000fc800078e33ff */
[----:B------:R-:W-:-:S05]  /*06b0*/  VIMNMX R3, R3, -0x3, !PT ;  /* 0xfffffffd03037848 */ /* 0x000fca0007fe0100 */
[----:B------:R-:W-:-:S04]  /*06c0*/  IMAD.IADD R4, R3, 0x1, R4 ;  /* 0x0000000103047824 */ /* 0x000fc800078e0204 */
[C---:B------:R-:W-:Y:S01]  /*06d0*/  VIADD R9, R4.reuse, 0x2 ;  /* 0x0000000204097836 */ /* 0x040fe20000000000 */
[----:B------:R-:W-:-:S04]  /*06e0*/  IADD3 R10, R4, 0x1, RZ ;  /* 0x00000001040a7810 */ /* 0x000fc80007ffe0ff */
[----:B------:R-:W-:-:S05]  /*06f0*/  LOP3.LUT R9, R9, 0x3, RZ, 0xc0, !PT ;  /* 0x0000000309097812 */ /* 0x000fca00078ec0ff */
[----:B------:R-:W-:-:S07]  /*0700*/  IMAD.IADD R11, R4, 0x1, -R9 ;  /* 0x00000001040b7824 */ /* 0x000fce00078e0a09 */
.L_x_3483:
        /* <DEDUP_REMOVED lines=13> */
.L_x_3467:
        /* <DEDUP_REMOVED lines=9> */
[----:B------:R-:W-:Y:S05]  /*0870*/  CALL.REL.NOINC `($__internal_86_$__cuda_sm20_div_s64) ;  /* 0x0000001c00107944 */ /* 0x000fea0003c00000 */
        /* <DEDUP_REMOVED lines=11> */
.L_x_3456:
        /* <DEDUP_REMOVED lines=22> */
.L_x_3457:
[----:B------:R-:W-:Y:S05]  /*0a90*/  BSYNC B0 ;  /* 0x0000000000007941 */ /* 0x000fea0003800000 */
.L_x_3455:
        /* <DEDUP_REMOVED lines=16> */
[----:B------:R-:W-:Y:S05]  /*0ba0*/  CALL.REL.NOINC `($__internal_86_$__cuda_sm20_div_s64) ;  /* 0x0000001800447944 */ /* 0x000fea0003c00000 */
[----:B------:R-:W-:Y:S01]  /*0bb0*/  IADD3 R7, P0, RZ, -R6, RZ ;  /* 0x80000006ff077210 */ /* 0x000fe20007f1e0ff */
[----:B------:R-:W-:Y:S01]  /*0bc0*/  IMAD.MOV.U32 R12, RZ, RZ, R30 ;  /* 0x000000ffff0c7224 */ /* 0x000fe200078e001e */
[----:B------:R-:W-:Y:S02]  /*0bd0*/  MOV R13, R31 ;  /* 0x0000001f000d7202 */ /* 0x000fe40000000f00 */
[----:B------:R-:W-:Y:S01]  /*0be0*/  IADD3.X R3, RZ, ~R5, RZ, P0, !PT ;  /* 0x80000005ff037210 */ /* 0x000fe200007fe4ff */
        /* <DEDUP_REMOVED lines=8> */
.L_x_3459:
        /* <DEDUP_REMOVED lines=23> */
.L_x_3460:
[----:B------:R-:W-:Y:S05]  /*0de0*/  BSYNC B0 ;  /* 0x0000000000007941 */ /* 0x000fea0003800000 */
.L_x_3458:
        /* <DEDUP_REMOVED lines=28> */
.L_x_3462:
        /* <DEDUP_REMOVED lines=23> */
.L_x_3463:
[----:B------:R-:W-:Y:S05]  /*1120*/  BSYNC B0 ;  /* 0x0000000000007941 */ /* 0x000fea0003800000 */
.L_x_3461:
        /* <DEDUP_REMOVED lines=18> */
[----:B------:R-:W-:Y:S05]  /*1250*/  CALL.REL.NOINC `($__internal_86_$__cuda_sm20_div_s64) ;  /* 0x0000001000987944 */ /* 0x000fea0003c00000 */
        /* <DEDUP_REMOVED lines=11> */
.L_x_3465:
        /* <DEDUP_REMOVED lines=23> */
.L_x_3466:
[----:B------:R-:W-:Y:S05]  /*1480*/  BSYNC B0 ;  /* 0x0000000000007941 */ /* 0x000fea0003800000 */
.L_x_3464:
        /* <DEDUP_REMOVED lines=10> */
.L_x_3454:
        /* <DEDUP_REMOVED lines=25> */
.L_x_3470:
        /* <DEDUP_REMOVED lines=23> */
.L_x_3471:
[----:B------:R-:W-:Y:S05]  /*1830*/  BSYNC B0 ;  /* 0x0000000000007941 */ /* 0x000fea0003800000 */
.L_x_3469:
        /* <DEDUP_REMOVED lines=29> */
.L_x_3473:
        /* <DEDUP_REMOVED lines=23> */
.L_x_3474:
[----:B------:R-:W-:Y:S05]  /*1b80*/  BSYNC B0 ;  /* 0x0000000000007941 */ /* 0x000fea0003800000 */
.L_x_3472:
        /* <DEDUP_REMOVED lines=29> */
.L_x_3476:
        /* <DEDUP_REMOVED lines=23> */
.L_x_3477:
[----:B------:R-:W-:Y:S05]  /*1ed0*/  BSYNC B0 ;  /* 0x0000000000007941 */ /* 0x000fea0003800000 */
.L_x_3475:
[----:B------:R-:W0:Y:S01]  /*1ee0*/  LDC.64 R18, c[0x0][R18+0x2c8] ;  /* 0x0000b20012127b82 */ /* 0x000e220000000a00 */
[----:B------:R-:W-:Y:S01]  /*1ef0*/  MOV R15, R13 ;  /* 0x0000000d000f7202 */ /* 0x000fe20000000f00 */
[-C--:B0-----:R-:W-:Y:S02]  /*1f00*/  IMAD R4, R19, R16.reuse, RZ ;  /* 0x0000001013047224 */ /* 0x081fe400078e02ff */
[----:B------:R-:W-:-:S04]  /*1f10*/  IMAD.WIDE.U32 R14, R18, R16, R14 ;  /* 0x00000010120e7225 */ /* 0x000fc800078e000e */
[----:B------:R-:W-:-:S04]  /*1f20*/  IMAD R3, R18, R3, R4 ;  /* 0x0000000312037224 */ /* 0x000fc800078e0204 */
[----:B------:R-:W-:-:S07]  /*1f30*/  IMAD.IADD R13, R15, 0x1, R3 ;  /* 0x000000010f0d7824 */ /* 0x000fce00078e0203 */
.L_x_3468:
        /* <DEDUP_REMOVED lines=34> */
.L_x_3481:
        /* <DEDUP_REMOVED lines=18> */
.L_x_3482:
[----:B------:R-:W-:Y:S05]  /*2280*/  BSYNC B1 ;  /* 0x0000000000017941 */ /* 0x000fea0003800000 */
.L_x_3480:
        /* <DEDUP_REMOVED lines=25> */
.L_x_3479:
[----:B------:R-:W-:Y:S05]  /*2420*/  BSYNC B0 ;  /* 0x0000000000007941 */ /* 0x000fea0003800000 */
.L_x_3478:
        /* <DEDUP_REMOVED lines=9> */
        .weak           $__internal_86_$__cuda_sm20_div_s64
        .type           $__internal_86_$__cuda_sm20_div_s64,@function
        .size           $__internal_86_$__cuda_sm20_div_s64,(.L_x_3616 - $__internal_86_$__cuda_sm20_div_s64)
$__internal_86_$__cuda_sm20_div_s64:
        /* <DEDUP_REMOVED lines=83> */
[----:B------:R-:W-:Y:S06]  /*29f0*/  RET.REL.NODEC R16 `(_ZN2at4cuda17kernelHistogram1DIfhlLi1ELi2ELin1ELNS0_23CUDAHistogramMemoryTypeE1EZNS0_21CUDA_tensor_histogramIfhLb1EEEbNS_6TensorES4_S4_lNS_14AccumulateTypeIT0_Lb1EE4typeES8_NS0_13TensorArgTypeES9_S9_EUllE_EEvNS0_6detail10TensorInfoIT_T1_EESF_NSC_IKS6_SE_EElS8_S8_SE_T6_) ;  /* 0xffffffd410807950 */ /* 0x000fec0003c3ffff */
.L_x_3484:
        /* <DEDUP_REMOVED lines=16> */
.L_x_3616:


//--------------------- .text._ZN2at4cuda17kernelHistogram1DIfhlLi1ELi2ELin1ELNS0_23CUDAHistogramMemoryTypeE0EZNS0_21CUDA_tensor_histogramIfhLb1EEEbNS_6TensorES4_S4_lNS_14AccumulateTypeIT0_Lb1EE4typeES8_NS0_13TensorArgTypeES9_S9_EUllE_EEvNS0_6detail10TensorInfoIT_T1_EESF_NSC_IKS6_SE_EElS8_S8_SE_T6_ --------------------------
	.section	.text._ZN2at4cuda17kernelHistogram1DIfhlLi1ELi2ELin1ELNS0_23CUDAHistogramMemoryTypeE0EZNS0_21CUDA_tensor_histogramIfhLb1EEEbNS_6TensorES4_S4_lNS_14AccumulateTypeIT0_Lb1EE4typeES8_NS0_13TensorArgTypeES9_S9_EUllE_EEvNS0_6detail10TensorInfoIT_T1_EESF_NSC_IKS6_SE_EElS8_S8_SE_T6_,"ax",@progbits
	.align	128
        .global         _ZN2at4cuda17kernelHistogram1DIfhlLi1ELi2ELin1ELNS0_23CUDAHistogramMemoryTypeE0EZNS0_21CUDA_tensor_histogramIfhLb1EEEbNS_6TensorES4_S4_lNS_14AccumulateTypeIT0_Lb1EE4typeES8_NS0_13TensorArgTypeES9_S9_EUllE_EEvNS0_6detail10TensorInfoIT_T1_EESF_NSC_IKS6_SE_EElS8_S8_SE_T6_
        .type           _ZN2at4cuda17kernelHistogram1DIfhlLi1ELi2ELin1ELNS0_23CUDAHistogramMemoryTypeE0EZNS0_21CUDA_tensor_histogramIfhLb1EEEbNS_6TensorES4_S4_lNS_14AccumulateTypeIT0_Lb1EE4typeES8_NS0_13TensorArgTypeES9_S9_EUllE_EEvNS0_6detail10TensorInfoIT_T1_EESF_NSC_IKS6_SE_EElS8_S8_SE_T6_,@function
        .size           _ZN2at4cuda17kernelHistogram1DIfhlLi1ELi2ELin1ELNS0_23CUDAHistogramMemoryTypeE0EZNS0_21CUDA_tensor_histogramIfhLb1EEEbNS_6TensorES4_S4_lNS_14AccumulateTypeIT0_Lb1EE4typeES8_NS0_13TensorArgTypeES9_S9_EUllE_EEvNS0_6detail10TensorInfoIT_T1_EESF_NSC_IKS6_SE_EElS8_S8_SE_T6_,(.L_x_3617 - _ZN2at4cuda17kernelHistogram1DIfhlLi1ELi2ELin1ELNS0_23CUDAHistogramMemoryTypeE0EZNS0_21CUDA_tensor_histogramIfhLb1EEEbNS_6TensorES4_S4_lNS_14AccumulateTypeIT0_Lb1EE4typeES8_NS0_13TensorArgTypeES9_S9_EUllE_EEvNS0_6detail10TensorInfoIT_T1_EESF_NSC_IKS6_SE_EElS8_S8_SE_T6_)
        .other          _ZN2at4cuda17kernelHistogram1DIfhlLi1ELi2ELin1ELNS0_23CUDAHistogramMemoryTypeE0EZNS0_21CUDA_tensor_histogramIfhLb1EEEbNS_6TensorES4_S4_lNS_14AccumulateTypeIT0_Lb1EE4typeES8_NS0_13TensorArgTypeES9_S9_EUllE_EEvNS0_6detail10TensorInfoIT_T1_EESF_NSC_IKS6_SE_EElS8_S8_SE_T6_,@"STO_CUDA_ENTRY STV_DEFAULT"
_ZN2at4cuda17kernelHistogram1DIfhlLi1ELi2ELin1ELNS0_23CUDAHistogramMemoryTypeE0EZNS0_21CUDA_tensor_histogramIfhLb1EEEbNS_6TensorES4_S4_lNS_14AccumulateTypeIT0_Lb1EE4typeES8_NS0_13TensorArgTypeES9_S9_EUllE_EEvNS0_6detail10TensorInfoIT_T1_EESF_NSC_IKS6_SE_EElS8_S8_SE_T6_:
.text._ZN2at4cuda17kernelHistogram1DIfhlLi1ELi2ELin1ELNS0_23CUDAHistogramMemoryTypeE0EZNS0_21CUDA_tensor_histogramIfhLb1EEEbNS_6TensorES4_S4_lNS_14AccumulateTypeIT0_Lb1EE4typeES8_NS0_13TensorArgTypeES9_S9_EUllE_EEvNS0_6detail10TensorInfoIT_T1_EESF_NSC_IKS6_SE_EElS8_S8_SE_T6_:
        /* <DEDUP_REMOVED lines=13> */
.L_x_3487:
[----:B------:R-:W-:Y:S02]  /*00d0*/  LEA R2, R5, R0, 0x2 ;  /* 0x0000000005027211 */ /* 0x000fe400078e10ff */
[----:B-1----:R-:W-:-:S03]  /*00e0*/  IADD3 R5, P0, R4, R5, RZ ;  /* 0x0000000504057210 */ /* 0x002fc60007f1e0ff */
[----:B------:R0:W-:Y:S02]  /*00f0*/  STS [R2], RZ ;  /* 0x000000ff02007388 */ /* 0x0001e40000000800 */
[----:B------:R-:W-:Y:S01]  /*0100*/  IMAD.X R3, RZ, RZ, R3, P0 ;  /* 0x000000ffff037224 */ /* 0x000fe200000e0603 */
[----:B------:R-:W-:-:S04]  /*0110*/  ISETP.GE.U32.AND P0, PT, R5, UR4, PT ;  /* 0x0000000405007c0c */ /* 0x000fc8000bf06070 */
[----:B------:R-:W-:-:S13]  /*0120*/  ISETP.GE.AND.EX P0, PT, R3, UR5, PT, P0 ;  /* 0x0000000503007c0c */ /* 0x000fda000bf06300 */
[----:B0-----:R-:W-:Y:S05]  /*0130*/  @!P0 BRA `(.L_x_3487) ;  /* 0xfffffffc00e48947 */ /* 0x001fea000383ffff */
.L_x_3486:
[----:B------:R-:W-:Y:S05]  /*0140*/  BSYNC B0 ;  /* 0x0000000000007941 */ /* 0x000fea0003800000 */
.L_x_3485:
        /* <DEDUP_REMOVED lines=22> */
.L_x_3496:
        /* <DEDUP_REMOVED lines=31> */
[----:B------:R-:W-:Y:S05]  /*04a0*/  CALL.REL.NOINC `($__internal_87_$__cuda_sm20_div_s64) ;  /* 0x0000002000847944 */ /* 0x000fea0003c00000 */
[----:B------:R-:W-:Y:S05]  /*04b0*/  BRA `(.L_x_3494) ;  /* 0x0000000000487947 */ /* 0x000fea0003800000 */
.L_x_3493:
        /* <DEDUP_REMOVED lines=18> */
.L_x_3494:
[----:B------:R-:W-:Y:S05]  /*05e0*/  BSYNC B1 ;  /* 0x0000000000017941 */ /* 0x000fea0003800000 */
.L_x_3492:
        /* <DEDUP_REMOVED lines=16> */
.L_x_3495:
[----:B------:R-:W0:Y:S02]  /*06f0*/  LDS R6, [R21] ;  /* 0x0000000015067984 */ /* 0x000e240000000800 */
[----:B0----5:R-:W-:-:S06]  /*0700*/  FADD R7, R9, R6 ;  /* 0x0000000609077221 */ /* 0x021fcc0000000000 */
[----:B------:R-:W0:Y:S02]  /*0710*/  ATOMS.CAST.SPIN R7, [R21], R6, R7 ;  /* 0x000000061507738d */ /* 0x000e240001800007 */
[----:B0-----:R-:W-:-:S13]  /*0720*/  ISETP.EQ.U32.AND P0, PT, R7, 0x1, PT ;  /* 0x000000010700780c */ /* 0x001fda0003f02070 */
[----:B------:R-:W-:Y:S05]  /*0730*/  @!P0 BRA `(.L_x_3495) ;  /* 0xfffffffc00ec8947 */ /* 0x000fea000383ffff */
.L_x_3491:
[----:B------:R-:W-:Y:S05]  /*0740*/  BSYNC B0 ;  /* 0x0000000000007941 */ /* 0x000fea0003800000 */
.L_x_3490:
[----:B------:R-:W-:Y:S01]  /*0750*/  IADD3 R3, P0, R4, R3, RZ ;  /* 0x0000000304037210 */ /* 0x000fe20007f1e0ff */
[----:B------:R-:W-:-:S04]  /*0760*/  ULDC.64 UR4, c[0x0][0x708] ;  /* 0x0001c20000047ab9 */ /* 0x000fc80000000a00 */
[----:B------:R-:W-:Y:S01]  /*0770*/  IMAD.X R2, RZ, RZ, R2, P0 ;  /* 0x000000ffff027224 */ /* 0x000fe200000e0602 */
[----:B------:R-:W-:-:S04]  /*0780*/  ISETP.GE.U32.AND P0, PT, R3, UR4, PT ;  /* 0x0000000403007c0c */ /* 0x000fc8000bf06070 */
[----:B------:R-:W-:-:S13]  /*0790*/  ISETP.GE.AND.EX P0, PT, R2, UR5, PT, P0 ;  /* 0x0000000502007c0c */ /* 0x000fda000bf06300 */
[----:B------:R-:W-:Y:S05]  /*07a0*/  @!P0 BRA `(.L_x_3496) ;  /* 0xfffffff800c08947 */ /* 0x000fea000383ffff */
[----:B------:R-:W-:Y:S05]  /*07b0*/  BRA `(.L_x_3488) ;  /* 0x0000001c00547947 */ /* 0x000fea0003800000 */
.L_x_3489:
        /* <DEDUP_REMOVED lines=9> */
.L_x_3527:
        /* <DEDUP_REMOVED lines=9> */
.L_x_3510:
        /* <DEDUP_REMOVED lines=14> */
[----:B------:R-:W-:Y:S05]  /*09c0*/  CALL.REL.NOINC `($__internal_87_$__cuda_sm20_div_s64) ;  /* 0x0000001c003c7944 */ /* 0x000fea0003c00000 */
        /* <DEDUP_REMOVED lines=10> */
.L_x_3499:
        /* <DEDUP_REMOVED lines=22> */
.L_x_3500:
[----:B------:R-:W-:Y:S05]  /*0bd0*/  BSYNC B0 ;  /* 0x0000000000007941 */ /* 0x000fea0003800000 */
.L_x_3498:
        /* <DEDUP_REMOVED lines=15> */
[----:B------:R-:W-:Y:S05]  /*0cd0*/  CALL.REL.NOINC `($__internal_87_$__cuda_sm20_div_s64) ;  /* 0x0000001800787944 */ /* 0x000fea0003c00000 */
        /* <DEDUP_REMOVED lines=11> */
.L_x_3502:
        /* <DEDUP_REMOVED lines=22> */
.L_x_3503:
[----:B------:R-:W-:Y:S05]  /*0ef0*/  BSYNC B0 ;  /* 0x0000000000007941 */ /* 0x000fea0003800000 */
.L_x_3501:
        /* <DEDUP_REMOVED lines=29> */
.L_x_3505:
        /* <DEDUP_REMOVED lines=22> */
.L_x_3506:
[----:B------:R-:W-:Y:S05]  /*1230*/  BSYNC B0 ;  /* 0x0000000000007941 */ /* 0x000fea0003800000 */
.L_x_3504:
        /* <DEDUP_REMOVED lines=28> */
.L_x_3508:
        /* <DEDUP_REMOVED lines=23> */
.L_x_3509:
[----:B------:R-:W-:Y:S05]  /*1570*/  BSYNC B0 ;  /* 0x0000000000007941 */ /* 0x000fea0003800000 */
.L_x_3507:
        /* <DEDUP_REMOVED lines=9> */
.L_x_3497:
        /* <DEDUP_REMOVED lines=14> */
[----:B------:R-:W-:Y:S05]  /*16f0*/  CALL.REL.NOINC `($__internal_87_$__cuda_sm20_div_s64) ;  /* 0x0000000c00f07944 */ /* 0x000fea0003c00000 */
        /* <DEDUP_REMOVED lines=9> */
.L_x_3513:
        /* <DEDUP_REMOVED lines=23> */
.L_x_3514:
[----:B------:R-:W-:Y:S05]  /*1900*/  BSYNC B0 ;  /* 0x0000000000007941 */ /* 0x000fea0003800000 */
.L_x_3512:
        /* <DEDUP_REMOVED lines=27> */
.L_x_3516:
        /* <DEDUP_REMOVED lines=23> */
.L_x_3517:
[----:B------:R-:W-:Y:S05]  /*1c30*/  BSYNC B0 ;  /* 0x0000000000007941 */ /* 0x000fea0003800000 */
.L_x_3515:
        /* <DEDUP_REMOVED lines=27> */
.L_x_3519:
        /* <DEDUP_REMOVED lines=23> */
.L_x_3520:
[----:B------:R-:W-:Y:S05]  /*1f60*/  BSYNC B0 ;  /* 0x0000000000007941 */ /* 0x000fea0003800000 */
.L_x_3518:
[----:B------:R-:W0:Y:S02]  /*1f70*/  LDC.64 R2, c[0x0][R3+0x2c8] ;  /* 0x0000b20003027b82 */ /* 0x000e240000000a00 */
[-C--:B0-----:R-:W-:Y:S02]  /*1f80*/  IMAD R0, R3, R24.reuse, RZ ;  /* 0x0000001803007224 */ /* 0x081fe400078e02ff */
[----:B------:R-:W-:-:S04]  /*1f90*/  IMAD.WIDE.U32 R18, R2, R24, R18 ;  /* 0x0000001802127225 */ /* 0x000fc800078e0012 */
[----:B------:R-:W-:-:S05]  /*1fa0*/  IMAD R9, R2, R9, R0 ;  /* 0x0000000902097224 */ /* 0x000fca00078e0200 */
[----:B------:R-:W-:-:S07]  /*1fb0*/  IADD3 R19, R19, R9, RZ ;  /* 0x0000000913137210 */ /* 0x000fce0007ffe0ff */
.L_x_3511:
        /* <DEDUP_REMOVED lines=31> */
[----:B------:R-:W-:Y:S05]  /*21b0*/  CALL.REL.NOINC `($__internal_87_$__cuda_sm20_div_s64) ;  /* 0x0000000400407944 */ /* 0x000fea0003c00000 */
[----:B------:R-:W-:Y:S05]  /*21c0*/  BRA `(.L_x_3525) ;  /* 0x0000000000487947 */ /* 0x000fea0003800000 */
.L_x_3524:
        /* <DEDUP_REMOVED lines=18> */
.L_x_3525:
[----:B------:R-:W-:Y:S05]  /*22f0*/  BSYNC B1 ;  /* 0x0000000000017941 */ /* 0x000fea0003800000 */
.L_x_3523:
        /* <DEDUP_REMOVED lines=19> */
.L_x_3526:
[----:B------:R-:W0:Y:S02]  /*2430*/  LDS R2, [R21] ;  /* 0x0000000015027984 */ /* 0x000e240000000800 */
[----:B0----5:R-:W-:-:S06]  /*2440*/  FADD R3, R17, R2 ;  /* 0x0000000211037221 */ /* 0x021fcc0000000000 */
[----:B------:R-:W0:Y:S02]  /*2450*/  ATOMS.CAST.SPIN R3, [R21], R2, R3 ;  /* 0x000000021503738d */ /* 0x000e240001800003 */
[----:B0-----:R-:W-:-:S13]  /*2460*/  ISETP.EQ.U32.AND P0, PT, R3, 0x1, PT ;  /* 0x000000010300780c */ /* 0x001fda0003f02070 */
[----:B------:R-:W-:Y:S05]  /*2470*/  @!P0 BRA `(.L_x_3526) ;  /* 0xfffffffc00ec8947 */ /* 0x000fea000383ffff */
.L_x_3522:
[----:B------:R-:W-:Y:S05]  /*2480*/  BSYNC B0 ;  /* 0x0000000000007941 */ /* 0x000fea0003800000 */
.L_x_3521:
        /* <DEDUP_REMOVED lines=8> */
.L_x_3488:
        /* <DEDUP_REMOVED lines=12> */
.L_x_3528:
        /* <DEDUP_REMOVED lines=15> */
        .weak           $__internal_87_$__cuda_sm20_div_s64
        .type           $__internal_87_$__cuda_sm20_div_s64,@function
        .size           $__internal_87_$__cuda_sm20_div_s64,(.L_x_3617 - $__internal_87_$__cuda_sm20_div_s64)
$__internal_87_$__cuda_sm20_div_s64:
        /* <DEDUP_REMOVED lines=83> */
[----:B------:R-:W-:Y:S06]  /*2bf0*/  RET.REL.NODEC R24 `(_ZN2at4cuda17kernelHistogram1DIfhlLi1ELi2ELin1ELNS0_23CUDAHistogramMemoryTypeE0EZNS0_21CUDA_tensor_histogramIfhLb1EEEbNS_6TensorES4_S4_lNS_14AccumulateTypeIT0_Lb1EE4typeES8_NS0_13TensorArgTypeES9_S9_EUllE_EEvNS0_6detail10TensorInfoIT_T1_EESF_NSC_IKS6_SE_EElS8_S8_SE_T6_) ;  /* 0xffffffd418007950 */ /* 0x000fec0003c3ffff */
.L_x_3529:
        /* <DEDUP_REMOVED lines=16> */
.L_x_3617:


//--------------------- .nv.shared._ZN2at4cuda17kernelHistogram1DIfflLi1ELi2ELin1ELNS0_23CUDAHistogramMemoryTypeE1EZNS0_21CUDA_tensor_histogramIffLb0EEEbNS_6TensorES4_S4_lNS_14AccumulateTypeIT0_Lb1EE4typeES8_NS0_13TensorArgTypeES9_S9_EUllE0_EEvNS0_6detail10TensorInfoIT_T1_EESF_NSC_IKS6_SE_EElS8_S8_SE_T6_ --------------------------
	.section	.nv.shared._ZN2at4cuda17kernelHistogram1DIfflLi1ELi2ELin1ELNS0_23CUDAHistogramMemoryTypeE1EZNS0_21CUDA_tensor_histogramIffLb0EEEbNS_6TensorES4_S4_lNS_14AccumulateTypeIT0_Lb1EE4typeES8_NS0_13TensorArgTypeES9_S9_EUllE0_EEvNS0_6detail10TensorInfoIT_T1_EESF_NSC_IKS6_SE_EElS8_S8_SE_T6_,"aw",@nobits
	.sectionflags	@""
	.align	16
	.zero		1024


//--------------------- .nv.shared.reserved.0     --------------------------
	.section	.nv.shared.reserved.0,"aw",@nobits
	.weak		__nv_reservedSMEM_offset_0_alias
	.size		__nv_reservedSMEM_offset_0_alias, 0, 0
	.other		__nv_reservedSMEM_offset_0_alias,@"STO_CUDA_RESERVED_SHARED STV_DEFAULT"
__nv_reservedSMEM_offset_0_alias:
	.zero		0


//--------------------- .nv.global                --------------------------
	.section	.nv.global,"aw",@nobits
.nv.global:
	.type		_ZN44_INTERNAL_5a08d5d2_13_SummaryOps_cu_68b272b84cuda3std3__48in_placeE,@object
	.size		_ZN44_INTERNAL_5a08d5d2_13_SummaryOps_cu_68b272b84cuda3std3__48in_placeE,(_ZN44_INTERNAL_5a08d5d2_13_SummaryOps_cu_68b272b84cuda3std6ranges3__45__cpo8distanceE - _ZN44_INTERNAL_5a08d5d2_13_SummaryOps_cu_68b272b84cuda3std3__48in_placeE)
_ZN44_INTERNAL_5a08d5d2_13_SummaryOps_cu_68b272b84cuda3std3__48in_placeE:
	.zero		1
	.type		_ZN44_INTERNAL_5a08d5d2_13_SummaryOps_cu_68b272b84cuda3std6ranges3__45__cpo8distanceE,@object
	.size		_ZN44_INTERNAL_5a08d5d2_13_SummaryOps_cu_68b272b84cuda3std6ranges3__45__cpo8distanceE,(_ZN44_INTERNAL_5a08d5d2_13_SummaryOps_cu_68b272b84cuda3std3__45__cpo6cbeginE - _ZN44_INTERNAL_5a08d5d2_13_SummaryOps_cu_68b272b84cuda3std6ranges3__45__cpo8distanceE)
_ZN44_INTERNAL_5a08d5d2_13_SummaryOps_cu_68b272b84cuda3std6ranges3__45__cpo8distanceE:
	.zero		1
	.type		_ZN44_INTERNAL_5a08d5d2_13_SummaryOps_cu_68b272b84cuda3std3__45__cpo6cbeginE,@object
	.size		_ZN44_INTERNAL_5a08d5d2_13_SummaryOps_cu_68b272b84cuda3std3__45__cpo6cbeginE,(_ZN44_INTERNAL_5a08d5d2_13_SummaryOps_cu_68b272b84cuda3std6ranges3__45__cpo7advanceE - _ZN44_INTERNAL_5a08d5d2_13_SummaryOps_cu_68b272b84cuda3std3__45__cpo6cbeginE)
_ZN44_INTERNAL_5a08d5d2_13_SummaryOps_cu_68b272b84cuda3std3__45__cpo6cbeginE:
	.zero		1
	.type		_ZN44_INTERNAL_5a08d5d2_13_SummaryOps_cu_68b272b84cuda3std6ranges3__45__cpo7advanceE,@object
	.size		_ZN44_INTERNAL_5a08d5d2_13_SummaryOps_cu_68b272b84cuda3std6ranges3__45__cpo7advanceE,(_ZN44_INTERNAL_5a08d5d2_13_SummaryOps_cu_68b272b84cuda3std3__45__cpo7crbeginE - _ZN44_INTERNAL_5a08d5d2_13_SummaryOps_cu_68b272b84cuda3std6ranges3__45__cpo7advanceE)
_ZN44_INTERNAL_5a08d5d2_13_SummaryOps_cu_68b272b84cuda3std6ranges3__45__cpo7advanceE:
	.zero		1
	.type		_ZN44_INTERNAL_5a08d5d2_13_SummaryOps_cu_68b272b84cuda3std3__45__cpo7crbeginE,@object
	.size		_ZN44_INTERNAL_5a08d5d2_13_SummaryOps_cu_68b272b84cuda3std3__45__cpo7crbeginE,(_ZN44_INTERNAL_5a08d5d2_13_SummaryOps_cu_68b272b84cuda3std6ranges3__45__cpo4dataE - _ZN44_INTERNAL_5a08d5d2_13_SummaryOps_cu_68b272b84cuda3std3__45__cpo7crbeginE)
_ZN44_INTERNAL_5a08d5d2_13_SummaryOps_cu_68b272b84cuda3std3__45__cpo7crbeginE:
	.zero		1
	.type		_ZN44_INTERNAL_5a08d5d2_13_SummaryOps_cu_68b272b84cuda3std6ranges3__45__cpo4dataE,@object
	.size		_ZN44_INTERNAL_5a08d5d2_13_SummaryOps_cu_68b272b84cuda3std6ranges3__45__cpo4dataE,(_ZN44_INTERNAL_5a08d5d2_13_SummaryOps_cu_68b272b84cuda3std6ranges3__45__cpo5beginE - _ZN44_INTERNAL_5a08d5d2_13_SummaryOps_cu_68b272b84cuda3std6ranges3__45__cpo4dataE)
_ZN44_INTERNAL_5a08d5d2_13_SummaryOps_cu_68b272b84cuda3std6ranges3__45__cpo4dataE:
	.zero		1
	.type		_ZN44_INTERNAL_5a08d5d2_13_SummaryOps_cu_68b272b84cuda3std6ranges3__45__cpo5beginE,@object
	.size		_ZN44_INTERNAL_5a08d5d2_13_SummaryOps_cu_68b272b84cuda3std6ranges3__45__cpo5beginE,(_ZN44_INTERNAL_5a08d5d2_13_SummaryOps_cu_68b272b84cuda3std3__446_GLOBAL__N__5a08d5d2_13_SummaryOps_cu_68b272b86ignoreE - _ZN44_INTERNAL_5a08d5d2_13_SummaryOps_cu_68b272b84cuda3std6ranges3__45__cpo5beginE)
_ZN44_INTERNAL_5a08d5d2_13_SummaryOps_cu_68b272b84cuda3std6ranges3__45__cpo5beginE:
	.zero		1
	.type		_ZN44_INTERNAL_5a08d5d2_13_SummaryOps_cu_68b272b84cuda3std3__446_GLOBAL__N__5a08d5d2_13_SummaryOps_cu_68b272b86ignoreE,@object
	.size		_ZN44_INTERNAL_5a08d5d2_13_SummaryOps_cu_68b272b84cuda3std3__446_GLOBAL__N__5a08d5d2_13_SummaryOps_cu_68b272b86ignoreE,(_ZN44_INTERNAL_5a08d5d2_13_SummaryOps_cu_68b272b84cuda3std6ranges3__45__cpo4sizeE - _ZN44_INTERNAL_5a08d5d2_13_SummaryOps_cu_68b272b84cuda3std3__446_GLOBAL__N__5a08d5d2_13_SummaryOps_cu_68b272b86ignoreE)
_ZN44_INTERNAL_5a08d5d2_13_SummaryOps_cu_68b272b84cuda3std3__446_GLOBAL__N__5a08d5d2_13_SummaryOps_cu_68b272b86ignoreE:
	.zero		1
	.type		_ZN44_INTERNAL_5a08d5d2_13_SummaryOps_cu_68b272b84cuda3std6ranges3__45__cpo4sizeE,@object
	.size		_ZN44_INTERNAL_5a08d5d2_13_SummaryOps_cu_68b272b84cuda3std6ranges3__45__cpo4sizeE,(_ZN44_INTERNAL_5a08d5d2_13_SummaryOps_cu_68b272b84cuda3std3__45__cpo5beginE - _ZN44_INTERNAL_5a08d5d2_13_SummaryOps_cu_68b272b84cuda3std6ranges3__45__cpo4sizeE)
_ZN44_INTERNAL_5a08d5d2_13_SummaryOps_cu_68b272b84cuda3std6ranges3__45__cpo4sizeE:
	.zero		1
	.type		_ZN44_INTERNAL_5a08d5d2_13_SummaryOps_cu_68b272b84cuda3std3__45__cpo5beginE,@object
	.size		_ZN44_INTERNAL_5a08d5d2_13_SummaryOps_cu_68b272b84cuda3std3__45__cpo5beginE,(_ZN44_INTERNAL_5a08d5d2_13_SummaryOps_cu_68b272b84cuda3std6ranges3__45__cpo6cbeginE - _ZN44_INTERNAL_5a08d5d2_13_SummaryOps_cu_68b272b84cuda3std3__45__cpo5beginE)
_ZN44_INTERNAL_5a08d5d2_13_SummaryOps_cu_68b272b84cuda3std3__45__cpo5beginE:
	.zero		1
	.type		_ZN44_INTERNAL_5a08d5d2_13_SummaryOps_cu_68b272b84cuda3std6ranges3__45__cpo6cbeginE,@object
	.size		_ZN44_INTERNAL_5a08d5d2_13_SummaryOps_cu_68b272b84cuda3std6ranges3__45__cpo6cbeginE,(_ZN44_INTERNAL_5a08d5d2_13_SummaryOps_cu_68b272b84cuda3std3__45__cpo6rbeginE - _ZN44_INTERNAL_5a08d5d2_13_SummaryOps_cu_68b272b84cuda3std6ranges3__45__cpo6cbeginE)
_ZN44_INTERNAL_5a08d5d2_13_SummaryOps_cu_68b272b84cuda3std6ranges3__45__cpo6cbeginE:
	.zero		1
	.type		_ZN44_INTERNAL_5a08d5d2_13_SummaryOps_cu_68b272b84cuda3std3__45__cpo6rbeginE,@object
	.size		_ZN44_INTERNAL_5a08d5d2_13_SummaryOps_cu_68b272b84cuda3std3__45__cpo6rbeginE,(_ZN44_INTERNAL_5a08d5d2_13_SummaryOps_cu_68b272b84cuda3std6ranges3__45__cpo4nextE - _ZN44_INTERNAL_5a08d5d2_13_SummaryOps_cu_68b272b84cuda3std3__45__cpo6rbeginE)
_ZN44_INTERNAL_5a08d5d2_13_SummaryOps_cu_68b272b84cuda3std3__45__cpo6rbeginE:
	.zero		1
	.type		_ZN44_INTERNAL_5a08d5d2_13_SummaryOps_cu_68b272b84cuda3std6ranges3__45__cpo4nextE,@object
	.size		_ZN44_INTERNAL_5a08d5d2_13_SummaryOps_cu_68b272b84cuda3std6ranges3__45__cpo4nextE,(_ZN44_INTERNAL_5a08d5d2_13_SummaryOps_cu_68b272b84cuda3std6ranges3__45__cpo4swapE - _ZN44_INTERNAL_5a08d5d2_13_SummaryOps_cu_68b272b84cuda3std6ranges3__45__cpo4nextE)
_ZN44_INTERNAL_5a08d5d2_13_SummaryOps_cu_68b272b84cuda3std6ranges3__45__cpo4nextE:
	.zero		1
	.type		_ZN44_INTERNAL_5a08d5d2_13_SummaryOps_cu_68b272b84cuda3std6ranges3__45__cpo4swapE,@object
	.size		_ZN44_INTERNAL_5a08d5d2_13_SummaryOps_cu_68b272b84cuda3std6ranges3__45__cpo4swapE,(_ZN44_INTERNAL_5a08d5d2_13_SummaryOps_cu_68b272b84cuda3std3__420unreachable_sentinelE - _ZN44_INTERNAL_5a08d5d2_13_SummaryOps_cu_68b272b84cuda3std6ranges3__45__cpo4swapE)
_ZN44_INTERNAL_5a08d5d2_13_SummaryOps_cu_68b272b84cuda3std6ranges3__45__cpo4swapE:
	.zero		1
	.type		_ZN44_INTERNAL_5a08d5d2_13_SummaryOps_cu_68b272b84cuda3std3__420unreachable_sentinelE,@object
	.size		_ZN44_INTERNAL_5a08d5d2_13_SummaryOps_cu_68b272b84cuda3std3__420unreachable_sentinelE,(_ZN44_INTERNAL_5a08d5d2_13_SummaryOps_cu_68b272b86thrust23THRUST_300001_SM_900_NS6system6detail10sequential3seqE - _ZN44_INTERNAL_5a08d5d2_13_SummaryOps_cu_68b272b84cuda3std3__420unreachable_sentinelE)
_ZN44_INTERNAL_5a08d5d2_13_SummaryOps_cu_68b272b84cuda3std3__420unreachable_sentinelE:
	.zero		1
	.type		_ZN44_INTERNAL_5a08d5d2_13_SummaryOps_cu_68b272b86thrust23THRUST_300001_SM_900_NS6system6detail10sequential3seqE,@object
	.size		_ZN44_INTERNAL_5a08d5d2_13_SummaryOps_cu_68b272b86thrust23THRUST_300001_SM_900_NS6system6detail10sequential3seqE,(_ZN44_INTERNAL_5a08d5d2_13_SummaryOps_cu_68b272b84cuda3std3__45__cpo4cendE - _ZN44_INTERNAL_5a08d5d2_13_SummaryOps_cu_68b272b86thrust23THRUST_300001_SM_900_NS6system6detail10sequential3seqE)
_ZN44_INTERNAL_5a08d5d2_13_SummaryOps_cu_68b272b86thrust23THRUST_300001_SM_900_NS6system6detail10sequential3seqE:
	.zero		1
	.type		_ZN44_INTERNAL_5a08d5d2_13_SummaryOps_cu_68b272b84cuda3std3__45__cpo4cendE,@object
	.size		_ZN44_INTERNAL_5a08d5d2_13_SummaryOps_cu_68b272b84cuda3std3__45__cpo4cendE,(_ZN44_INTERNAL_5a08d5d2_13_SummaryOps_cu_68b272b84cuda3std6ranges3__45__cpo9iter_swapE - _ZN44_INTERNAL_5a08d5d2_13_SummaryOps_cu_68b272b84cuda3std3__45__cpo4cendE)
_ZN44_INTERNAL_5a08d5d2_13_SummaryOps_cu_68b272b84cuda3std3__45__cpo4cendE:
	.zero		1
	.type		_ZN44_INTERNAL_5a08d5d2_13_SummaryOps_cu_68b272b84cuda3std6ranges3__45__cpo9iter_swapE,@object
	.size		_ZN44_INTERNAL_5a08d5d2_13_SummaryOps_cu_68b272b84cuda3std6ranges3__45__cpo9iter_swapE,(_ZN44_INTERNAL_5a08d5d2_13_SummaryOps_cu_68b272b84cuda3std3__45__cpo5crendE - _ZN44_INTERNAL_5a08d5d2_13_SummaryOps_cu_68b272b84cuda3std6ranges3__45__cpo9iter_swapE)
_ZN44_INTERNAL_5a08d5d2_13_SummaryOps_cu_68b272b84cuda3std6ranges3__45__cpo9iter_swapE:
	.zero		1
	.type		_ZN44_INTERNAL_5a08d5d2_13_SummaryOps_cu_68b272b84cuda3std3__45__cpo5crendE,@object
	.size		_ZN44_INTERNAL_5a08d5d2_13_SummaryOps_cu_68b272b84cuda3std3__45__cpo5crendE,(_ZN44_INTERNAL_5a08d5d2_13_SummaryOps_cu_68b272b84cuda3std6ranges3__45__cpo5cdataE - _ZN44_INTERNAL_5a08d5d2_13_SummaryOps_cu_68b272b84cuda3std3__45__cpo5crendE)
_ZN44_INTERNAL_5a08d5d2_13_SummaryOps_cu_68b272b84cuda3std3__45__cpo5crendE:
	.zero		1
	.type		_ZN44_INTERNAL_5a08d5d2_13_SummaryOps_cu_68b272b84cuda3std6ranges3__45__cpo5cdataE,@object
	.size		_ZN44_INTERNAL_5a08d5d2_13_SummaryOps_cu_68b272b84cuda3std6ranges3__45__cpo5cdataE,(_ZN44_INTERNAL_5a08d5d2_13_SummaryOps_cu_68b272b84cuda3std6ranges3__45__cpo3endE - _ZN44_INTERNAL_5a08d5d2_13_SummaryOps_cu_68b272b84cuda3std6ranges3__45__cpo5cdataE)
_ZN44_INTERNAL_5a08d5d2_13_SummaryOps_cu_68b272b84cuda3std6ranges3__45__cpo5cdataE:
	.zero		1
	.type		_ZN44_INTERNAL_5a08d5d2_13_SummaryOps_cu_68b272b84cuda3std6ranges3__45__cpo3endE,@object
	.size		_ZN44_INTERNAL_5a08d5d2_13_SummaryOps_cu_68b272b84cuda3std6ranges3__45__cpo3endE,(_ZN44_INTERNAL_5a08d5d2_13_SummaryOps_cu_68b272b84cuda3std3__419piecewise_constructE - _ZN44_INTERNAL_5a08d5d2_13_SummaryOps_cu_68b272b84cuda3std6ranges3__45__cpo3endE)
_ZN44_INTERNAL_5a08d5d2_13_SummaryOps_cu_68b272b84cuda3std6ranges3__45__cpo3endE:
	.zero		1
	.type		_ZN44_INTERNAL_5a08d5d2_13_SummaryOps_cu_68b272b84cuda3std3__419piecewise_constructE,@object
	.size		_ZN44_INTERNAL_5a08d5d2_13_SummaryOps_cu_68b272b84cuda3std3__419piecewise_constructE,(_ZN44_INTERNAL_5a08d5d2_13_SummaryOps_cu_68b272b84cuda3std6ranges3__45__cpo5ssizeE - _ZN44_INTERNAL_5a08d5d2_13_SummaryOps_cu_68b272b84cuda3std3__419piecewise_constructE)
_ZN44_INTERNAL_5a08d5d2_13_SummaryOps_cu_68b272b84cuda3std3__419piecewise_constructE:
	.zero		1
	.type		_ZN44_INTERNAL_5a08d5d2_13_SummaryOps_cu_68b272b84cuda3std6ranges3__45__cpo5ssizeE,@object
	.size		_ZN44_INTERNAL_5a08d5d2_13_SummaryOps_cu_68b272b84cuda3std6ranges3__45__cpo5ssizeE,(_ZN44_INTERNAL_5a08d5d2_13_SummaryOps_cu_68b272b84cuda3std3__45__cpo3endE - _ZN44_INTERNAL_5a08d5d2_13_SummaryOps_cu_68b272b84cuda3std6ranges3__45__cpo5ssizeE)
_ZN44_INTERNAL_5a08d5d2_13_SummaryOps_cu_68b272b84cuda3std6ranges3__45__cpo5ssizeE:
	.zero		1
	.type		_ZN44_INTERNAL_5a08d5d2_13_SummaryOps_cu_68b272b84cuda3std3__45__cpo3endE,@object
	.size		_ZN44_INTERNAL_5a08d5d2_13_SummaryOps_cu_68b272b84cuda3std3__45__cpo3endE,(_ZN44_INTERNAL_5a08d5d2_13_SummaryOps_cu_68b272b84cuda3std6ranges3__45__cpo4cendE - _ZN44_INTERNAL_5a08d5d2_13_SummaryOps_cu_68b272b84cuda3std3__45__cpo3endE)
_ZN44_INTERNAL_5a08d5d2_13_SummaryOps_cu_68b272b84cuda3std3__45__cpo3endE:
	.zero		1
	.type		_ZN44_INTERNAL_5a08d5d2_13_SummaryOps_cu_68b272b84cuda3std6ranges3__45__cpo4cendE,@object
	.size		_ZN44_INTERNAL_5a08d5d2_13_SummaryOps_cu_68b272b84cuda3std6ranges3__45__cpo4cendE,(_ZN44_INTERNAL_5a08d5d2_13_SummaryOps_cu_68b272b84cuda3std3__45__cpo4rendE - _ZN44_INTERNAL_5a08d5d2_13_SummaryOps_cu_68b272b84cuda3std6ranges3__45__cpo4cendE)
_ZN44_INTERNAL_5a08d5d2_13_SummaryOps_cu_68b272b84cuda3std6ranges3__45__cpo4cendE:
	.zero		1
	.type		_ZN44_INTERNAL_5a08d5d2_13_SummaryOps_cu_68b272b84cuda3std3__45__cpo4rendE,@object
	.size		_ZN44_INTERNAL_5a08d5d2_13_SummaryOps_cu_68b272b84cuda3std3__45__cpo4rendE,(_ZN44_INTERNAL_5a08d5d2_13_SummaryOps_cu_68b272b84cuda3std6ranges3__45__cpo4prevE - _ZN44_INTERNAL_5a08d5d2_13_SummaryOps_cu_68b272b84cuda3std3__45__cpo4rendE)
_ZN44_INTERNAL_5a08d5d2_13_SummaryOps_cu_68b272b84cuda3std3__45__cpo4rendE:
	.zero		1
	.type		_ZN44_INTERNAL_5a08d5d2_13_SummaryOps_cu_68b272b84cuda3std6ranges3__45__cpo4prevE,@object
	.size		_ZN44_INTERNAL_5a08d5d2_13_SummaryOps_cu_68b272b84cuda3std6ranges3__45__cpo4prevE,(_ZN44_INTERNAL_5a08d5d2_13_SummaryOps_cu_68b272b84cuda3std6ranges3__45__cpo9iter_moveE - _ZN44_INTERNAL_5a08d5d2_13_SummaryOps_cu_68b272b84cuda3std6ranges3__45__cpo4prevE)
_ZN44_INTERNAL_5a08d5d2_13_SummaryOps_cu_68b272b84cuda3std6ranges3__45__cpo4prevE:
	.zero		1
	.type		_ZN44_INTERNAL_5a08d5d2_13_SummaryOps_cu_68b272b84cuda3std6ranges3__45__cpo9iter_moveE,@object
	.size		_ZN44_INTERNAL_5a08d5d2_13_SummaryOps_cu_68b272b84cuda3std6ranges3__45__cpo9iter_moveE,(.L_13 - _ZN44_INTERNAL_5a08d5d2_13_SummaryOps_cu_68b272b84cuda3std6ranges3__45__cpo9iter_moveE)
_ZN44_INTERNAL_5a08d5d2_13_SummaryOps_cu_68b272b84cuda3std6ranges3__45__cpo9iter_moveE:
	.zero		1
.L_13:


//--------------------- .nv.shared._ZN2at4cuda17kernelHistogram1DIfflLi1ELi2ELin1ELNS0_23CUDAHistogramMemoryTypeE0EZNS0_21CUDA_tensor_histogramIffLb0EEEbNS_6TensorES4_S4_lNS_14AccumulateTypeIT0_Lb1EE4typeES8_NS0_13TensorArgTypeES9_S9_EUllE0_EEvNS0_6detail10TensorInfoIT_T1_EESF_NSC_IKS6_SE_EElS8_S8_SE_T6_ --------------------------
	.section	.nv.shared._ZN2at4cuda17kernelHistogram1DIfflLi1ELi2ELin1ELNS0_23CUDAHistogramMemoryTypeE0EZNS0_21CUDA_tensor_histogramIffLb0EEEbNS_6TensorES4_S4_lNS_14AccumulateTypeIT0_Lb1EE4typeES8_NS0_13TensorArgTypeES9_S9_EUllE0_EEvNS0_6detail10TensorInfoIT_T1_EESF_NSC_IKS6_SE_EElS8_S8_SE_T6_,"aw",@nobits
	.sectionflags	@""
	.align	16
	.zero		1024


//--------------------- .nv.shared._ZN2at4cuda17kernelHistogram1DIfflLi1ELi2ELin1ELNS0_23CUDAHistogramMemoryTypeE1EZNS0_21CUDA_tensor_histogramIffLb0EEEbNS_6TensorES4_S4_lNS_14AccumulateTypeIT0_Lb1EE4typeES8_NS0_13TensorArgTypeES9_S9_EUllE_EEvNS0_6detail10TensorInfoIT_T1_EESF_NSC_IKS6_SE_EElS8_S8_SE_T6_ --------------------------
	.section	.nv.shared._ZN2at4cuda17kernelHistogram1DIfflLi1ELi2ELin1ELNS0_23CUDAHistogramMemoryTypeE1EZNS0_21CUDA_tensor_histogramIffLb0EEEbNS_6TensorES4_S4_lNS_14AccumulateTypeIT0_Lb1EE4typeES8_NS0_13TensorArgTypeES9_S9_EUllE_EEvNS0_6detail10TensorInfoIT_T1_EESF_NSC_IKS6_SE_EElS8_S8_SE_T6_,"aw",@nobits
	.sectionflags	@""
	.align	16
	.zero		1024


//--------------------- .nv.shared._ZN2at4cuda17kernelHistogram1DIfflLi1ELi2ELin1ELNS0_23CUDAHistogramMemoryTypeE0EZNS0_21CUDA_tensor_histogramIffLb0EEEbNS_6TensorES4_S4_lNS_14AccumulateTypeIT0_Lb1EE4typeES8_NS0_13TensorArgTypeES9_S9_EUllE_EEvNS0_6detail10TensorInfoIT_T1_EESF_NSC_IKS6_SE_EElS8_S8_SE_T6_ --------------------------
	.section	.nv.shared._ZN2at4cuda17kernelHistogram1DIfflLi1ELi2ELin1ELNS0_23CUDAHistogramMemoryTypeE0EZNS0_21CUDA_tensor_histogramIffLb0EEEbNS_6TensorES4_S4_lNS_14AccumulateTypeIT0_Lb1EE4typeES8_NS0_13TensorArgTypeES9_S9_EUllE_EEvNS0_6detail10TensorInfoIT_T1_EESF_NSC_IKS6_SE_EElS8_S8_SE_T6_,"aw",@nobits
	.sectionflags	@""
	.align	16
	.zero		1024


//--------------------- .nv.shared._ZN2at4cuda17kernelHistogram1DIddlLi1ELi2ELin1ELNS0_23CUDAHistogramMemoryTypeE1EZNS0_21CUDA_tensor_histogramIddLb0EEEbNS_6TensorES4_S4_lNS_14AccumulateTypeIT0_Lb1EE4typeES8_NS0_13TensorArgTypeES9_S9_EUllE0_EEvNS0_6detail10TensorInfoIT_T1_EESF_NSC_IKS6_SE_EElS8_S8_SE_T6_ --------------------------
	.section	.nv.shared._ZN2at4cuda17kernelHistogram1DIddlLi1ELi2ELin1ELNS0_23CUDAHistogramMemoryTypeE1EZNS0_21CUDA_tensor_histogramIddLb0EEEbNS_6TensorES4_S4_lNS_14AccumulateTypeIT0_Lb1EE4typeES8_NS0_13TensorArgTypeES9_S9_EUllE0_EEvNS0_6detail10TensorInfoIT_T1_EESF_NSC_IKS6_SE_EElS8_S8_SE_T6_,"aw",@nobits
	.sectionflags	@""
	.align	16
	.zero		1024


//--------------------- .nv.shared._ZN2at4cuda17kernelHistogram1DIddlLi1ELi2ELin1ELNS0_23CUDAHistogramMemoryTypeE0EZNS0_21CUDA_tensor_histogramIddLb0EEEbNS_6TensorES4_S4_lNS_14AccumulateTypeIT0_Lb1EE4typeES8_NS0_13TensorArgTypeES9_S9_EUllE0_EEvNS0_6detail10TensorInfoIT_T1_EESF_NSC_IKS6_SE_EElS8_S8_SE_T6_ --------------------------
	.section	.nv.shared._ZN2at4cuda17kernelHistogram1DIddlLi1ELi2ELin1ELNS0_23CUDAHistogramMemoryTypeE0EZNS0_21CUDA_tensor_histogramIddLb0EEEbNS_6TensorES4_S4_lNS_14AccumulateTypeIT0_Lb1EE4typeES8_NS0_13TensorArgTypeES9_S9_EUllE0_EEvNS0_6detail10TensorInfoIT_T1_EESF_NSC_IKS6_SE_EElS8_S8_SE_T6_,"aw",@nobits
	.sectionflags	@""
	.align	16
	.zero		1024


//--------------------- .nv.shared._ZN2at4cuda17kernelHistogram1DIddlLi1ELi2ELin1ELNS0_23CUDAHistogramMemoryTypeE1EZNS0_21CUDA_tensor_histogramIddLb0EEEbNS_6TensorES4_S4_lNS_14AccumulateTypeIT0_Lb1EE4typeES8_NS0_13TensorArgTypeES9_S9_EUllE_EEvNS0_6detail10TensorInfoIT_T1_EESF_NSC_IKS6_SE_EElS8_S8_SE_T6_ --------------------------
	.section	.nv.shared._ZN2at4cuda17kernelHistogram1DIddlLi1ELi2ELin1ELNS0_23CUDAHistogramMemoryTypeE1EZNS0_21CUDA_tensor_histogramIddLb0EEEbNS_6TensorES4_S4_lNS_14AccumulateTypeIT0_Lb1EE4typeES8_NS0_13TensorArgTypeES9_S9_EUllE_EEvNS0_6detail10TensorInfoIT_T1_EESF_NSC_IKS6_SE_EElS8_S8_SE_T6_,"aw",@nobits
	.sectionflags	@""
	.align	16
	.zero		1024


//--------------------- .nv.shared._ZN2at4cuda17kernelHistogram1DIddlLi1ELi2ELin1ELNS0_23CUDAHistogramMemoryTypeE0EZNS0_21CUDA_tensor_histogramIddLb0EEEbNS_6TensorES4_S4_lNS_14AccumulateTypeIT0_Lb1EE4typeES8_NS0_13TensorArgTypeES9_S9_EUllE_EEvNS0_6detail10TensorInfoIT_T1_EESF_NSC_IKS6_SE_EElS8_S8_SE_T6_ --------------------------
	.section	.nv.shared._ZN2at4cuda17kernelHistogram1DIddlLi1ELi2ELin1ELNS0_23CUDAHistogramMemoryTypeE0EZNS0_21CUDA_tensor_histogramIddLb0EEEbNS_6TensorES4_S4_lNS_14AccumulateTypeIT0_Lb1EE4typeES8_NS0_13TensorArgTypeES9_S9_EUllE_EEvNS0_6detail10TensorInfoIT_T1_EESF_NSC_IKS6_SE_EElS8_S8_SE_T6_,"aw",@nobits
	.sectionflags	@""
	.align	16
	.zero		1024


//--------------------- .nv.shared._ZN2at4cuda17kernelHistogram1DIsslLi1ELi2ELin1ELNS0_23CUDAHistogramMemoryTypeE1EZNS0_21CUDA_tensor_histogramIssLb0EEEbNS_6TensorES4_S4_lNS_14AccumulateTypeIT0_Lb1EE4typeES8_NS0_13TensorArgTypeES9_S9_EUllE0_EEvNS0_6detail10TensorInfoIT_T1_EESF_NSC_IKS6_SE_EElS8_S8_SE_T6_ --------------------------
	.section	.nv.shared._ZN2at4cuda17kernelHistogram1DIsslLi1ELi2ELin1ELNS0_23CUDAHistogramMemoryTypeE1EZNS0_21CUDA_tensor_histogramIssLb0EEEbNS_6TensorES4_S4_lNS_14AccumulateTypeIT0_Lb1EE4typeES8_NS0_13TensorArgTypeES9_S9_EUllE0_EEvNS0_6detail10TensorInfoIT_T1_EESF_NSC_IKS6_SE_EElS8_S8_SE_T6_,"aw",@nobits
	.sectionflags	@""
	.align	16
	.zero		1024


//--------------------- .nv.shared._ZN2at4cuda17kernelHistogram1DIsslLi1ELi2ELin1ELNS0_23CUDAHistogramMemoryTypeE0EZNS0_21CUDA_tensor_histogramIssLb0EEEbNS_6TensorES4_S4_lNS_14AccumulateTypeIT0_Lb1EE4typeES8_NS0_13TensorArgTypeES9_S9_EUllE0_EEvNS0_6detail10TensorInfoIT_T1_EESF_NSC_IKS6_SE_EElS8_S8_SE_T6_ --------------------------
	.section	.nv.shared._ZN2at4cuda17kernelHistogram1DIsslLi1ELi2ELin1ELNS0_23CUDAHistogramMemoryTypeE0EZNS0_21CUDA_tensor_histogramIssLb0EEEbNS_6TensorES4_S4_lNS_14AccumulateTypeIT0_Lb1EE4typeES8_NS0_13TensorArgTypeES9_S9_EUllE0_EEvNS0_6detail10TensorInfoIT_T1_EESF_NSC_IKS6_SE_EElS8_S8_SE_T6_,"aw",@nobits
	.sectionflags	@""
	.align	16
	.zero		1024


//--------------------- .nv.shared._ZN2at4cuda17kernelHistogram1DIsslLi1ELi2ELin1ELNS0_23CUDAHistogramMemoryTypeE1EZNS0_21CUDA_tensor_histogramIssLb0EEEbNS_6TensorES4_S4_lNS_14AccumulateTypeIT0_Lb1EE4typeES8_NS0_13TensorArgTypeES9_S9_EUllE_EEvNS0_6detail10TensorInfoIT_T1_EESF_NSC_IKS6_SE_EElS8_S8_SE_T6_ --------------------------
	.section	.nv.shared._ZN2at4cuda17kernelHistogram1DIsslLi1ELi2ELin1ELNS0_23CUDAHistogramMemoryTypeE1EZNS0_21CUDA_tensor_histogramIssLb0EEEbNS_6TensorES4_S4_lNS_14AccumulateTypeIT0_Lb1EE4typeES8_NS0_13TensorArgTypeES9_S9_EUllE_EEvNS0_6detail10TensorInfoIT_T1_EESF_NSC_IKS6_SE_EElS8_S8_SE_T6_,"aw",@nobits
	.sectionflags	@""
	.align	16
	.zero		1024


//--------------------- .nv.shared._ZN2at4cuda17kernelHistogram1DIsslLi1ELi2ELin1ELNS0_23CUDAHistogramMemoryTypeE0EZNS0_21CUDA_tensor_histogramIssLb0EEEbNS_6TensorES4_S4_lNS_14AccumulateTypeIT0_Lb1EE4typeES8_NS0_13TensorArgTypeES9_S9_EUllE_EEvNS0_6detail10TensorInfoIT_T1_EESF_NSC_IKS6_SE_EElS8_S8_SE_T6_ --------------------------
	.section	.nv.shared._ZN2at4cuda17kernelHistogram1DIsslLi1ELi2ELin1ELNS0_23CUDAHistogramMemoryTypeE0EZNS0_21CUDA_tensor_histogramIssLb0EEEbNS_6TensorES4_S4_lNS_14AccumulateTypeIT0_Lb1EE4typeES8_NS0_13TensorArgTypeES9_S9_EUllE_EEvNS0_6detail10TensorInfoIT_T1_EESF_NSC_IKS6_SE_EElS8_S8_SE_T6_,"aw",@nobits
	.sectionflags	@""
	.align	16
	.zero		1024


//--------------------- .nv.shared._ZN2at4cuda17kernelHistogram1DIiilLi1ELi2ELin1ELNS0_23CUDAHistogramMemoryTypeE1EZNS0_21CUDA_tensor_histogramIiiLb0EEEbNS_6TensorES4_S4_lNS_14AccumulateTypeIT0_Lb1EE4typeES8_NS0_13TensorArgTypeES9_S9_EUllE0_EEvNS0_6detail10TensorInfoIT_T1_EESF_NSC_IKS6_SE_EElS8_S8_SE_T6_ --------------------------
	.section	.nv.shared._ZN2at4cuda17kernelHistogram1DIiilLi1ELi2ELin1ELNS0_23CUDAHistogramMemoryTypeE1EZNS0_21CUDA_tensor_histogramIiiLb0EEEbNS_6TensorES4_S4_lNS_14AccumulateTypeIT0_Lb1EE4typeES8_NS0_13TensorArgTypeES9_S9_EUllE0_EEvNS0_6detail10TensorInfoIT_T1_EESF_NSC_IKS6_SE_EElS8_S8_SE_T6_,"aw",@nobits
	.sectionflags	@""
	.align	16
	.zero		1024


//--------------------- .nv.shared._ZN2at4cuda17kernelHistogram1DIiilLi1ELi2ELin1ELNS0_23CUDAHistogramMemoryTypeE0EZNS0_21CUDA_tensor_histogramIiiLb0EEEbNS_6TensorES4_S4_lNS_14AccumulateTypeIT0_Lb1EE4typeES8_NS0_13TensorArgTypeES9_S9_EUllE0_EEvNS0_6detail10TensorInfoIT_T1_EESF_NSC_IKS6_SE_EElS8_S8_SE_T6_ --------------------------
	.section	.nv.shared._ZN2at4cuda17kernelHistogram1DIiilLi1ELi2ELin1ELNS0_23CUDAHistogramMemoryTypeE0EZNS0_21CUDA_tensor_histogramIiiLb0EEEbNS_6TensorES4_S4_lNS_14AccumulateTypeIT0_Lb1EE4typeES8_NS0_13TensorArgTypeES9_S9_EUllE0_EEvNS0_6detail10TensorInfoIT_T1_EESF_NSC_IKS6_SE_EElS8_S8_SE_T6_,"aw",@nobits
	.sectionflags	@""
	.align	16
	.zero		1024


//--------------------- .nv.shared._ZN2at4cuda17kernelHistogram1DIiilLi1ELi2ELin1ELNS0_23CUDAHistogramMemoryTypeE1EZNS0_21CUDA_tensor_histogramIiiLb0EEEbNS_6TensorES4_S4_lNS_14AccumulateTypeIT0_Lb1EE4typeES8_NS0_13TensorArgTypeES9_S9_EUllE_EEvNS0_6detail10TensorInfoIT_T1_EESF_NSC_IKS6_SE_EElS8_S8_SE_T6_ --------------------------
	.section	.nv.shared._ZN2at4cuda17kernelHistogram1DIiilLi1ELi2ELin1ELNS0_23CUDAHistogramMemoryTypeE1EZNS0_21CUDA_tensor_histogramIiiLb0EEEbNS_6TensorES4_S4_lNS_14AccumulateTypeIT0_Lb1EE4typeES8_NS0_13TensorArgTypeES9_S9_EUllE_EEvNS0_6detail10TensorInfoIT_T1_EESF_NSC_IKS6_SE_EElS8_S8_SE_T6_,"aw",@nobits
	.sectionflags	@""
	.align	16
	.zero		1024


//--------------------- .nv.shared._ZN2at4cuda17kernelHistogram1DIiilLi1ELi2ELin1ELNS0_23CUDAHistogramMemoryTypeE0EZNS0_21CUDA_tensor_histogramIiiLb0EEEbNS_6TensorES4_S4_lNS_14AccumulateTypeIT0_Lb1EE4typeES8_NS0_13TensorArgTypeES9_S9_EUllE_EEvNS0_6detail10TensorInfoIT_T1_EESF_NSC_IKS6_SE_EElS8_S8_SE_T6_ --------------------------
	.section	.nv.shared._ZN2at4cuda17kernelHistogram1DIiilLi1ELi2ELin1ELNS0_23CUDAHistogramMemoryTypeE0EZNS0_21CUDA_tensor_histogramIiiLb0EEEbNS_6TensorES4_S4_lNS_14AccumulateTypeIT0_Lb1EE4typeES8_NS0_13TensorArgTypeES9_S9_EUllE_EEvNS0_6detail10TensorInfoIT_T1_EESF_NSC_IKS6_SE_EElS8_S8_SE_T6_,"aw",@nobits
	.sectionflags	@""
	.align	16
	.zero		1024


//--------------------- .nv.shared._ZN2at4cuda17kernelHistogram1DIaalLi1ELi2ELin1ELNS0_23CUDAHistogramMemoryTypeE1EZNS0_21CUDA_tensor_histogramIaaLb0EEEbNS_6TensorES4_S4_lNS_14AccumulateTypeIT0_Lb1EE4typeES8_NS0_13TensorArgTypeES9_S9_EUllE0_EEvNS0_6detail10TensorInfoIT_T1_EESF_NSC_IKS6_SE_EElS8_S8_SE_T6_ --------------------------
	.section	.nv.shared._ZN2at4cuda17kernelHistogram1DIaalLi1ELi2ELin1ELNS0_23CUDAHistogramMemoryTypeE1EZNS0_21CUDA_tensor_histogramIaaLb0EEEbNS_6TensorES4_S4_lNS_14AccumulateTypeIT0_Lb1EE4typeES8_NS0_13TensorArgTypeES9_S9_EUllE0_EEvNS0_6detail10TensorInfoIT_T1_EESF_NSC_IKS6_SE_EElS8_S8_SE_T6_,"aw",@nobits
	.sectionflags	@""
	.align	16
	.zero		1024


//--------------------- .nv.shared._ZN2at4cuda17kernelHistogram1DIaalLi1ELi2ELin1ELNS0_23CUDAHistogramMemoryTypeE0EZNS0_21CUDA_tensor_histogramIaaLb0EEEbNS_6TensorES4_S4_lNS_14AccumulateTypeIT0_Lb1EE4typeES8_NS0_13TensorArgTypeES9_S9_EUllE0_EEvNS0_6detail10TensorInfoIT_T1_EESF_NSC_IKS6_SE_EElS8_S8_SE_T6_ --------------------------
	.section	.nv.shared._ZN2at4cuda17kernelHistogram1DIaalLi1ELi2ELin1ELNS0_23CUDAHistogramMemoryTypeE0EZNS0_21CUDA_tensor_histogramIaaLb0EEEbNS_6TensorES4_S4_lNS_14AccumulateTypeIT0_Lb1EE4typeES8_NS0_13TensorArgTypeES9_S9_EUllE0_EEvNS0_6detail10TensorInfoIT_T1_EESF_NSC_IKS6_SE_EElS8_S8_SE_T6_,"aw",@nobits
	.sectionflags	@""
	.align	16
	.zero		1024


//--------------------- .nv.shared._ZN2at4cuda17kernelHistogram1DIaalLi1ELi2ELin1ELNS0_23CUDAHistogramMemoryTypeE1EZNS0_21CUDA_tensor_histogramIaaLb0EEEbNS_6TensorES4_S4_lNS_14AccumulateTypeIT0_Lb1EE4typeES8_NS0_13TensorArgTypeES9_S9_EUllE_EEvNS0_6detail10TensorInfoIT_T1_EESF_NSC_IKS6_SE_EElS8_S8_SE_T6_ --------------------------
	.section	.nv.shared._ZN2at4cuda17kernelHistogram1DIaalLi1ELi2ELin1ELNS0_23CUDAHistogramMemoryTypeE1EZNS0_21CUDA_tensor_histogramIaaLb0EEEbNS_6TensorES4_S4_lNS_14AccumulateTypeIT0_Lb1EE4typeES8_NS0_13TensorArgTypeES9_S9_EUllE_EEvNS0_6detail10TensorInfoIT_T1_EESF_NSC_IKS6_SE_EElS8_S8_SE_T6_,"aw",@nobits
	.sectionflags	@""
	.align	16
	.zero		1024


//--------------------- .nv.shared._ZN2at4cuda17kernelHistogram1DIaalLi1ELi2ELin1ELNS0_23CUDAHistogramMemoryTypeE0EZNS0_21CUDA_tensor_histogramIaaLb0EEEbNS_6TensorES4_S4_lNS_14AccumulateTypeIT0_Lb1EE4typeES8_NS0_13TensorArgTypeES9_S9_EUllE_EEvNS0_6detail10TensorInfoIT_T1_EESF_NSC_IKS6_SE_EElS8_S8_SE_T6_ --------------------------
	.section	.nv.shared._ZN2at4cuda17kernelHistogram1DIaalLi1ELi2ELin1ELNS0_23CUDAHistogramMemoryTypeE0EZNS0_21CUDA_tensor_histogramIaaLb0EEEbNS_6TensorES4_S4_lNS_14AccumulateTypeIT0_Lb1EE4typeES8_NS0_13TensorArgTypeES9_S9_EUllE_EEvNS0_6detail10TensorInfoIT_T1_EESF_NSC_IKS6_SE_EElS8_S8_SE_T6_,"aw",@nobits
	.sectionflags	@""
	.align	16
	.zero		1024


//--------------------- .nv.shared._ZN2at4cuda17kernelHistogram1DIhhlLi1ELi2ELin1ELNS0_23CUDAHistogramMemoryTypeE1EZNS0_21CUDA_tensor_histogramIhhLb0EEEbNS_6TensorES4_S4_lNS_14AccumulateTypeIT0_Lb1EE4typeES8_NS0_13TensorArgTypeES9_S9_EUllE0_EEvNS0_6detail10TensorInfoIT_T1_EESF_NSC_IKS6_SE_EElS8_S8_SE_T6_ --------------------------
	.section	.nv.shared._ZN2at4cuda17kernelHistogram1DIhhlLi1ELi2ELin1ELNS0_23CUDAHistogramMemoryTypeE1EZNS0_21CUDA_tensor_histogramIhhLb0EEEbNS_6TensorES4_S4_lNS_14AccumulateTypeIT0_Lb1EE4typeES8_NS0_13TensorArgTypeES9_S9_EUllE0_EEvNS0_6detail10TensorInfoIT_T1_EESF_NSC_IKS6_SE_EElS8_S8_SE_T6_,"aw",@nobits
	.sectionflags	@""
	.align	16
	.zero		1024


//--------------------- .nv.shared._ZN2at4cuda17kernelHistogram1DIhhlLi1ELi2ELin1ELNS0_23CUDAHistogramMemoryTypeE0EZNS0_21CUDA_tensor_histogramIhhLb0EEEbNS_6TensorES4_S4_lNS_14AccumulateTypeIT0_Lb1EE4typeES8_NS0_13TensorArgTypeES9_S9_EUllE0_EEvNS0_6detail10TensorInfoIT_T1_EESF_NSC_IKS6_SE_EElS8_S8_SE_T6_ --------------------------
	.section	.nv.shared._ZN2at4cuda17kernelHistogram1DIhhlLi1ELi2ELin1ELNS0_23CUDAHistogramMemoryTypeE0EZNS0_21CUDA_tensor_histogramIhhLb0EEEbNS_6TensorES4_S4_lNS_14AccumulateTypeIT0_Lb1EE4typeES8_NS0_13TensorArgTypeES9_S9_EUllE0_EEvNS0_6detail10TensorInfoIT_T1_EESF_NSC_IKS6_SE_EElS8_S8_SE_T6_,"aw",@nobits
	.sectionflags	@""
	.align	16
	.zero		1024


//--------------------- .nv.shared._ZN2at4cuda17kernelHistogram1DIhhlLi1ELi2ELin1ELNS0_23CUDAHistogramMemoryTypeE1EZNS0_21CUDA_tensor_histogramIhhLb0EEEbNS_6TensorES4_S4_lNS_14AccumulateTypeIT0_Lb1EE4typeES8_NS0_13TensorArgTypeES9_S9_EUllE_EEvNS0_6detail10TensorInfoIT_T1_EESF_NSC_IKS6_SE_EElS8_S8_SE_T6_ --------------------------
	.section	.nv.shared._ZN2at4cuda17kernelHistogram1DIhhlLi1ELi2ELin1ELNS0_23CUDAHistogramMemoryTypeE1EZNS0_21CUDA_tensor_histogramIhhLb0EEEbNS_6TensorES4_S4_lNS_14AccumulateTypeIT0_Lb1EE4typeES8_NS0_13TensorArgTypeES9_S9_EUllE_EEvNS0_6detail10TensorInfoIT_T1_EESF_NSC_IKS6_SE_EElS8_S8_SE_T6_,"aw",@nobits
	.sectionflags	@""
	.align	16
	.zero		1024


//--------------------- .nv.shared._ZN2at4cuda17kernelHistogram1DIhhlLi1ELi2ELin1ELNS0_23CUDAHistogramMemoryTypeE0EZNS0_21CUDA_tensor_histogramIhhLb0EEEbNS_6TensorES4_S4_lNS_14AccumulateTypeIT0_Lb1EE4typeES8_NS0_13TensorArgTypeES9_S9_EUllE_EEvNS0_6detail10TensorInfoIT_T1_EESF_NSC_IKS6_SE_EElS8_S8_SE_T6_ --------------------------
	.section	.nv.shared._ZN2at4cuda17kernelHistogram1DIhhlLi1ELi2ELin1ELNS0_23CUDAHistogramMemoryTypeE0EZNS0_21CUDA_tensor_histogramIhhLb0EEEbNS_6TensorES4_S4_lNS_14AccumulateTypeIT0_Lb1EE4typeES8_NS0_13TensorArgTypeES9_S9_EUllE_EEvNS0_6detail10TensorInfoIT_T1_EESF_NSC_IKS6_SE_EElS8_S8_SE_T6_,"aw",@nobits
	.sectionflags	@""
	.align	16
	.zero		1024


//--------------------- .nv.shared._ZN2at4cuda17kernelHistogram1DIdslLi1ELi2ELin1ELNS0_23CUDAHistogramMemoryTypeE1EZNS0_21CUDA_tensor_histogramIdsLb1EEEbNS_6TensorES4_S4_lNS_14AccumulateTypeIT0_Lb1EE4typeES8_NS0_13TensorArgTypeES9_S9_EUllE0_EEvNS0_6detail10TensorInfoIT_T1_EESF_NSC_IKS6_SE_EElS8_S8_SE_T6_ --------------------------
	.section	.nv.shared._ZN2at4cuda17kernelHistogram1DIdslLi1ELi2ELin1ELNS0_23CUDAHistogramMemoryTypeE1EZNS0_21CUDA_tensor_histogramIdsLb1EEEbNS_6TensorES4_S4_lNS_14AccumulateTypeIT0_Lb1EE4typeES8_NS0_13TensorArgTypeES9_S9_EUllE0_EEvNS0_6detail10TensorInfoIT_T1_EESF_NSC_IKS6_SE_EElS8_S8_SE_T6_,"aw",@nobits
	.sectionflags	@""
	.align	16
	.zero		1024


//--------------------- .nv.shared._ZN2at4cuda17kernelHistogram1DIdslLi1ELi2ELin1ELNS0_23CUDAHistogramMemoryTypeE0EZNS0_21CUDA_tensor_histogramIdsLb1EEEbNS_6TensorES4_S4_lNS_14AccumulateTypeIT0_Lb1EE4typeES8_NS0_13TensorArgTypeES9_S9_EUllE0_EEvNS0_6detail10TensorInfoIT_T1_EESF_NSC_IKS6_SE_EElS8_S8_SE_T6_ --------------------------
	.section	.nv.shared._ZN2at4cuda17kernelHistogram1DIdslLi1ELi2ELin1ELNS0_23CUDAHistogramMemoryTypeE0EZNS0_21CUDA_tensor_histogramIdsLb1EEEbNS_6TensorES4_S4_lNS_14AccumulateTypeIT0_Lb1EE4typeES8_NS0_13TensorArgTypeES9_S9_EUllE0_EEvNS0_6detail10TensorInfoIT_T1_EESF_NSC_IKS6_SE_EElS8_S8_SE_T6_,"aw",@nobits
	.sectionflags	@""
	.align	16
	.zero		1024


//--------------------- .nv.shared._ZN2at4cuda17kernelHistogram1DIdslLi1ELi2ELin1ELNS0_23CUDAHistogramMemoryTypeE1EZNS0_21CUDA_tensor_histogramIdsLb1EEEbNS_6TensorES4_S4_lNS_14AccumulateTypeIT0_Lb1EE4typeES8_NS0_13TensorArgTypeES9_S9_EUllE_EEvNS0_6detail10TensorInfoIT_T1_EESF_NSC_IKS6_SE_EElS8_S8_SE_T6_ --------------------------
	.section	.nv.shared._ZN2at4cuda17kernelHistogram1DIdslLi1ELi2ELin1ELNS0_23CUDAHistogramMemoryTypeE1EZNS0_21CUDA_tensor_histogramIdsLb1EEEbNS_6TensorES4_S4_lNS_14AccumulateTypeIT0_Lb1EE4typeES8_NS0_13TensorArgTypeES9_S9_EUllE_EEvNS0_6detail10TensorInfoIT_T1_EESF_NSC_IKS6_SE_EElS8_S8_SE_T6_,"aw",@nobits
	.sectionflags	@""
	.align	16
	.zero		1024


//--------------------- .nv.shared._ZN2at4cuda17kernelHistogram1DIdslLi1ELi2ELin1ELNS0_23CUDAHistogramMemoryTypeE0EZNS0_21CUDA_tensor_histogramIdsLb1EEEbNS_6TensorES4_S4_lNS_14AccumulateTypeIT0_Lb1EE4typeES8_NS0_13TensorArgTypeES9_S9_EUllE_EEvNS0_6detail10TensorInfoIT_T1_EESF_NSC_IKS6_SE_EElS8_S8_SE_T6_ --------------------------
	.section	.nv.shared._ZN2at4cuda17kernelHistogram1DIdslLi1ELi2ELin1ELNS0_23CUDAHistogramMemoryTypeE0EZNS0_21CUDA_tensor_histogramIdsLb1EEEbNS_6TensorES4_S4_lNS_14AccumulateTypeIT0_Lb1EE4typeES8_NS0_13TensorArgTypeES9_S9_EUllE_EEvNS0_6detail10TensorInfoIT_T1_EESF_NSC_IKS6_SE_EElS8_S8_SE_T6_,"aw",@nobits
	.sectionflags	@""
	.align	16
	.zero		1024


//--------------------- .nv.shared._ZN2at4cuda17kernelHistogram1DIlslLi1ELi2ELin1ELNS0_23CUDAHistogramMemoryTypeE1EZNS0_21CUDA_tensor_histogramIlsLb0EEEbNS_6TensorES4_S4_lNS_14AccumulateTypeIT0_Lb1EE4typeES8_NS0_13TensorArgTypeES9_S9_EUllE0_EEvNS0_6detail10TensorInfoIT_T1_EESF_NSC_IKS6_SE_EElS8_S8_SE_T6_ --------------------------
	.section	.nv.shared._ZN2at4cuda17kernelHistogram1DIlslLi1ELi2ELin1ELNS0_23CUDAHistogramMemoryTypeE1EZNS0_21CUDA_tensor_histogramIlsLb0EEEbNS_6TensorES4_S4_lNS_14AccumulateTypeIT0_Lb1EE4typeES8_NS0_13TensorArgTypeES9_S9_EUllE0_EEvNS0_6detail10TensorInfoIT_T1_EESF_NSC_IKS6_SE_EElS8_S8_SE_T6_,"aw",@nobits
	.sectionflags	@""
	.align	16
	.zero		1024


//--------------------- .nv.shared._ZN2at4cuda17kernelHistogram1DIlslLi1ELi2ELin1ELNS0_23CUDAHistogramMemoryTypeE0EZNS0_21CUDA_tensor_histogramIlsLb0EEEbNS_6TensorES4_S4_lNS_14AccumulateTypeIT0_Lb1EE4typeES8_NS0_13TensorArgTypeES9_S9_EUllE0_EEvNS0_6detail10TensorInfoIT_T1_EESF_NSC_IKS6_SE_EElS8_S8_SE_T6_ --------------------------
	.section	.nv.shared._ZN2at4cuda17kernelHistogram1DIlslLi1ELi2ELin1ELNS0_23CUDAHistogramMemoryTypeE0EZNS0_21CUDA_tensor_histogramIlsLb0EEEbNS_6TensorES4_S4_lNS_14AccumulateTypeIT0_Lb1EE4typeES8_NS0_13TensorArgTypeES9_S9_EUllE0_EEvNS0_6detail10TensorInfoIT_T1_EESF_NSC_IKS6_SE_EElS8_S8_SE_T6_,"aw",@nobits
	.sectionflags	@""
	.align	16
	.zero		1024


//--------------------- .nv.shared._ZN2at4cuda17kernelHistogram1DIlslLi1ELi2ELin1ELNS0_23CUDAHistogramMemoryTypeE1EZNS0_21CUDA_tensor_histogramIlsLb0EEEbNS_6TensorES4_S4_lNS_14AccumulateTypeIT0_Lb1EE4typeES8_NS0_13TensorArgTypeES9_S9_EUllE_EEvNS0_6detail10TensorInfoIT_T1_EESF_NSC_IKS6_SE_EElS8_S8_SE_T6_ --------------------------
	.section	.nv.shared._ZN2at4cuda17kernelHistogram1DIlslLi1ELi2ELin1ELNS0_23CUDAHistogramMemoryTypeE1EZNS0_21CUDA_tensor_histogramIlsLb0EEEbNS_6TensorES4_S4_lNS_14AccumulateTypeIT0_Lb1EE4typeES8_NS0_13TensorArgTypeES9_S9_EUllE_EEvNS0_6detail10TensorInfoIT_T1_EESF_NSC_IKS6_SE_EElS8_S8_SE_T6_,"aw",@nobits
	.sectionflags	@""
	.align	16
	.zero		1024


//--------------------- .nv.shared._ZN2at4cuda17kernelHistogram1DIlslLi1ELi2ELin1ELNS0_23CUDAHistogramMemoryTypeE0EZNS0_21CUDA_tensor_histogramIlsLb0EEEbNS_6TensorES4_S4_lNS_14AccumulateTypeIT0_Lb1EE4typeES8_NS0_13TensorArgTypeES9_S9_EUllE_EEvNS0_6detail10TensorInfoIT_T1_EESF_NSC_IKS6_SE_EElS8_S8_SE_T6_ --------------------------
	.section	.nv.shared._ZN2at4cuda17kernelHistogram1DIlslLi1ELi2ELin1ELNS0_23CUDAHistogramMemoryTypeE0EZNS0_21CUDA_tensor_histogramIlsLb0EEEbNS_6TensorES4_S4_lNS_14AccumulateTypeIT0_Lb1EE4typeES8_NS0_13TensorArgTypeES9_S9_EUllE_EEvNS0_6detail10TensorInfoIT_T1_EESF_NSC_IKS6_SE_EElS8_S8_SE_T6_,"aw",@nobits
	.sectionflags	@""
	.align	16
	.zero		1024


//--------------------- .nv.shared._ZN2at4cuda17kernelHistogram1DIfslLi1ELi2ELin1ELNS0_23CUDAHistogramMemoryTypeE1EZNS0_21CUDA_tensor_histogramIfsLb1EEEbNS_6TensorES4_S4_lNS_14AccumulateTypeIT0_Lb1EE4typeES8_NS0_13TensorArgTypeES9_S9_EUllE0_EEvNS0_6detail10TensorInfoIT_T1_EESF_NSC_IKS6_SE_EElS8_S8_SE_T6_ --------------------------
	.section	.nv.shared._ZN2at4cuda17kernelHistogram1DIfslLi1ELi2ELin1ELNS0_23CUDAHistogramMemoryTypeE1EZNS0_21CUDA_tensor_histogramIfsLb1EEEbNS_6TensorES4_S4_lNS_14AccumulateTypeIT0_Lb1EE4typeES8_NS0_13TensorArgTypeES9_S9_EUllE0_EEvNS0_6detail10TensorInfoIT_T1_EESF_NSC_IKS6_SE_EElS8_S8_SE_T6_,"aw",@nobits
	.sectionflags	@""
	.align	16
	.zero		1024


//--------------------- .nv.shared._ZN2at4cuda17kernelHistogram1DIfslLi1ELi2ELin1ELNS0_23CUDAHistogramMemoryTypeE0EZNS0_21CUDA_tensor_histogramIfsLb1EEEbNS_6TensorES4_S4_lNS_14AccumulateTypeIT0_Lb1EE4typeES8_NS0_13TensorArgTypeES9_S9_EUllE0_EEvNS0_6detail10TensorInfoIT_T1_EESF_NSC_IKS6_SE_EElS8_S8_SE_T6_ --------------------------
	.section	.nv.shared._ZN2at4cuda17kernelHistogram1DIfslLi1ELi2ELin1ELNS0_23CUDAHistogramMemoryTypeE0EZNS0_21CUDA_tensor_histogramIfsLb1EEEbNS_6TensorES4_S4_lNS_14AccumulateTypeIT0_Lb1EE4typeES8_NS0_13TensorArgTypeES9_S9_EUllE0_EEvNS0_6detail10TensorInfoIT_T1_EESF_NSC_IKS6_SE_EElS8_S8_SE_T6_,"aw",@nobits
	.sectionflags	@""
	.align	16
	.zero		1024


//--------------------- .nv.shared._ZN2at4cuda17kernelHistogram1DIfslLi1ELi2ELin1ELNS0_23CUDAHistogramMemoryTypeE1EZNS0_21CUDA_tensor_histogramIfsLb1EEEbNS_6TensorES4_S4_lNS_14AccumulateTypeIT0_Lb1EE4typeES8_NS0_13TensorArgTypeES9_S9_EUllE_EEvNS0_6detail10TensorInfoIT_T1_EESF_NSC_IKS6_SE_EElS8_S8_SE_T6_ --------------------------
	.section	.nv.shared._ZN2at4cuda17kernelHistogram1DIfslLi1ELi2ELin1ELNS0_23CUDAHistogramMemoryTypeE1EZNS0_21CUDA_tensor_histogramIfsLb1EEEbNS_6TensorES4_S4_lNS_14AccumulateTypeIT0_Lb1EE4typeES8_NS0_13TensorArgTypeES9_S9_EUllE_EEvNS0_6detail10TensorInfoIT_T1_EESF_NSC_IKS6_SE_EElS8_S8_SE_T6_,"aw",@nobits
	.sectionflags	@""
	.align	16
	.zero		1024


//--------------------- .nv.shared._ZN2at4cuda17kernelHistogram1DIfslLi1ELi2ELin1ELNS0_23CUDAHistogramMemoryTypeE0EZNS0_21CUDA_tensor_histogramIfsLb1EEEbNS_6TensorES4_S4_lNS_14AccumulateTypeIT0_Lb1EE4typeES8_NS0_13TensorArgTypeES9_S9_EUllE_EEvNS0_6detail10TensorInfoIT_T1_EESF_NSC_IKS6_SE_EElS8_S8_SE_T6_ --------------------------
	.section	.nv.shared._ZN2at4cuda17kernelHistogram1DIfslLi1ELi2ELin1ELNS0_23CUDAHistogramMemoryTypeE0EZNS0_21CUDA_tensor_histogramIfsLb1EEEbNS_6TensorES4_S4_lNS_14AccumulateTypeIT0_Lb1EE4typeES8_NS0_13TensorArgTypeES9_S9_EUllE_EEvNS0_6detail10TensorInfoIT_T1_EESF_NSC_IKS6_SE_EElS8_S8_SE_T6_,"aw",@nobits
	.sectionflags	@""
	.align	16
	.zero		1024


//--------------------- .nv.shared._ZN2at4cuda17kernelHistogram1DIdllLi1ELi2ELin1ELNS0_23CUDAHistogramMemoryTypeE1EZNS0_21CUDA_tensor_histogramIdlLb1EEEbNS_6TensorES4_S4_lNS_14AccumulateTypeIT0_Lb1EE4typeES8_NS0_13TensorArgTypeES9_S9_EUllE0_EEvNS0_6detail10TensorInfoIT_T1_EESF_NSC_IKS6_SE_EElS8_S8_SE_T6_ --------------------------
	.section	.nv.shared._ZN2at4cuda17kernelHistogram1DIdllLi1ELi2ELin1ELNS0_23CUDAHistogramMemoryTypeE1EZNS0_21CUDA_tensor_histogramIdlLb1EEEbNS_6TensorES4_S4_lNS_14AccumulateTypeIT0_Lb1EE4typeES8_NS0_13TensorArgTypeES9_S9_EUllE0_EEvNS0_6detail10TensorInfoIT_T1_EESF_NSC_IKS6_SE_EElS8_S8_SE_T6_,"aw",@nobits
	.sectionflags	@""
	.align	16
	.zero		1024


//--------------------- .nv.shared._ZN2at4cuda17kernelHistogram1DIdllLi1ELi2ELin1ELNS0_23CUDAHistogramMemoryTypeE0EZNS0_21CUDA_tensor_histogramIdlLb1EEEbNS_6TensorES4_S4_lNS_14AccumulateTypeIT0_Lb1EE4typeES8_NS0_13TensorArgTypeES9_S9_EUllE0_EEvNS0_6detail10TensorInfoIT_T1_EESF_NSC_IKS6_SE_EElS8_S8_SE_T6_ --------------------------
	.section	.nv.shared._ZN2at4cuda17kernelHistogram1DIdllLi1ELi2ELin1ELNS0_23CUDAHistogramMemoryTypeE0EZNS0_21CUDA_tensor_histogramIdlLb1EEEbNS_6TensorES4_S4_lNS_14AccumulateTypeIT0_Lb1EE4typeES8_NS0_13TensorArgTypeES9_S9_EUllE0_EEvNS0_6detail10TensorInfoIT_T1_EESF_NSC_IKS6_SE_EElS8_S8_SE_T6_,"aw",@nobits
	.sectionflags	@""
	.align	16
	.zero		1024


//--------------------- .nv.shared._ZN2at4cuda17kernelHistogram1DIdllLi1ELi2ELin1ELNS0_23CUDAHistogramMemoryTypeE1EZNS0_21CUDA_tensor_histogramIdlLb1EEEbNS_6TensorES4_S4_lNS_14AccumulateTypeIT0_Lb1EE4typeES8_NS0_13TensorArgTypeES9_S9_EUllE_EEvNS0_6detail10TensorInfoIT_T1_EESF_NSC_IKS6_SE_EElS8_S8_SE_T6_ --------------------------
	.section	.nv.shared._ZN2at4cuda17kernelHistogram1DIdllLi1ELi2ELin1ELNS0_23CUDAHistogramMemoryTypeE1EZNS0_21CUDA_tensor_histogramIdlLb1EEEbNS_6TensorES4_S4_lNS_14AccumulateTypeIT0_Lb1EE4typeES8_NS0_13TensorArgTypeES9_S9_EUllE_EEvNS0_6detail10TensorInfoIT_T1_EESF_NSC_IKS6_SE_EElS8_S8_SE_T6_,"aw",@nobits
	.sectionflags	@""
	.align	16
	.zero		1024


//--------------------- .nv.shared._ZN2at4cuda17kernelHistogram1DIdllLi1ELi2ELin1ELNS0_23CUDAHistogramMemoryTypeE0EZNS0_21CUDA_tensor_histogramIdlLb1EEEbNS_6TensorES4_S4_lNS_14AccumulateTypeIT0_Lb1EE4typeES8_NS0_13TensorArgTypeES9_S9_EUllE_EEvNS0_6detail10TensorInfoIT_T1_EESF_NSC_IKS6_SE_EElS8_S8_SE_T6_ --------------------------
	.section	.nv.shared._ZN2at4cuda17kernelHistogram1DIdllLi1ELi2ELin1ELNS0_23CUDAHistogramMemoryTypeE0EZNS0_21CUDA_tensor_histogramIdlLb1EEEbNS_6TensorES4_S4_lNS_14AccumulateTypeIT0_Lb1EE4typeES8_NS0_13TensorArgTypeES9_S9_EUllE_EEvNS0_6detail10TensorInfoIT_T1_EESF_NSC_IKS6_SE_EElS8_S8_SE_T6_,"aw",@nobits
	.sectionflags	@""
	.align	16
	.zero		1024


//--------------------- .nv.shared._ZN2at4cuda17kernelHistogram1DIlllLi1ELi2ELin1ELNS0_23CUDAHistogramMemoryTypeE1EZNS0_21CUDA_tensor_histogramIllLb0EEEbNS_6TensorES4_S4_lNS_14AccumulateTypeIT0_Lb1EE4typeES8_NS0_13TensorArgTypeES9_S9_EUllE0_EEvNS0_6detail10TensorInfoIT_T1_EESF_NSC_IKS6_SE_EElS8_S8_SE_T6_ --------------------------
	.section	.nv.shared._ZN2at4cuda17kernelHistogram1DIlllLi1ELi2ELin1ELNS0_23CUDAHistogramMemoryTypeE1EZNS0_21CUDA_tensor_histogramIllLb0EEEbNS_6TensorES4_S4_lNS_14AccumulateTypeIT0_Lb1EE4typeES8_NS0_13TensorArgTypeES9_S9_EUllE0_EEvNS0_6detail10TensorInfoIT_T1_EESF_NSC_IKS6_SE_EElS8_S8_SE_T6_,"aw",@nobits
	.sectionflags	@""
	.align	16
	.zero		1024


//--------------------- .nv.shared._ZN2at4cuda17kernelHistogram1DIlllLi1ELi2ELin1ELNS0_23CUDAHistogramMemoryTypeE0EZNS0_21CUDA_tensor_histogramIllLb0EEEbNS_6TensorES4_S4_lNS_14AccumulateTypeIT0_Lb1EE4typeES8_NS0_13TensorArgTypeES9_S9_EUllE0_EEvNS0_6detail10TensorInfoIT_T1_EESF_NSC_IKS6_SE_EElS8_S8_SE_T6_ --------------------------
	.section	.nv.shared._ZN2at4cuda17kernelHistogram1DIlllLi1ELi2ELin1ELNS0_23CUDAHistogramMemoryTypeE0EZNS0_21CUDA_tensor_histogramIllLb0EEEbNS_6TensorES4_S4_lNS_14AccumulateTypeIT0_Lb1EE4typeES8_NS0_13TensorArgTypeES9_S9_EUllE0_EEvNS0_6detail10TensorInfoIT_T1_EESF_NSC_IKS6_SE_EElS8_S8_SE_T6_,"aw",@nobits
	.sectionflags	@""
	.align	16
	.zero		1024


//--------------------- .nv.shared._ZN2at4cuda17kernelHistogram1DIlllLi1ELi2ELin1ELNS0_23CUDAHistogramMemoryTypeE1EZNS0_21CUDA_tensor_histogramIllLb0EEEbNS_6TensorES4_S4_lNS_14AccumulateTypeIT0_Lb1EE4typeES8_NS0_13TensorArgTypeES9_S9_EUllE_EEvNS0_6detail10TensorInfoIT_T1_EESF_NSC_IKS6_SE_EElS8_S8_SE_T6_ --------------------------
	.section	.nv.shared._ZN2at4cuda17kernelHistogram1DIlllLi1ELi2ELin1ELNS0_23CUDAHistogramMemoryTypeE1EZNS0_21CUDA_tensor_histogramIllLb0EEEbNS_6TensorES4_S4_lNS_14AccumulateTypeIT0_Lb1EE4typeES8_NS0_13TensorArgTypeES9_S9_EUllE_EEvNS0_6detail10TensorInfoIT_T1_EESF_NSC_IKS6_SE_EElS8_S8_SE_T6_,"aw",@nobits
	.sectionflags	@""
	.align	16
	.zero		1024


//--------------------- .nv.shared._ZN2at4cuda17kernelHistogram1DIlllLi1ELi2ELin1ELNS0_23CUDAHistogramMemoryTypeE0EZNS0_21CUDA_tensor_histogramIllLb0EEEbNS_6TensorES4_S4_lNS_14AccumulateTypeIT0_Lb1EE4typeES8_NS0_13TensorArgTypeES9_S9_EUllE_EEvNS0_6detail10TensorInfoIT_T1_EESF_NSC_IKS6_SE_EElS8_S8_SE_T6_ --------------------------
	.section	.nv.shared._ZN2at4cuda17kernelHistogram1DIlllLi1ELi2ELin1ELNS0_23CUDAHistogramMemoryTypeE0EZNS0_21CUDA_tensor_histogramIllLb0EEEbNS_6TensorES4_S4_lNS_14AccumulateTypeIT0_Lb1EE4typeES8_NS0_13TensorArgTypeES9_S9_EUllE_EEvNS0_6detail10TensorInfoIT_T1_EESF_NSC_IKS6_SE_EElS8_S8_SE_T6_,"aw",@nobits
	.sectionflags	@""
	.align	16
	.zero		1024


//--------------------- .nv.shared._ZN2at4cuda17kernelHistogram1DIfllLi1ELi2ELin1ELNS0_23CUDAHistogramMemoryTypeE1EZNS0_21CUDA_tensor_histogramIflLb1EEEbNS_6TensorES4_S4_lNS_14AccumulateTypeIT0_Lb1EE4typeES8_NS0_13TensorArgTypeES9_S9_EUllE0_EEvNS0_6detail10TensorInfoIT_T1_EESF_NSC_IKS6_SE_EElS8_S8_SE_T6_ --------------------------
	.section	.nv.shared._ZN2at4cuda17kernelHistogram1DIfllLi1ELi2ELin1ELNS0_23CUDAHistogramMemoryTypeE1EZNS0_21CUDA_tensor_histogramIflLb1EEEbNS_6TensorES4_S4_lNS_14AccumulateTypeIT0_Lb1EE4typeES8_NS0_13TensorArgTypeES9_S9_EUllE0_EEvNS0_6detail10TensorInfoIT_T1_EESF_NSC_IKS6_SE_EElS8_S8_SE_T6_,"aw",@nobits
	.sectionflags	@""
	.align	16
	.zero		1024


//--------------------- .nv.shared._ZN2at4cuda17kernelHistogram1DIfllLi1ELi2ELin1ELNS0_23CUDAHistogramMemoryTypeE0EZNS0_21CUDA_tensor_histogramIflLb1EEEbNS_6TensorES4_S4_lNS_14AccumulateTypeIT0_Lb1EE4typeES8_NS0_13TensorArgTypeES9_S9_EUllE0_EEvNS0_6detail10TensorInfoIT_T1_EESF_NSC_IKS6_SE_EElS8_S8_SE_T6_ --------------------------
	.section	.nv.shared._ZN2at4cuda17kernelHistogram1DIfllLi1ELi2ELin1ELNS0_23CUDAHistogramMemoryTypeE0EZNS0_21CUDA_tensor_histogramIflLb1EEEbNS_6TensorES4_S4_lNS_14AccumulateTypeIT0_Lb1EE4typeES8_NS0_13TensorArgTypeES9_S9_EUllE0_EEvNS0_6detail10TensorInfoIT_T1_EESF_NSC_IKS6_SE_EElS8_S8_SE_T6_,"aw",@nobits
	.sectionflags	@""
	.align	16
	.zero		1024


//--------------------- .nv.shared._ZN2at4cuda17kernelHistogram1DIfllLi1ELi2ELin1ELNS0_23CUDAHistogramMemoryTypeE1EZNS0_21CUDA_tensor_histogramIflLb1EEEbNS_6TensorES4_S4_lNS_14AccumulateTypeIT0_Lb1EE4typeES8_NS0_13TensorArgTypeES9_S9_EUllE_EEvNS0_6detail10TensorInfoIT_T1_EESF_NSC_IKS6_SE_EElS8_S8_SE_T6_ --------------------------
	.section	.nv.shared._ZN2at4cuda17kernelHistogram1DIfllLi1ELi2ELin1ELNS0_23CUDAHistogramMemoryTypeE1EZNS0_21CUDA_tensor_histogramIflLb1EEEbNS_6TensorES4_S4_lNS_14AccumulateTypeIT0_Lb1EE4typeES8_NS0_13TensorArgTypeES9_S9_EUllE_EEvNS0_6detail10TensorInfoIT_T1_EESF_NSC_IKS6_SE_EElS8_S8_SE_T6_,"aw",@nobits
	.sectionflags	@""
	.align	16
	.zero		1024


//--------------------- .nv.shared._ZN2at4cuda17kernelHistogram1DIfllLi1ELi2ELin1ELNS0_23CUDAHistogramMemoryTypeE0EZNS0_21CUDA_tensor_histogramIflLb1EEEbNS_6TensorES4_S4_lNS_14AccumulateTypeIT0_Lb1EE4typeES8_NS0_13TensorArgTypeES9_S9_EUllE_EEvNS0_6detail10TensorInfoIT_T1_EESF_NSC_IKS6_SE_EElS8_S8_SE_T6_ --------------------------
	.section	.nv.shared._ZN2at4cuda17kernelHistogram1DIfllLi1ELi2ELin1ELNS0_23CUDAHistogramMemoryTypeE0EZNS0_21CUDA_tensor_histogramIflLb1EEEbNS_6TensorES4_S4_lNS_14AccumulateTypeIT0_Lb1EE4typeES8_NS0_13TensorArgTypeES9_S9_EUllE_EEvNS0_6detail10TensorInfoIT_T1_EESF_NSC_IKS6_SE_EElS8_S8_SE_T6_,"aw",@nobits
	.sectionflags	@""
	.align	16
	.zero		1024


//--------------------- .nv.shared._ZN2at4cuda17kernelHistogram1DIdilLi1ELi2ELin1ELNS0_23CUDAHistogramMemoryTypeE1EZNS0_21CUDA_tensor_histogramIdiLb1EEEbNS_6TensorES4_S4_lNS_14AccumulateTypeIT0_Lb1EE4typeES8_NS0_13TensorArgTypeES9_S9_EUllE0_EEvNS0_6detail10TensorInfoIT_T1_EESF_NSC_IKS6_SE_EElS8_S8_SE_T6_ --------------------------
	.section	.nv.shared._ZN2at4cuda17kernelHistogram1DIdilLi1ELi2ELin1ELNS0_23CUDAHistogramMemoryTypeE1EZNS0_21CUDA_tensor_histogramIdiLb1EEEbNS_6TensorES4_S4_lNS_14AccumulateTypeIT0_Lb1EE4typeES8_NS0_13TensorArgTypeES9_S9_EUllE0_EEvNS0_6detail10TensorInfoIT_T1_EESF_NSC_IKS6_SE_EElS8_S8_SE_T6_,"aw",@nobits
	.sectionflags	@""
	.align	16
	.zero		1024


//--------------------- .nv.shared._ZN2at4cuda17kernelHistogram1DIdilLi1ELi2ELin1ELNS0_23CUDAHistogramMemoryTypeE0EZNS0_21CUDA_tensor_histogramIdiLb1EEEbNS_6TensorES4_S4_lNS_14AccumulateTypeIT0_Lb1EE4typeES8_NS0_13TensorArgTypeES9_S9_EUllE0_EEvNS0_6detail10TensorInfoIT_T1_EESF_NSC_IKS6_SE_EElS8_S8_SE_T6_ --------------------------
	.section	.nv.shared._ZN2at4cuda17kernelHistogram1DIdilLi1ELi2ELin1ELNS0_23CUDAHistogramMemoryTypeE0EZNS0_21CUDA_tensor_histogramIdiLb1EEEbNS_6TensorES4_S4_lNS_14AccumulateTypeIT0_Lb1EE4typeES8_NS0_13TensorArgTypeES9_S9_EUllE0_EEvNS0_6detail10TensorInfoIT_T1_EESF_NSC_IKS6_SE_EElS8_S8_SE_T6_,"aw",@nobits
	.sectionflags	@""
	.align	16
	.zero		1024


//--------------------- .nv.shared._ZN2at4cuda17kernelHistogram1DIdilLi1ELi2ELin1ELNS0_23CUDAHistogramMemoryTypeE1EZNS0_21CUDA_tensor_histogramIdiLb1EEEbNS_6TensorES4_S4_lNS_14AccumulateTypeIT0_Lb1EE4typeES8_NS0_13TensorArgTypeES9_S9_EUllE_EEvNS0_6detail10TensorInfoIT_T1_EESF_NSC_IKS6_SE_EElS8_S8_SE_T6_ --------------------------
	.section	.nv.shared._ZN2at4cuda17kernelHistogram1DIdilLi1ELi2ELin1ELNS0_23CUDAHistogramMemoryTypeE1EZNS0_21CUDA_tensor_histogramIdiLb1EEEbNS_6TensorES4_S4_lNS_14AccumulateTypeIT0_Lb1EE4typeES8_NS0_13TensorArgTypeES9_S9_EUllE_EEvNS0_6detail10TensorInfoIT_T1_EESF_NSC_IKS6_SE_EElS8_S8_SE_T6_,"aw",@nobits
	.sectionflags	@""
	.align	16
	.zero		1024


//--------------------- .nv.shared._ZN2at4cuda17kernelHistogram1DIdilLi1ELi2ELin1ELNS0_23CUDAHistogramMemoryTypeE0EZNS0_21CUDA_tensor_histogramIdiLb1EEEbNS_6TensorES4_S4_lNS_14AccumulateTypeIT0_Lb1EE4typeES8_NS0_13TensorArgTypeES9_S9_EUllE_EEvNS0_6detail10TensorInfoIT_T1_EESF_NSC_IKS6_SE_EElS8_S8_SE_T6_ --------------------------
	.section	.nv.shared._ZN2at4cuda17kernelHistogram1DIdilLi1ELi2ELin1ELNS0_23CUDAHistogramMemoryTypeE0EZNS0_21CUDA_tensor_histogramIdiLb1EEEbNS_6TensorES4_S4_lNS_14AccumulateTypeIT0_Lb1EE4typeES8_NS0_13TensorArgTypeES9_S9_EUllE_EEvNS0_6detail10TensorInfoIT_T1_EESF_NSC_IKS6_SE_EElS8_S8_SE_T6_,"aw",@nobits
	.sectionflags	@""
	.align	16
	.zero		1024


//--------------------- .nv.shared._ZN2at4cuda17kernelHistogram1DIlilLi1ELi2ELin1ELNS0_23CUDAHistogramMemoryTypeE1EZNS0_21CUDA_tensor_histogramIliLb0EEEbNS_6TensorES4_S4_lNS_14AccumulateTypeIT0_Lb1EE4typeES8_NS0_13TensorArgTypeES9_S9_EUllE0_EEvNS0_6detail10TensorInfoIT_T1_EESF_NSC_IKS6_SE_EElS8_S8_SE_T6_ --------------------------
	.section	.nv.shared._ZN2at4cuda17kernelHistogram1DIlilLi1ELi2ELin1ELNS0_23CUDAHistogramMemoryTypeE1EZNS0_21CUDA_tensor_histogramIliLb0EEEbNS_6TensorES4_S4_lNS_14AccumulateTypeIT0_Lb1EE4typeES8_NS0_13TensorArgTypeES9_S9_EUllE0_EEvNS0_6detail10TensorInfoIT_T1_EESF_NSC_IKS6_SE_EElS8_S8_SE_T6_,"aw",@nobits
	.sectionflags	@""
	.align	16
	.zero		1024


//--------------------- .nv.shared._ZN2at4cuda17kernelHistogram1DIlilLi1ELi2ELin1ELNS0_23CUDAHistogramMemoryTypeE0EZNS0_21CUDA_tensor_histogramIliLb0EEEbNS_6TensorES4_S4_lNS_14AccumulateTypeIT0_Lb1EE4typeES8_NS0_13TensorArgTypeES9_S9_EUllE0_EEvNS0_6detail10TensorInfoIT_T1_EESF_NSC_IKS6_SE_EElS8_S8_SE_T6_ --------------------------
	.section	.nv.shared._ZN2at4cuda17kernelHistogram1DIlilLi1ELi2ELin1ELNS0_23CUDAHistogramMemoryTypeE0EZNS0_21CUDA_tensor_histogramIliLb0EEEbNS_6TensorES4_S4_lNS_14AccumulateTypeIT0_Lb1EE4typeES8_NS0_13TensorArgTypeES9_S9_EUllE0_EEvNS0_6detail10TensorInfoIT_T1_EESF_NSC_IKS6_SE_EElS8_S8_SE_T6_,"aw",@nobits
	.sectionflags	@""
	.align	16
	.zero		1024


//--------------------- .nv.shared._ZN2at4cuda17kernelHistogram1DIlilLi1ELi2ELin1ELNS0_23CUDAHistogramMemoryTypeE1EZNS0_21CUDA_tensor_histogramIliLb0EEEbNS_6TensorES4_S4_lNS_14AccumulateTypeIT0_Lb1EE4typeES8_NS0_13TensorArgTypeES9_S9_EUllE_EEvNS0_6detail10TensorInfoIT_T1_EESF_NSC_IKS6_SE_EElS8_S8_SE_T6_ --------------------------
	.section	.nv.shared._ZN2at4cuda17kernelHistogram1DIlilLi1ELi2ELin1ELNS0_23CUDAHistogramMemoryTypeE1EZNS0_21CUDA_tensor_histogramIliLb0EEEbNS_6TensorES4_S4_lNS_14AccumulateTypeIT0_Lb1EE4typeES8_NS0_13TensorArgTypeES9_S9_EUllE_EEvNS0_6detail10TensorInfoIT_T1_EESF_NSC_IKS6_SE_EElS8_S8_SE_T6_,"aw",@nobits
	.sectionflags	@""
	.align	16
	.zero		1024


//--------------------- .nv.shared._ZN2at4cuda17kernelHistogram1DIlilLi1ELi2ELin1ELNS0_23CUDAHistogramMemoryTypeE0EZNS0_21CUDA_tensor_histogramIliLb0EEEbNS_6TensorES4_S4_lNS_14AccumulateTypeIT0_Lb1EE4typeES8_NS0_13TensorArgTypeES9_S9_EUllE_EEvNS0_6detail10TensorInfoIT_T1_EESF_NSC_IKS6_SE_EElS8_S8_SE_T6_ --------------------------
	.section	.nv.shared._ZN2at4cuda17kernelHistogram1DIlilLi1ELi2ELin1ELNS0_23CUDAHistogramMemoryTypeE0EZNS0_21CUDA_tensor_histogramIliLb0EEEbNS_6TensorES4_S4_lNS_14AccumulateTypeIT0_Lb1EE4typeES8_NS0_13TensorArgTypeES9_S9_EUllE_EEvNS0_6detail10TensorInfoIT_T1_EESF_NSC_IKS6_SE_EElS8_S8_SE_T6_,"aw",@nobits
	.sectionflags	@""
	.align	16
	.zero		1024


//--------------------- .nv.shared._ZN2at4cuda17kernelHistogram1DIfilLi1ELi2ELin1ELNS0_23CUDAHistogramMemoryTypeE1EZNS0_21CUDA_tensor_histogramIfiLb1EEEbNS_6TensorES4_S4_lNS_14AccumulateTypeIT0_Lb1EE4typeES8_NS0_13TensorArgTypeES9_S9_EUllE0_EEvNS0_6detail10TensorInfoIT_T1_EESF_NSC_IKS6_SE_EElS8_S8_SE_T6_ --------------------------
	.section	.nv.shared._ZN2at4cuda17kernelHistogram1DIfilLi1ELi2ELin1ELNS0_23CUDAHistogramMemoryTypeE1EZNS0_21CUDA_tensor_histogramIfiLb1EEEbNS_6TensorES4_S4_lNS_14AccumulateTypeIT0_Lb1EE4typeES8_NS0_13TensorArgTypeES9_S9_EUllE0_EEvNS0_6detail10TensorInfoIT_T1_EESF_NSC_IKS6_SE_EElS8_S8_SE_T6_,"aw",@nobits
	.sectionflags	@""
	.align	16
	.zero		1024


//--------------------- .nv.shared._ZN2at4cuda17kernelHistogram1DIfilLi1ELi2ELin1ELNS0_23CUDAHistogramMemoryTypeE0EZNS0_21CUDA_tensor_histogramIfiLb1EEEbNS_6TensorES4_S4_lNS_14AccumulateTypeIT0_Lb1EE4typeES8_NS0_13TensorArgTypeES9_S9_EUllE0_EEvNS0_6detail10TensorInfoIT_T1_EESF_NSC_IKS6_SE_EElS8_S8_SE_T6_ --------------------------
	.section	.nv.shared._ZN2at4cuda17kernelHistogram1DIfilLi1ELi2ELin1ELNS0_23CUDAHistogramMemoryTypeE0EZNS0_21CUDA_tensor_histogramIfiLb1EEEbNS_6TensorES4_S4_lNS_14AccumulateTypeIT0_Lb1EE4typeES8_NS0_13TensorArgTypeES9_S9_EUllE0_EEvNS0_6detail10TensorInfoIT_T1_EESF_NSC_IKS6_SE_EElS8_S8_SE_T6_,"aw",@nobits
	.sectionflags	@""
	.align	16
	.zero		1024


//--------------------- .nv.shared._ZN2at4cuda17kernelHistogram1DIfilLi1ELi2ELin1ELNS0_23CUDAHistogramMemoryTypeE1EZNS0_21CUDA_tensor_histogramIfiLb1EEEbNS_6TensorES4_S4_lNS_14AccumulateTypeIT0_Lb1EE4typeES8_NS0_13TensorArgTypeES9_S9_EUllE_EEvNS0_6detail10TensorInfoIT_T1_EESF_NSC_IKS6_SE_EElS8_S8_SE_T6_ --------------------------
	.section	.nv.shared._ZN2at4cuda17kernelHistogram1DIfilLi1ELi2ELin1ELNS0_23CUDAHistogramMemoryTypeE1EZNS0_21CUDA_tensor_histogramIfiLb1EEEbNS_6TensorES4_S4_lNS_14AccumulateTypeIT0_Lb1EE4typeES8_NS0_13TensorArgTypeES9_S9_EUllE_EEvNS0_6detail10TensorInfoIT_T1_EESF_NSC_IKS6_SE_EElS8_S8_SE_T6_,"aw",@nobits
	.sectionflags	@""
	.align	16
	.zero		1024


//--------------------- .nv.shared._ZN2at4cuda17kernelHistogram1DIfilLi1ELi2ELin1ELNS0_23CUDAHistogramMemoryTypeE0EZNS0_21CUDA_tensor_histogramIfiLb1EEEbNS_6TensorES4_S4_lNS_14AccumulateTypeIT0_Lb1EE4typeES8_NS0_13TensorArgTypeES9_S9_EUllE_EEvNS0_6detail10TensorInfoIT_T1_EESF_NSC_IKS6_SE_EElS8_S8_SE_T6_ --------------------------
	.section	.nv.shared._ZN2at4cuda17kernelHistogram1DIfilLi1ELi2ELin1ELNS0_23CUDAHistogramMemoryTypeE0EZNS0_21CUDA_tensor_histogramIfiLb1EEEbNS_6TensorES4_S4_lNS_14AccumulateTypeIT0_Lb1EE4typeES8_NS0_13TensorArgTypeES9_S9_EUllE_EEvNS0_6detail10TensorInfoIT_T1_EESF_NSC_IKS6_SE_EElS8_S8_SE_T6_,"aw",@nobits
	.sectionflags	@""
	.align	16
	.zero		1024


//--------------------- .nv.shared._ZN2at4cuda17kernelHistogram1DIdalLi1ELi2ELin1ELNS0_23CUDAHistogramMemoryTypeE1EZNS0_21CUDA_tensor_histogramIdaLb1EEEbNS_6TensorES4_S4_lNS_14AccumulateTypeIT0_Lb1EE4typeES8_NS0_13TensorArgTypeES9_S9_EUllE0_EEvNS0_6detail10TensorInfoIT_T1_EESF_NSC_IKS6_SE_EElS8_S8_SE_T6_ --------------------------
	.section	.nv.shared._ZN2at4cuda17kernelHistogram1DIdalLi1ELi2ELin1ELNS0_23CUDAHistogramMemoryTypeE1EZNS0_21CUDA_tensor_histogramIdaLb1EEEbNS_6TensorES4_S4_lNS_14AccumulateTypeIT0_Lb1EE4typeES8_NS0_13TensorArgTypeES9_S9_EUllE0_EEvNS0_6detail10TensorInfoIT_T1_EESF_NSC_IKS6_SE_EElS8_S8_SE_T6_,"aw",@nobits
	.sectionflags	@""
	.align	16
	.zero		1024


//--------------------- .nv.shared._ZN2at4cuda17kernelHistogram1DIdalLi1ELi2ELin1ELNS0_23CUDAHistogramMemoryTypeE0EZNS0_21CUDA_tensor_histogramIdaLb1EEEbNS_6TensorES4_S4_lNS_14AccumulateTypeIT0_Lb1EE4typeES8_NS0_13TensorArgTypeES9_S9_EUllE0_EEvNS0_6detail10TensorInfoIT_T1_EESF_NSC_IKS6_SE_EElS8_S8_SE_T6_ --------------------------
	.section	.nv.shared._ZN2at4cuda17kernelHistogram1DIdalLi1ELi2ELin1ELNS0_23CUDAHistogramMemoryTypeE0EZNS0_21CUDA_tensor_histogramIdaLb1EEEbNS_6TensorES4_S4_lNS_14AccumulateTypeIT0_Lb1EE4typeES8_NS0_13TensorArgTypeES9_S9_EUllE0_EEvNS0_6detail10TensorInfoIT_T1_EESF_NSC_IKS6_SE_EElS8_S8_SE_T6_,"aw",@nobits
	.sectionflags	@""
	.align	16
	.zero		1024


//--------------------- .nv.shared._ZN2at4cuda17kernelHistogram1DIdalLi1ELi2ELin1ELNS0_23CUDAHistogramMemoryTypeE1EZNS0_21CUDA_tensor_histogramIdaLb1EEEbNS_6TensorES4_S4_lNS_14AccumulateTypeIT0_Lb1EE4typeES8_NS0_13TensorArgTypeES9_S9_EUllE_EEvNS0_6detail10TensorInfoIT_T1_EESF_NSC_IKS6_SE_EElS8_S8_SE_T6_ --------------------------
	.section	.nv.shared._ZN2at4cuda17kernelHistogram1DIdalLi1ELi2ELin1ELNS0_23CUDAHistogramMemoryTypeE1EZNS0_21CUDA_tensor_histogramIdaLb1EEEbNS_6TensorES4_S4_lNS_14AccumulateTypeIT0_Lb1EE4typeES8_NS0_13TensorArgTypeES9_S9_EUllE_EEvNS0_6detail10TensorInfoIT_T1_EESF_NSC_IKS6_SE_EElS8_S8_SE_T6_,"aw",@nobits
	.sectionflags	@""
	.align	16
	.zero		1024


//--------------------- .nv.shared._ZN2at4cuda17kernelHistogram1DIdalLi1ELi2ELin1ELNS0_23CUDAHistogramMemoryTypeE0EZNS0_21CUDA_tensor_histogramIdaLb1EEEbNS_6TensorES4_S4_lNS_14AccumulateTypeIT0_Lb1EE4typeES8_NS0_13TensorArgTypeES9_S9_EUllE_EEvNS0_6detail10TensorInfoIT_T1_EESF_NSC_IKS6_SE_EElS8_S8_SE_T6_ --------------------------
	.section	.nv.shared._ZN2at4cuda17kernelHistogram1DIdalLi1ELi2ELin1ELNS0_23CUDAHistogramMemoryTypeE0EZNS0_21CUDA_tensor_histogramIdaLb1EEEbNS_6TensorES4_S4_lNS_14AccumulateTypeIT0_Lb1EE4typeES8_NS0_13TensorArgTypeES9_S9_EUllE_EEvNS0_6detail10TensorInfoIT_T1_EESF_NSC_IKS6_SE_EElS8_S8_SE_T6_,"aw",@nobits
	.sectionflags	@""
	.align	16
	.zero		1024


//--------------------- .nv.shared._ZN2at4cuda17kernelHistogram1DIlalLi1ELi2ELin1ELNS0_23CUDAHistogramMemoryTypeE1EZNS0_21CUDA_tensor_histogramIlaLb0EEEbNS_6TensorES4_S4_lNS_14AccumulateTypeIT0_Lb1EE4typeES8_NS0_13TensorArgTypeES9_S9_EUllE0_EEvNS0_6detail10TensorInfoIT_T1_EESF_NSC_IKS6_SE_EElS8_S8_SE_T6_ --------------------------
	.section	.nv.shared._ZN2at4cuda17kernelHistogram1DIlalLi1ELi2ELin1ELNS0_23CUDAHistogramMemoryTypeE1EZNS0_21CUDA_tensor_histogramIlaLb0EEEbNS_6TensorES4_S4_lNS_14AccumulateTypeIT0_Lb1EE4typeES8_NS0_13TensorArgTypeES9_S9_EUllE0_EEvNS0_6detail10TensorInfoIT_T1_EESF_NSC_IKS6_SE_EElS8_S8_SE_T6_,"aw",@nobits
	.sectionflags	@""
	.align	16
	.zero		1024


//--------------------- .nv.shared._ZN2at4cuda17kernelHistogram1DIlalLi1ELi2ELin1ELNS0_23CUDAHistogramMemoryTypeE0EZNS0_21CUDA_tensor_histogramIlaLb0EEEbNS_6TensorES4_S4_lNS_14AccumulateTypeIT0_Lb1EE4typeES8_NS0_13TensorArgTypeES9_S9_EUllE0_EEvNS0_6detail10TensorInfoIT_T1_EESF_NSC_IKS6_SE_EElS8_S8_SE_T6_ --------------------------
	.section	.nv.shared._ZN2at4cuda17kernelHistogram1DIlalLi1ELi2ELin1ELNS0_23CUDAHistogramMemoryTypeE0EZNS0_21CUDA_tensor_histogramIlaLb0EEEbNS_6TensorES4_S4_lNS_14AccumulateTypeIT0_Lb1EE4typeES8_NS0_13TensorArgTypeES9_S9_EUllE0_EEvNS0_6detail10TensorInfoIT_T1_EESF_NSC_IKS6_SE_EElS8_S8_SE_T6_,"aw",@nobits
	.sectionflags	@""
	.align	16
	.zero		1024


//--------------------- .nv.shared._ZN2at4cuda17kernelHistogram1DIlalLi1ELi2ELin1ELNS0_23CUDAHistogramMemoryTypeE1EZNS0_21CUDA_tensor_histogramIlaLb0EEEbNS_6TensorES4_S4_lNS_14AccumulateTypeIT0_Lb1EE4typeES8_NS0_13TensorArgTypeES9_S9_EUllE_EEvNS0_6detail10TensorInfoIT_T1_EESF_NSC_IKS6_SE_EElS8_S8_SE_T6_ --------------------------
	.section	.nv.shared._ZN2at4cuda17kernelHistogram1DIlalLi1ELi2ELin1ELNS0_23CUDAHistogramMemoryTypeE1EZNS0_21CUDA_tensor_histogramIlaLb0EEEbNS_6TensorES4_S4_lNS_14AccumulateTypeIT0_Lb1EE4typeES8_NS0_13TensorArgTypeES9_S9_EUllE_EEvNS0_6detail10TensorInfoIT_T1_EESF_NSC_IKS6_SE_EElS8_S8_SE_T6_,"aw",@nobits
	.sectionflags	@""
	.align	16
	.zero		1024


//--------------------- .nv.shared._ZN2at4cuda17kernelHistogram1DIlalLi1ELi2ELin1ELNS0_23CUDAHistogramMemoryTypeE0EZNS0_21CUDA_tensor_histogramIlaLb0EEEbNS_6TensorES4_S4_lNS_14AccumulateTypeIT0_Lb1EE4typeES8_NS0_13TensorArgTypeES9_S9_EUllE_EEvNS0_6detail10TensorInfoIT_T1_EESF_NSC_IKS6_SE_EElS8_S8_SE_T6_ --------------------------
	.section	.nv.shared._ZN2at4cuda17kernelHistogram1DIlalLi1ELi2ELin1ELNS0_23CUDAHistogramMemoryTypeE0EZNS0_21CUDA_tensor_histogramIlaLb0EEEbNS_6TensorES4_S4_lNS_14AccumulateTypeIT0_Lb1EE4typeES8_NS0_13TensorArgTypeES9_S9_EUllE_EEvNS0_6detail10TensorInfoIT_T1_EESF_NSC_IKS6_SE_EElS8_S8_SE_T6_,"aw",@nobits
	.sectionflags	@""
	.align	16
	.zero		1024


//--------------------- .nv.shared._ZN2at4cuda17kernelHistogram1DIfalLi1ELi2ELin1ELNS0_23CUDAHistogramMemoryTypeE1EZNS0_21CUDA_tensor_histogramIfaLb1EEEbNS_6TensorES4_S4_lNS_14AccumulateTypeIT0_Lb1EE4typeES8_NS0_13TensorArgTypeES9_S9_EUllE0_EEvNS0_6detail10TensorInfoIT_T1_EESF_NSC_IKS6_SE_EElS8_S8_SE_T6_ --------------------------
	.section	.nv.shared._ZN2at4cuda17kernelHistogram1DIfalLi1ELi2ELin1ELNS0_23CUDAHistogramMemoryTypeE1EZNS0_21CUDA_tensor_histogramIfaLb1EEEbNS_6TensorES4_S4_lNS_14AccumulateTypeIT0_Lb1EE4typeES8_NS0_13TensorArgTypeES9_S9_EUllE0_EEvNS0_6detail10TensorInfoIT_T1_EESF_NSC_IKS6_SE_EElS8_S8_SE_T6_,"aw",@nobits
	.sectionflags	@""
	.align	16
	.zero		1024


//--------------------- .nv.shared._ZN2at4cuda17kernelHistogram1DIfalLi1ELi2ELin1ELNS0_23CUDAHistogramMemoryTypeE0EZNS0_21CUDA_tensor_histogramIfaLb1EEEbNS_6TensorES4_S4_lNS_14AccumulateTypeIT0_Lb1EE4typeES8_NS0_13TensorArgTypeES9_S9_EUllE0_EEvNS0_6detail10TensorInfoIT_T1_EESF_NSC_IKS6_SE_EElS8_S8_SE_T6_ --------------------------
	.section	.nv.shared._ZN2at4cuda17kernelHistogram1DIfalLi1ELi2ELin1ELNS0_23CUDAHistogramMemoryTypeE0EZNS0_21CUDA_tensor_histogramIfaLb1EEEbNS_6TensorES4_S4_lNS_14AccumulateTypeIT0_Lb1EE4typeES8_NS0_13TensorArgTypeES9_S9_EUllE0_EEvNS0_6detail10TensorInfoIT_T1_EESF_NSC_IKS6_SE_EElS8_S8_SE_T6_,"aw",@nobits
	.sectionflags	@""
	.align	16
	.zero		1024


//--------------------- .nv.shared._ZN2at4cuda17kernelHistogram1DIfalLi1ELi2ELin1ELNS0_23CUDAHistogramMemoryTypeE1EZNS0_21CUDA_tensor_histogramIfaLb1EEEbNS_6TensorES4_S4_lNS_14AccumulateTypeIT0_Lb1EE4typeES8_NS0_13TensorArgTypeES9_S9_EUllE_EEvNS0_6detail10TensorInfoIT_T1_EESF_NSC_IKS6_SE_EElS8_S8_SE_T6_ --------------------------
	.section	.nv.shared._ZN2at4cuda17kernelHistogram1DIfalLi1ELi2ELin1ELNS0_23CUDAHistogramMemoryTypeE1EZNS0_21CUDA_tensor_histogramIfaLb1EEEbNS_6TensorES4_S4_lNS_14AccumulateTypeIT0_Lb1EE4typeES8_NS0_13TensorArgTypeES9_S9_EUllE_EEvNS0_6detail10TensorInfoIT_T1_EESF_NSC_IKS6_SE_EElS8_S8_SE_T6_,"aw",@nobits
	.sectionflags	@""
	.align	16
	.zero		1024


//--------------------- .nv.shared._ZN2at4cuda17kernelHistogram1DIfalLi1ELi2ELin1ELNS0_23CUDAHistogramMemoryTypeE0EZNS0_21CUDA_tensor_histogramIfaLb1EEEbNS_6TensorES4_S4_lNS_14AccumulateTypeIT0_Lb1EE4typeES8_NS0_13TensorArgTypeES9_S9_EUllE_EEvNS0_6detail10TensorInfoIT_T1_EESF_NSC_IKS6_SE_EElS8_S8_SE_T6_ --------------------------
	.section	.nv.shared._ZN2at4cuda17kernelHistogram1DIfalLi1ELi2ELin1ELNS0_23CUDAHistogramMemoryTypeE0EZNS0_21CUDA_tensor_histogramIfaLb1EEEbNS_6TensorES4_S4_lNS_14AccumulateTypeIT0_Lb1EE4typeES8_NS0_13TensorArgTypeES9_S9_EUllE_EEvNS0_6detail10TensorInfoIT_T1_EESF_NSC_IKS6_SE_EElS8_S8_SE_T6_,"aw",@nobits
	.sectionflags	@""
	.align	16
	.zero		1024


//--------------------- .nv.shared._ZN2at4cuda17kernelHistogram1DIdhlLi1ELi2ELin1ELNS0_23CUDAHistogramMemoryTypeE1EZNS0_21CUDA_tensor_histogramIdhLb1EEEbNS_6TensorES4_S4_lNS_14AccumulateTypeIT0_Lb1EE4typeES8_NS0_13TensorArgTypeES9_S9_EUllE0_EEvNS0_6detail10TensorInfoIT_T1_EESF_NSC_IKS6_SE_EElS8_S8_SE_T6_ --------------------------
	.section	.nv.shared._ZN2at4cuda17kernelHistogram1DIdhlLi1ELi2ELin1ELNS0_23CUDAHistogramMemoryTypeE1EZNS0_21CUDA_tensor_histogramIdhLb1EEEbNS_6TensorES4_S4_lNS_14AccumulateTypeIT0_Lb1EE4typeES8_NS0_13TensorArgTypeES9_S9_EUllE0_EEvNS0_6detail10TensorInfoIT_T1_EESF_NSC_IKS6_SE_EElS8_S8_SE_T6_,"aw",@nobits
	.sectionflags	@""
	.align	16
	.zero		1024


//--------------------- .nv.shared._ZN2at4cuda17kernelHistogram1DIdhlLi1ELi2ELin1ELNS0_23CUDAHistogramMemoryTypeE0EZNS0_21CUDA_tensor_histogramIdhLb1EEEbNS_6TensorES4_S4_lNS_14AccumulateTypeIT0_Lb1EE4typeES8_NS0_13TensorArgTypeES9_S9_EUllE0_EEvNS0_6detail10TensorInfoIT_T1_EESF_NSC_IKS6_SE_EElS8_S8_SE_T6_ --------------------------
	.section	.nv.shared._ZN2at4cuda17kernelHistogram1DIdhlLi1ELi2ELin1ELNS0_23CUDAHistogramMemoryTypeE0EZNS0_21CUDA_tensor_histogramIdhLb1EEEbNS_6TensorES4_S4_lNS_14AccumulateTypeIT0_Lb1EE4typeES8_NS0_13TensorArgTypeES9_S9_EUllE0_EEvNS0_6detail10TensorInfoIT_T1_EESF_NSC_IKS6_SE_EElS8_S8_SE_T6_,"aw",@nobits
	.sectionflags	@""
	.align	16
	.zero		1024


//--------------------- .nv.shared._ZN2at4cuda17kernelHistogram1DIdhlLi1ELi2ELin1ELNS0_23CUDAHistogramMemoryTypeE1EZNS0_21CUDA_tensor_histogramIdhLb1EEEbNS_6TensorES4_S4_lNS_14AccumulateTypeIT0_Lb1EE4typeES8_NS0_13TensorArgTypeES9_S9_EUllE_EEvNS0_6detail10TensorInfoIT_T1_EESF_NSC_IKS6_SE_EElS8_S8_SE_T6_ --------------------------
	.section	.nv.shared._ZN2at4cuda17kernelHistogram1DIdhlLi1ELi2ELin1ELNS0_23CUDAHistogramMemoryTypeE1EZNS0_21CUDA_tensor_histogramIdhLb1EEEbNS_6TensorES4_S4_lNS_14AccumulateTypeIT0_Lb1EE4typeES8_NS0_13TensorArgTypeES9_S9_EUllE_EEvNS0_6detail10TensorInfoIT_T1_EESF_NSC_IKS6_SE_EElS8_S8_SE_T6_,"aw",@nobits
	.sectionflags	@""
	.align	16
	.zero		1024


//--------------------- .nv.shared._ZN2at4cuda17kernelHistogram1DIdhlLi1ELi2ELin1ELNS0_23CUDAHistogramMemoryTypeE0EZNS0_21CUDA_tensor_histogramIdhLb1EEEbNS_6TensorES4_S4_lNS_14AccumulateTypeIT0_Lb1EE4typeES8_NS0_13TensorArgTypeES9_S9_EUllE_EEvNS0_6detail10TensorInfoIT_T1_EESF_NSC_IKS6_SE_EElS8_S8_SE_T6_ --------------------------
	.section	.nv.shared._ZN2at4cuda17kernelHistogram1DIdhlLi1ELi2ELin1ELNS0_23CUDAHistogramMemoryTypeE0EZNS0_21CUDA_tensor_histogramIdhLb1EEEbNS_6TensorES4_S4_lNS_14AccumulateTypeIT0_Lb1EE4typeES8_NS0_13TensorArgTypeES9_S9_EUllE_EEvNS0_6detail10TensorInfoIT_T1_EESF_NSC_IKS6_SE_EElS8_S8_SE_T6_,"aw",@nobits
	.sectionflags	@""
	.align	16
	.zero		1024


//--------------------- .nv.shared._ZN2at4cuda17kernelHistogram1DIlhlLi1ELi2ELin1ELNS0_23CUDAHistogramMemoryTypeE1EZNS0_21CUDA_tensor_histogramIlhLb0EEEbNS_6TensorES4_S4_lNS_14AccumulateTypeIT0_Lb1EE4typeES8_NS0_13TensorArgTypeES9_S9_EUllE0_EEvNS0_6detail10TensorInfoIT_T1_EESF_NSC_IKS6_SE_EElS8_S8_SE_T6_ --------------------------
	.section	.nv.shared._ZN2at4cuda17kernelHistogram1DIlhlLi1ELi2ELin1ELNS0_23CUDAHistogramMemoryTypeE1EZNS0_21CUDA_tensor_histogramIlhLb0EEEbNS_6TensorES4_S4_lNS_14AccumulateTypeIT0_Lb1EE4typeES8_NS0_13TensorArgTypeES9_S9_EUllE0_EEvNS0_6detail10TensorInfoIT_T1_EESF_NSC_IKS6_SE_EElS8_S8_SE_T6_,"aw",@nobits
	.sectionflags	@""
	.align	16
	.zero		1024


//--------------------- .nv.shared._ZN2at4cuda17kernelHistogram1DIlhlLi1ELi2ELin1ELNS0_23CUDAHistogramMemoryTypeE0EZNS0_21CUDA_tensor_histogramIlhLb0EEEbNS_6TensorES4_S4_lNS_14AccumulateTypeIT0_Lb1EE4typeES8_NS0_13TensorArgTypeES9_S9_EUllE0_EEvNS0_6detail10TensorInfoIT_T1_EESF_NSC_IKS6_SE_EElS8_S8_SE_T6_ --------------------------
	.section	.nv.shared._ZN2at4cuda17kernelHistogram1DIlhlLi1ELi2ELin1ELNS0_23CUDAHistogramMemoryTypeE0EZNS0_21CUDA_tensor_histogramIlhLb0EEEbNS_6TensorES4_S4_lNS_14AccumulateTypeIT0_Lb1EE4typeES8_NS0_13TensorArgTypeES9_S9_EUllE0_EEvNS0_6detail10TensorInfoIT_T1_EESF_NSC_IKS6_SE_EElS8_S8_SE_T6_,"aw",@nobits
	.sectionflags	@""
	.align	16
	.zero		1024


//--------------------- .nv.shared._ZN2at4cuda17kernelHistogram1DIlhlLi1ELi2ELin1ELNS0_23CUDAHistogramMemoryTypeE1EZNS0_21CUDA_tensor_histogramIlhLb0EEEbNS_6TensorES4_S4_lNS_14AccumulateTypeIT0_Lb1EE4typeES8_NS0_13TensorArgTypeES9_S9_EUllE_EEvNS0_6detail10TensorInfoIT_T1_EESF_NSC_IKS6_SE_EElS8_S8_SE_T6_ --------------------------
	.section	.nv.shared._ZN2at4cuda17kernelHistogram1DIlhlLi1ELi2ELin1ELNS0_23CUDAHistogramMemoryTypeE1EZNS0_21CUDA_tensor_histogramIlhLb0EEEbNS_6TensorES4_S4_lNS_14AccumulateTypeIT0_Lb1EE4typeES8_NS0_13TensorArgTypeES9_S9_EUllE_EEvNS0_6detail10TensorInfoIT_T1_EESF_NSC_IKS6_SE_EElS8_S8_SE_T6_,"aw",@nobits
	.sectionflags	@""
	.align	16
	.zero		1024


//--------------------- .nv.shared._ZN2at4cuda17kernelHistogram1DIlhlLi1ELi2ELin1ELNS0_23CUDAHistogramMemoryTypeE0EZNS0_21CUDA_tensor_histogramIlhLb0EEEbNS_6TensorES4_S4_lNS_14AccumulateTypeIT0_Lb1EE4typeES8_NS0_13TensorArgTypeES9_S9_EUllE_EEvNS0_6detail10TensorInfoIT_T1_EESF_NSC_IKS6_SE_EElS8_S8_SE_T6_ --------------------------
	.section	.nv.shared._ZN2at4cuda17kernelHistogram1DIlhlLi1ELi2ELin1ELNS0_23CUDAHistogramMemoryTypeE0EZNS0_21CUDA_tensor_histogramIlhLb0EEEbNS_6TensorES4_S4_lNS_14AccumulateTypeIT0_Lb1EE4typeES8_NS0_13TensorArgTypeES9_S9_EUllE_EEvNS0_6detail10TensorInfoIT_T1_EESF_NSC_IKS6_SE_EElS8_S8_SE_T6_,"aw",@nobits
	.sectionflags	@""
	.align	16
	.zero		1024


//--------------------- .nv.shared._ZN2at4cuda17kernelHistogram1DIfhlLi1ELi2ELin1ELNS0_23CUDAHistogramMemoryTypeE1EZNS0_21CUDA_tensor_histogramIfhLb1EEEbNS_6TensorES4_S4_lNS_14AccumulateTypeIT0_Lb1EE4typeES8_NS0_13TensorArgTypeES9_S9_EUllE0_EEvNS0_6detail10TensorInfoIT_T1_EESF_NSC_IKS6_SE_EElS8_S8_SE_T6_ --------------------------
	.section	.nv.shared._ZN2at4cuda17kernelHistogram1DIfhlLi1ELi2ELin1ELNS0_23CUDAHistogramMemoryTypeE1EZNS0_21CUDA_tensor_histogramIfhLb1EEEbNS_6TensorES4_S4_lNS_14AccumulateTypeIT0_Lb1EE4typeES8_NS0_13TensorArgTypeES9_S9_EUllE0_EEvNS0_6detail10TensorInfoIT_T1_EESF_NSC_IKS6_SE_EElS8_S8_SE_T6_,"aw",@nobits
	.sectionflags	@""
	.align	16
	.zero		1024


//--------------------- .nv.shared._ZN2at4cuda17kernelHistogram1DIfhlLi1ELi2ELin1ELNS0_23CUDAHistogramMemoryTypeE0EZNS0_21CUDA_tensor_histogramIfhLb1EEEbNS_6TensorES4_S4_lNS_14AccumulateTypeIT0_Lb1EE4typeES8_NS0_13TensorArgTypeES9_S9_EUllE0_EEvNS0_6detail10TensorInfoIT_T1_EESF_NSC_IKS6_SE_EElS8_S8_SE_T6_ --------------------------
	.section	.nv.shared._ZN2at4cuda17kernelHistogram1DIfhlLi1ELi2ELin1ELNS0_23CUDAHistogramMemoryTypeE0EZNS0_21CUDA_tensor_histogramIfhLb1EEEbNS_6TensorES4_S4_lNS_14AccumulateTypeIT0_Lb1EE4typeES8_NS0_13TensorArgTypeES9_S9_EUllE0_EEvNS0_6detail10TensorInfoIT_T1_EESF_NSC_IKS6_SE_EElS8_S8_SE_T6_,"aw",@nobits
	.sectionflags	@""
	.align	16
	.zero		1024


//--------------------- .nv.shared._ZN2at4cuda17kernelHistogram1DIfhlLi1ELi2ELin1ELNS0_23CUDAHistogramMemoryTypeE1EZNS0_21CUDA_tensor_histogramIfhLb1EEEbNS_6TensorES4_S4_lNS_14AccumulateTypeIT0_Lb1EE4typeES8_NS0_13TensorArgTypeES9_S9_EUllE_EEvNS0_6detail10TensorInfoIT_T1_EESF_NSC_IKS6_SE_EElS8_S8_SE_T6_ --------------------------
	.section	.nv.shared._ZN2at4cuda17kernelHistogram1DIfhlLi1ELi2ELin1ELNS0_23CUDAHistogramMemoryTypeE1EZNS0_21CUDA_tensor_histogramIfhLb1EEEbNS_6TensorES4_S4_lNS_14AccumulateTypeIT0_Lb1EE4typeES8_NS0_13TensorArgTypeES9_S9_EUllE_EEvNS0_6detail10TensorInfoIT_T1_EESF_NSC_IKS6_SE_EElS8_S8_SE_T6_,"aw",@nobits
	.sectionflags	@""
	.align	16
	.zero		1024


//--------------------- .nv.shared._ZN2at4cuda17kernelHistogram1DIfhlLi1ELi2ELin1ELNS0_23CUDAHistogramMemoryTypeE0EZNS0_21CUDA_tensor_histogramIfhLb1EEEbNS_6TensorES4_S4_lNS_14AccumulateTypeIT0_Lb1EE4typeES8_NS0_13TensorArgTypeES9_S9_EUllE_EEvNS0_6detail10TensorInfoIT_T1_EESF_NSC_IKS6_SE_EElS8_S8_SE_T6_ --------------------------
	.section	.nv.shared._ZN2at4cuda17kernelHistogram1DIfhlLi1ELi2ELin1ELNS0_23CUDAHistogramMemoryTypeE0EZNS0_21CUDA_tensor_histogramIfhLb1EEEbNS_6TensorES4_S4_lNS_14AccumulateTypeIT0_Lb1EE4typeES8_NS0_13TensorArgTypeES9_S9_EUllE_EEvNS0_6detail10TensorInfoIT_T1_EESF_NSC_IKS6_SE_EElS8_S8_SE_T6_,"aw",@nobits
	.sectionflags	@""
	.align	16
	.zero		1024


//--------------------- .nv.constant0._ZN2at4cuda17kernelHistogram1DIfflLi1ELi2ELin1ELNS0_23CUDAHistogramMemoryTypeE1EZNS0_21CUDA_tensor_histogramIffLb0EEEbNS_6TensorES4_S4_lNS_14AccumulateTypeIT0_Lb1EE4typeES8_NS0_13TensorArgTypeES9_S9_EUllE0_EEvNS0_6detail10TensorInfoIT_T1_EESF_NSC_IKS6_SE_EElS8_S8_SE_T6_ --------------------------
	.section	.nv.constant0._ZN2at4cuda17kernelHistogram1DIfflLi1ELi2ELin1ELNS0_23CUDAHistogramMemoryTypeE1EZNS0_21CUDA_tensor_histogramIffLb0EEEbNS_6TensorES4_S4_lNS_14AccumulateTypeIT0_Lb1EE4typeES8_NS0_13TensorArgTypeES9_S9_EUllE0_EEvNS0_6detail10TensorInfoIT_T1_EESF_NSC_IKS6_SE_EElS8_S8_SE_T6_,"a",@progbits
	.sectionflags	@""
	.align	4
.nv.constant0._ZN2at4cuda17kernelHistogram1DIfflLi1ELi2ELin1ELNS0_23CUDAHistogramMemoryTypeE1EZNS0_21CUDA_tensor_histogramIffLb0EEEbNS_6TensorES4_S4_lNS_14AccumulateTypeIT0_Lb1EE4typeES8_NS0_13TensorArgTypeES9_S9_EUllE0_EEvNS0_6detail10TensorInfoIT_T1_EESF_NSC_IKS6_SE_EElS8_S8_SE_T6_:
	.zero		1801


//--------------------- .nv.constant0._ZN2at4cuda17kernelHistogram1DIfflLi1ELi2ELin1ELNS0_23CUDAHistogramMemoryTypeE0EZNS0_21CUDA_tensor_histogramIffLb0EEEbNS_6TensorES4_S4_lNS_14AccumulateTypeIT0_Lb1EE4typeES8_NS0_13TensorArgTypeES9_S9_EUllE0_EEvNS0_6detail10TensorInfoIT_T1_EESF_NSC_IKS6_SE_EElS8_S8_SE_T6_ --------------------------
	.section	.nv.constant0._ZN2at4cuda17kernelHistogram1DIfflLi1ELi2ELin1ELNS0_23CUDAHistogramMemoryTypeE0EZNS0_21CUDA_tensor_histogramIffLb0EEEbNS_6TensorES4_S4_lNS_14AccumulateTypeIT0_Lb1EE4typeES8_NS0_13TensorArgTypeES9_S9_EUllE0_EEvNS0_6detail10TensorInfoIT_T1_EESF_NSC_IKS6_SE_EElS8_S8_SE_T6_,"a",@progbits
	.sectionflags	@""
	.align	4
.nv.constant0._ZN2at4cuda17kernelHistogram1DIfflLi1ELi2ELin1ELNS0_23CUDAHistogramMemoryTypeE0EZNS0_21CUDA_tensor_histogramIffLb0EEEbNS_6TensorES4_S4_lNS_14AccumulateTypeIT0_Lb1EE4typeES8_NS0_13TensorArgTypeES9_S9_EUllE0_EEvNS0_6detail10TensorInfoIT_T1_EESF_NSC_IKS6_SE_EElS8_S8_SE_T6_:
	.zero		1801


//--------------------- .nv.constant0._ZN2at4cuda17kernelHistogram1DIfflLi1ELi2ELin1ELNS0_23CUDAHistogramMemoryTypeE1EZNS0_21CUDA_tensor_histogramIffLb0EEEbNS_6TensorES4_S4_lNS_14AccumulateTypeIT0_Lb1EE4typeES8_NS0_13TensorArgTypeES9_S9_EUllE_EEvNS0_6detail10TensorInfoIT_T1_EESF_NSC_IKS6_SE_EElS8_S8_SE_T6_ --------------------------
	.section	.nv.constant0._ZN2at4cuda17kernelHistogram1DIfflLi1ELi2ELin1ELNS0_23CUDAHistogramMemoryTypeE1EZNS0_21CUDA_tensor_histogramIffLb0EEEbNS_6TensorES4_S4_lNS_14AccumulateTypeIT0_Lb1EE4typeES8_NS0_13TensorArgTypeES9_S9_EUllE_EEvNS0_6detail10TensorInfoIT_T1_EESF_NSC_IKS6_SE_EElS8_S8_SE_T6_,"a",@progbits
	.sectionflags	@""
	.align	4
.nv.constant0._ZN2at4cuda17kernelHistogram1DIfflLi1ELi2ELin1ELNS0_23CUDAHistogramMemoryTypeE1EZNS0_21CUDA_tensor_histogramIffLb0EEEbNS_6TensorES4_S4_lNS_14AccumulateTypeIT0_Lb1EE4typeES8_NS0_13TensorArgTypeES9_S9_EUllE_EEvNS0_6detail10TensorInfoIT_T1_EESF_NSC_IKS6_SE_EElS8_S8_SE_T6_:
	.zero		2216


//--------------------- .nv.constant0._ZN2at4cuda17kernelHistogram1DIfflLi1ELi2ELin1ELNS0_23CUDAHistogramMemoryTypeE0EZNS0_21CUDA_tensor_histogramIffLb0EEEbNS_6TensorES4_S4_lNS_14AccumulateTypeIT0_Lb1EE4typeES8_NS0_13TensorArgTypeES9_S9_EUllE_EEvNS0_6detail10TensorInfoIT_T1_EESF_NSC_IKS6_SE_EElS8_S8_SE_T6_ --------------------------
	.section	.nv.constant0._ZN2at4cuda17kernelHistogram1DIfflLi1ELi2ELin1ELNS0_23CUDAHistogramMemoryTypeE0EZNS0_21CUDA_tensor_histogramIffLb0EEEbNS_6TensorES4_S4_lNS_14AccumulateTypeIT0_Lb1EE4typeES8_NS0_13TensorArgTypeES9_S9_EUllE_EEvNS0_6detail10TensorInfoIT_T1_EESF_NSC_IKS6_SE_EElS8_S8_SE_T6_,"a",@progbits
	.sectionflags	@""
	.align	4
.nv.constant0._ZN2at4cuda17kernelHistogram1DIfflLi1ELi2ELin1ELNS0_23CUDAHistogramMemoryTypeE0EZNS0_21CUDA_tensor_histogramIffLb0EEEbNS_6TensorES4_S4_lNS_14AccumulateTypeIT0_Lb1EE4typeES8_NS0_13TensorArgTypeES9_S9_EUllE_EEvNS0_6detail10TensorInfoIT_T1_EESF_NSC_IKS6_SE_EElS8_S8_SE_T6_:
	.zero		2216


//--------------------- .nv.constant0._ZN2at4cuda17kernelHistogram1DIddlLi1ELi2ELin1ELNS0_23CUDAHistogramMemoryTypeE1EZNS0_21CUDA_tensor_histogramIddLb0EEEbNS_6TensorES4_S4_lNS_14AccumulateTypeIT0_Lb1EE4typeES8_NS0_13TensorArgTypeES9_S9_EUllE0_EEvNS0_6detail10TensorInfoIT_T1_EESF_NSC_IKS6_SE_EElS8_S8_SE_T6_ --------------------------
	.section	.nv.constant0._ZN2at4cuda17kernelHistogram1DIddlLi1ELi2ELin1ELNS0_23CUDAHistogramMemoryTypeE1EZNS0_21CUDA_tensor_histogramIddLb0EEEbNS_6TensorES4_S4_lNS_14AccumulateTypeIT0_Lb1EE4typeES8_NS0_13TensorArgTypeES9_S9_EUllE0_EEvNS0_6detail10TensorInfoIT_T1_EESF_NSC_IKS6_SE_EElS8_S8_SE_T6_,"a",@progbits
	.sectionflags	@""
	.align	4
.nv.constant0._ZN2at4cuda17kernelHistogram1DIddlLi1ELi2ELin1ELNS0_23CUDAHistogramMemoryTypeE1EZNS0_21CUDA_tensor_histogramIddLb0EEEbNS_6TensorES4_S4_lNS_14AccumulateTypeIT0_Lb1EE4typeES8_NS0_13TensorArgTypeES9_S9_EUllE0_EEvNS0_6detail10TensorInfoIT_T1_EESF_NSC_IKS6_SE_EElS8_S8_SE_T6_:
	.zero		1809


//--------------------- .nv.constant0._ZN2at4cuda17kernelHistogram1DIddlLi1ELi2ELin1ELNS0_23CUDAHistogramMemoryTypeE0EZNS0_21CUDA_tensor_histogramIddLb0EEEbNS_6TensorES4_S4_lNS_14AccumulateTypeIT0_Lb1EE4typeES8_NS0_13TensorArgTypeES9_S9_EUllE0_EEvNS0_6detail10TensorInfoIT_T1_EESF_NSC_IKS6_SE_EElS8_S8_SE_T6_ --------------------------
	.section	.nv.constant0._ZN2at4cuda17kernelHistogram1DIddlLi1ELi2ELin1ELNS0_23CUDAHistogramMemoryTypeE0EZNS0_21CUDA_tensor_histogramIddLb0EEEbNS_6TensorES4_S4_lNS_14AccumulateTypeIT0_Lb1EE4typeES8_NS0_13TensorArgTypeES9_S9_EUllE0_EEvNS0_6detail10TensorInfoIT_T1_EESF_NSC_IKS6_SE_EElS8_S8_SE_T6_,"a",@progbits
	.sectionflags	@""
	.align	4
.nv.constant0._ZN2at4cuda17kernelHistogram1DIddlLi1ELi2ELin1ELNS0_23CUDAHistogramMemoryTypeE0EZNS0_21CUDA_tensor_histogramIddLb0EEEbNS_6TensorES4_S4_lNS_14AccumulateTypeIT0_Lb1EE4typeES8_NS0_13TensorArgTypeES9_S9_EUllE0_EEvNS0_6detail10TensorInfoIT_T1_EESF_NSC_IKS6_SE_EElS8_S8_SE_T6_:
	.zero		1809


//--------------------- .nv.constant0._ZN2at4cuda17kernelHistogram1DIddlLi1ELi2ELin1ELNS0_23CUDAHistogramMemoryTypeE1EZNS0_21CUDA_tensor_histogramIddLb0EEEbNS_6TensorES4_S4_lNS_14AccumulateTypeIT0_Lb1EE4typeES8_NS0_13TensorArgTypeES9_S9_EUllE_EEvNS0_6detail10TensorInfoIT_T1_EESF_NSC_IKS6_SE_EElS8_S8_SE_T6_ --------------------------
	.section	.nv.constant0._ZN2at4cuda17kernelHistogram1DIddlLi1ELi2ELin1ELNS0_23CUDAHistogramMemoryTypeE1EZNS0_21CUDA_tensor_histogramIddLb0EEEbNS_6TensorES4_S4_lNS_14AccumulateTypeIT0_Lb1EE4typeES8_NS0_13TensorArgTypeES9_S9_EUllE_EEvNS0_6detail10TensorInfoIT_T1_EESF_NSC_IKS6_SE_EElS8_S8_SE_T6_,"a",@progbits
	.sectionflags	@""
	.align	4
.nv.constant0._ZN2at4cuda17kernelHistogram1DIddlLi1ELi2ELin1ELNS0_23CUDAHistogramMemoryTypeE1EZNS0_21CUDA_tensor_histogramIddLb0EEEbNS_6TensorES4_S4_lNS_14AccumulateTypeIT0_Lb1EE4typeES8_NS0_13TensorArgTypeES9_S9_EUllE_EEvNS0_6detail10TensorInfoIT_T1_EESF_NSC_IKS6_SE_EElS8_S8_SE_T6_:
	.zero		2224


//--------------------- .nv.constant0._ZN2at4cuda17kernelHistogram1DIddlLi1ELi2ELin1ELNS0_23CUDAHistogramMemoryTypeE0EZNS0_21CUDA_tensor_histogramIddLb0EEEbNS_6TensorES4_S4_lNS_14AccumulateTypeIT0_Lb1EE4typeES8_NS0_13TensorArgTypeES9_S9_EUllE_EEvNS0_6detail10TensorInfoIT_T1_EESF_NSC_IKS6_SE_EElS8_S8_SE_T6_ --------------------------
	.section	.nv.constant0._ZN2at4cuda17kernelHistogram1DIddlLi1ELi2ELin1ELNS0_23CUDAHistogramMemoryTypeE0EZNS0_21CUDA_tensor_histogramIddLb0EEEbNS_6TensorES4_S4_lNS_14AccumulateTypeIT0_Lb1EE4typeES8_NS0_13TensorArgTypeES9_S9_EUllE_EEvNS0_6detail10TensorInfoIT_T1_EESF_NSC_IKS6_SE_EElS8_S8_SE_T6_,"a",@progbits
	.sectionflags	@""
	.align	4
.nv.constant0._ZN2at4cuda17kernelHistogram1DIddlLi1ELi2ELin1ELNS0_23CUDAHistogramMemoryTypeE0EZNS0_21CUDA_tensor_histogramIddLb0EEEbNS_6TensorES4_S4_lNS_14AccumulateTypeIT0_Lb1EE4typeES8_NS0_13TensorArgTypeES9_S9_EUllE_EEvNS0_6detail10TensorInfoIT_T1_EESF_NSC_IKS6_SE_EElS8_S8_SE_T6_:
	.zero		2224


//--------------------- .nv.constant0._ZN2at4cuda17kernelHistogram1DIsslLi1ELi2ELin1ELNS0_23CUDAHistogramMemoryTypeE1EZNS0_21CUDA_tensor_histogramIssLb0EEEbNS_6TensorES4_S4_lNS_14AccumulateTypeIT0_Lb1EE4typeES8_NS0_13TensorArgTypeES9_S9_EUllE0_EEvNS0_6detail10TensorInfoIT_T1_EESF_NSC_IKS6_SE_EElS8_S8_SE_T6_ --------------------------
	.section	.nv.constant0._ZN2at4cuda17kernelHistogram1DIsslLi1ELi2ELin1ELNS0_23CUDAHistogramMemoryTypeE1EZNS0_21CUDA_tensor_histogramIssLb0EEEbNS_6TensorES4_S4_lNS_14AccumulateTypeIT0_Lb1EE4typeES8_NS0_13TensorArgTypeES9_S9_EUllE0_EEvNS0_6detail10TensorInfoIT_T1_EESF_NSC_IKS6_SE_EElS8_S8_SE_T6_,"a",@progbits
	.sectionflags	@""
	.align	4
.nv.constant0._ZN2at4cuda17kernelHistogram1DIsslLi1ELi2ELin1ELNS0_23CUDAHistogramMemoryTypeE1EZNS0_21CUDA_tensor_histogramIssLb0EEEbNS_6TensorES4_S4_lNS_14AccumulateTypeIT0_Lb1EE4typeES8_NS0_13TensorArgTypeES9_S9_EUllE0_EEvNS0_6detail10TensorInfoIT_T1_EESF_NSC_IKS6_SE_EElS8_S8_SE_T6_:
	.zero		1809


//--------------------- .nv.constant0._ZN2at4cuda17kernelHistogram1DIsslLi1ELi2ELin1ELNS0_23CUDAHistogramMemoryTypeE0EZNS0_21CUDA_tensor_histogramIssLb0EEEbNS_6TensorES4_S4_lNS_14AccumulateTypeIT0_Lb1EE4typeES8_NS0_13TensorArgTypeES9_S9_EUllE0_EEvNS0_6detail10TensorInfoIT_T1_EESF_NSC_IKS6_SE_EElS8_S8_SE_T6_ --------------------------
	.section	.nv.constant0._ZN2at4cuda17kernelHistogram1DIsslLi1ELi2ELin1ELNS0_23CUDAHistogramMemoryTypeE0EZNS0_21CUDA_tensor_histogramIssLb0EEEbNS_6TensorES4_S4_lNS_14AccumulateTypeIT0_Lb1EE4typeES8_NS0_13TensorArgTypeES9_S9_EUllE0_EEvNS0_6detail10TensorInfoIT_T1_EESF_NSC_IKS6_SE_EElS8_S8_SE_T6_,"a",@progbits
	.sectionflags	@""
	.align	4
.nv.constant0._ZN2at4cuda17kernelHistogram1DIsslLi1ELi2ELin1ELNS0_23CUDAHistogramMemoryTypeE0EZNS0_21CUDA_tensor_histogramIssLb0EEEbNS_6TensorES4_S4_lNS_14AccumulateTypeIT0_Lb1EE4typeES8_NS0_13TensorArgTypeES9_S9_EUllE0_EEvNS0_6detail10TensorInfoIT_T1_EESF_NSC_IKS6_SE_EElS8_S8_SE_T6_:
	.zero		1809


//--------------------- .nv.constant0._ZN2at4cuda17kernelHistogram1DIsslLi1ELi2ELin1ELNS0_23CUDAHistogramMemoryTypeE1EZNS0_21CUDA_tensor_histogramIssLb0EEEbNS_6TensorES4_S4_lNS_14AccumulateTypeIT0_Lb1EE4typeES8_NS0_13TensorArgTypeES9_S9_EUllE_EEvNS0_6detail10TensorInfoIT_T1_EESF_NSC_IKS6_SE_EElS8_S8_SE_T6_ --------------------------
	.section	.nv.constant0._ZN2at4cuda17kernelHistogram1DIsslLi1ELi2ELin1ELNS0_23CUDAHistogramMemoryTypeE1EZNS0_21CUDA_tensor_histogramIssLb0EEEbNS_6TensorES4_S4_lNS_14AccumulateTypeIT0_Lb1EE4typeES8_NS0_13TensorArgTypeES9_S9_EUllE_EEvNS0_6detail10TensorInfoIT_T1_EESF_NSC_IKS6_SE_EElS8_S8_SE_T6_,"a",@progbits
	.sectionflags	@""
	.align	4
.nv.constant0._ZN2at4cuda17kernelHistogram1DIsslLi1ELi2ELin1ELNS0_23CUDAHistogramMemoryTypeE1EZNS0_21CUDA_tensor_histogramIssLb0EEEbNS_6TensorES4_S4_lNS_14AccumulateTypeIT0_Lb1EE4typeES8_NS0_13TensorArgTypeES9_S9_EUllE_EEvNS0_6detail10TensorInfoIT_T1_EESF_NSC_IKS6_SE_EElS8_S8_SE_T6_:
	.zero		2224


//--------------------- .nv.constant0._ZN2at4cuda17kernelHistogram1DIsslLi1ELi2ELin1ELNS0_23CUDAHistogramMemoryTypeE0EZNS0_21CUDA_tensor_histogramIssLb0EEEbNS_6TensorES4_S4_lNS_14AccumulateTypeIT0_Lb1EE4typeES8_NS0_13TensorArgTypeES9_S9_EUllE_EEvNS0_6detail10TensorInfoIT_T1_EESF_NSC_IKS6_SE_EElS8_S8_SE_T6_ --------------------------
	.section	.nv.constant0._ZN2at4cuda17kernelHistogram1DIsslLi1ELi2ELin1ELNS0_23CUDAHistogramMemoryTypeE0EZNS0_21CUDA_tensor_histogramIssLb0EEEbNS_6TensorES4_S4_lNS_14AccumulateTypeIT0_Lb1EE4typeES8_NS0_13TensorArgTypeES9_S9_EUllE_EEvNS0_6detail10TensorInfoIT_T1_EESF_NSC_IKS6_SE_EElS8_S8_SE_T6_,"a",@progbits
	.sectionflags	@""
	.align	4
.nv.constant0._ZN2at4cuda17kernelHistogram1DIsslLi1ELi2ELin1ELNS0_23CUDAHistogramMemoryTypeE0EZNS0_21CUDA_tensor_histogramIssLb0EEEbNS_6TensorES4_S4_lNS_14AccumulateTypeIT0_Lb1EE4typeES8_NS0_13TensorArgTypeES9_S9_EUllE_EEvNS0_6detail10TensorInfoIT_T1_EESF_NSC_IKS6_SE_EElS8_S8_SE_T6_:
	.zero		2224


//--------------------- .nv.constant0._ZN2at4cuda17kernelHistogram1DIiilLi1ELi2ELin1ELNS0_23CUDAHistogramMemoryTypeE1EZNS0_21CUDA_tensor_histogramIiiLb0EEEbNS_6TensorES4_S4_lNS_14AccumulateTypeIT0_Lb1EE4typeES8_NS0_13TensorArgTypeES9_S9_EUllE0_EEvNS0_6detail10TensorInfoIT_T1_EESF_NSC_IKS6_SE_EElS8_S8_SE_T6_ --------------------------
	.section	.nv.constant0._ZN2at4cuda17kernelHistogram1DIiilLi1ELi2ELin1ELNS0_23CUDAHistogramMemoryTypeE1EZNS0_21CUDA_tensor_histogramIiiLb0EEEbNS_6TensorES4_S4_lNS_14AccumulateTypeIT0_Lb1EE4typeES8_NS0_13TensorArgTypeES9_S9_EUllE0_EEvNS0_6detail10TensorInfoIT_T1_EESF_NSC_IKS6_SE_EElS8_S8_SE_T6_,"a",@progbits
	.sectionflags	@""
	.align	4
.nv.constant0._ZN2at4cuda17kernelHistogram1DIiilLi1ELi2ELin1ELNS0_23CUDAHistogramMemoryTypeE1EZNS0_21CUDA_tensor_histogramIiiLb0EEEbNS_6TensorES4_S4_lNS_14AccumulateTypeIT0_Lb1EE4typeES8_NS0_13TensorArgTypeES9_S9_EUllE0_EEvNS0_6detail10TensorInfoIT_T1_EESF_NSC_IKS6_SE_EElS8_S8_SE_T6_:
	.zero		1809


//--------------------- .nv.constant0._ZN2at4cuda17kernelHistogram1DIiilLi1ELi2ELin1ELNS0_23CUDAHistogramMemoryTypeE0EZNS0_21CUDA_tensor_histogramIiiLb0EEEbNS_6TensorES4_S4_lNS_14AccumulateTypeIT0_Lb1EE4typeES8_NS0_13TensorArgTypeES9_S9_EUllE0_EEvNS0_6detail10TensorInfoIT_T1_EESF_NSC_IKS6_SE_EElS8_S8_SE_T6_ --------------------------
	.section	.nv.constant0._ZN2at4cuda17kernelHistogram1DIiilLi1ELi2ELin1ELNS0_23CUDAHistogramMemoryTypeE0EZNS0_21CUDA_tensor_histogramIiiLb0EEEbNS_6TensorES4_S4_lNS_14AccumulateTypeIT0_Lb1EE4typeES8_NS0_13TensorArgTypeES9_S9_EUllE0_EEvNS0_6detail10TensorInfoIT_T1_EESF_NSC_IKS6_SE_EElS8_S8_SE_T6_,"a",@progbits
	.sectionflags	@""
	.align	4
.nv.constant0._ZN2at4cuda17kernelHistogram1DIiilLi1ELi2ELin1ELNS0_23CUDAHistogramMemoryTypeE0EZNS0_21CUDA_tensor_histogramIiiLb0EEEbNS_6TensorES4_S4_lNS_14AccumulateTypeIT0_Lb1EE4typeES8_NS0_13TensorArgTypeES9_S9_EUllE0_EEvNS0_6detail10TensorInfoIT_T1_EESF_NSC_IKS6_SE_EElS8_S8_SE_T6_:
	.zero		1809


//--------------------- .nv.constant0._ZN2at4cuda17kernelHistogram1DIiilLi1ELi2ELin1ELNS0_23CUDAHistogramMemoryTypeE1EZNS0_21CUDA_tensor_histogramIiiLb0EEEbNS_6TensorES4_S4_lNS_14AccumulateTypeIT0_Lb1EE4typeES8_NS0_13TensorArgTypeES9_S9_EUllE_EEvNS0_6detail10TensorInfoIT_T1_EESF_NSC_IKS6_SE_EElS8_S8_SE_T6_ --------------------------
	.section	.nv.constant0._ZN2at4cuda17kernelHistogram1DIiilLi1ELi2ELin1ELNS0_23CUDAHistogramMemoryTypeE1EZNS0_21CUDA_tensor_histogramIiiLb0EEEbNS_6TensorES4_S4_lNS_14AccumulateTypeIT0_Lb1EE4typeES8_NS0_13TensorArgTypeES9_S9_EUllE_EEvNS0_6detail10TensorInfoIT_T1_EESF_NSC_IKS6_SE_EElS8_S8_SE_T6_,"a",@progbits
	.sectionflags	@""
	.align	4
.nv.constant0._ZN2at4cuda17kernelHistogram1DIiilLi1ELi2ELin1ELNS0_23CUDAHistogramMemoryTypeE1EZNS0_21CUDA_tensor_histogramIiiLb0EEEbNS_6TensorES4_S4_lNS_14AccumulateTypeIT0_Lb1EE4typeES8_NS0_13TensorArgTypeES9_S9_EUllE_EEvNS0_6detail10TensorInfoIT_T1_EESF_NSC_IKS6_SE_EElS8_S8_SE_T6_:
	.zero		2224


//--------------------- .nv.constant0._ZN2at4cuda17kernelHistogram1DIiilLi1ELi2ELin1ELNS0_23CUDAHistogramMemoryTypeE0EZNS0_21CUDA_tensor_histogramIiiLb0EEEbNS_6TensorES4_S4_lNS_14AccumulateTypeIT0_Lb1EE4typeES8_NS0_13TensorArgTypeES9_S9_EUllE_EEvNS0_6detail10TensorInfoIT_T1_EESF_NSC_IKS6_SE_EElS8_S8_SE_T6_ --------------------------
	.section	.nv.constant0._ZN2at4cuda17kernelHistogram1DIiilLi1ELi2ELin1ELNS0_23CUDAHistogramMemoryTypeE0EZNS0_21CUDA_tensor_histogramIiiLb0EEEbNS_6TensorES4_S4_lNS_14AccumulateTypeIT0_Lb1EE4typeES8_NS0_13TensorArgTypeES9_S9_EUllE_EEvNS0_6detail10TensorInfoIT_T1_EESF_NSC_IKS6_SE_EElS8_S8_SE_T6_,"a",@progbits
	.sectionflags	@""
	.align	4
.nv.constant0._ZN2at4cuda17kernelHistogram1DIiilLi1ELi2ELin1ELNS0_23CUDAHistogramMemoryTypeE0EZNS0_21CUDA_tensor_histogramIiiLb0EEEbNS_6TensorES4_S4_lNS_14AccumulateTypeIT0_Lb1EE4typeES8_NS0_13TensorArgTypeES9_S9_EUllE_EEvNS0_6detail10TensorInfoIT_T1_EESF_NSC_IKS6_SE_EElS8_S8_SE_T6_:
	.zero		2224


//--------------------- .nv.constant0._ZN2at4cuda17kernelHistogram1DIaalLi1ELi2ELin1ELNS0_23CUDAHistogramMemoryTypeE1EZNS0_21CUDA_tensor_histogramIaaLb0EEEbNS_6TensorES4_S4_lNS_14AccumulateTypeIT0_Lb1EE4typeES8_NS0_13TensorArgTypeES9_S9_EUllE0_EEvNS0_6detail10TensorInfoIT_T1_EESF_NSC_IKS6_SE_EElS8_S8_SE_T6_ --------------------------
	.section	.nv.constant0._ZN2at4cuda17kernelHistogram1DIaalLi1ELi2ELin1ELNS0_23CUDAHistogramMemoryTypeE1EZNS0_21CUDA_tensor_histogramIaaLb0EEEbNS_6TensorES4_S4_lNS_14AccumulateTypeIT0_Lb1EE4typeES8_NS0_13TensorArgTypeES9_S9_EUllE0_EEvNS0_6detail10TensorInfoIT_T1_EESF_NSC_IKS6_SE_EElS8_S8_SE_T6_,"a",@progbits
	.sectionflags	@""
	.align	4
.nv.constant0._ZN2at4cuda17kernelHistogram1DIaalLi1ELi2ELin1ELNS0_23CUDAHistogramMemoryTypeE1EZNS0_21CUDA_tensor_histogramIaaLb0EEEbNS_6TensorES4_S4_lNS_14AccumulateTypeIT0_Lb1EE4typeES8_NS0_13TensorArgTypeES9_S9_EUllE0_EEvNS0_6detail10TensorInfoIT_T1_EESF_NSC_IKS6_SE_EElS8_S8_SE_T6_:
	.zero		1809


//--------------------- .nv.constant0._ZN2at4cuda17kernelHistogram1DIaalLi1ELi2ELin1ELNS0_23CUDAHistogramMemoryTypeE0EZNS0_21CUDA_tensor_histogramIaaLb0EEEbNS_6TensorES4_S4_lNS_14AccumulateTypeIT0_Lb1EE4typeES8_NS0_13TensorArgTypeES9_S9_EUllE0_EEvNS0_6detail10TensorInfoIT_T1_EESF_NSC_IKS6_SE_EElS8_S8_SE_T6_ --------------------------
	.section	.nv.constant0._ZN2at4cuda17kernelHistogram1DIaalLi1ELi2ELin1ELNS0_23CUDAHistogramMemoryTypeE0EZNS0_21CUDA_tensor_histogramIaaLb0EEEbNS_6TensorES4_S4_lNS_14AccumulateTypeIT0_Lb1EE4typeES8_NS0_13TensorArgTypeES9_S9_EUllE0_EEvNS0_6detail10TensorInfoIT_T1_EESF_NSC_IKS6_SE_EElS8_S8_SE_T6_,"a",@progbits
	.sectionflags	@""
	.align	4
.nv.constant0._ZN2at4cuda17kernelHistogram1DIaalLi1ELi2ELin1ELNS0_23CUDAHistogramMemoryTypeE0EZNS0_21CUDA_tensor_histogramIaaLb0EEEbNS_6TensorES4_S4_lNS_14AccumulateTypeIT0_Lb1EE4typeES8_NS0_13TensorArgTypeES9_S9_EUllE0_EEvNS0_6detail10TensorInfoIT_T1_EESF_NSC_IKS6_SE_EElS8_S8_SE_T6_:
	.zero		1809


//--------------------- .nv.constant0._ZN2at4cuda17kernelHistogram1DIaalLi1ELi2ELin1ELNS0_23CUDAHistogramMemoryTypeE1EZNS0_21CUDA_tensor_histogramIaaLb0EEEbNS_6TensorES4_S4_lNS_14AccumulateTypeIT0_Lb1EE4typeES8_NS0_13TensorArgTypeES9_S9_EUllE_EEvNS0_6detail10TensorInfoIT_T1_EESF_NSC_IKS6_SE_EElS8_S8_SE_T6_ --------------------------
	.section	.nv.constant0._ZN2at4cuda17kernelHistogram1DIaalLi1ELi2ELin1ELNS0_23CUDAHistogramMemoryTypeE1EZNS0_21CUDA_tensor_histogramIaaLb0EEEbNS_6TensorES4_S4_lNS_14AccumulateTypeIT0_Lb1EE4typeES8_NS0_13TensorArgTypeES9_S9_EUllE_EEvNS0_6detail10TensorInfoIT_T1_EESF_NSC_IKS6_SE_EElS8_S8_SE_T6_,"a",@progbits
	.sectionflags	@""
	.align	4
.nv.constant0._ZN2at4cuda17kernelHistogram1DIaalLi1ELi2ELin1ELNS0_23CUDAHistogramMemoryTypeE1EZNS0_21CUDA_tensor_histogramIaaLb0EEEbNS_6TensorES4_S4_lNS_14AccumulateTypeIT0_Lb1EE4typeES8_NS0_13TensorArgTypeES9_S9_EUllE_EEvNS0_6detail10TensorInfoIT_T1_EESF_NSC_IKS6_SE_EElS8_S8_SE_T6_:
	.zero		2224


//--------------------- .nv.constant0._ZN2at4cuda17kernelHistogram1DIaalLi1ELi2ELin1ELNS0_23CUDAHistogramMemoryTypeE0EZNS0_21CUDA_tensor_histogramIaaLb0EEEbNS_6TensorES4_S4_lNS_14AccumulateTypeIT0_Lb1EE4typeES8_NS0_13TensorArgTypeES9_S9_EUllE_EEvNS0_6detail10TensorInfoIT_T1_EESF_NSC_IKS6_SE_EElS8_S8_SE_T6_ --------------------------
	.section	.nv.constant0._ZN2at4cuda17kernelHistogram1DIaalLi1ELi2ELin1ELNS0_23CUDAHistogramMemoryTypeE0EZNS0_21CUDA_tensor_histogramIaaLb0EEEbNS_6TensorES4_S4_lNS_14AccumulateTypeIT0_Lb1EE4typeES8_NS0_13TensorArgTypeES9_S9_EUllE_EEvNS0_6detail10TensorInfoIT_T1_EESF_NSC_IKS6_SE_EElS8_S8_SE_T6_,"a",@progbits
	.sectionflags	@""
	.align	4
.nv.constant0._ZN2at4cuda17kernelHistogram1DIaalLi1ELi2ELin1ELNS0_23CUDAHistogramMemoryTypeE0EZNS0_21CUDA_tensor_histogramIaaLb0EEEbNS_6TensorES4_S4_lNS_14AccumulateTypeIT0_Lb1EE4typeES8_NS0_13TensorArgTypeES9_S9_EUllE_EEvNS0_6detail10TensorInfoIT_T1_EESF_NSC_IKS6_SE_EElS8_S8_SE_T6_:
	.zero		2224


//--------------------- .nv.constant0._ZN2at4cuda17kernelHistogram1DIhhlLi1ELi2ELin1ELNS0_23CUDAHistogramMemoryTypeE1EZNS0_21CUDA_tensor_histogramIhhLb0EEEbNS_6TensorES4_S4_lNS_14AccumulateTypeIT0_Lb1EE4typeES8_NS0_13TensorArgTypeES9_S9_EUllE0_EEvNS0_6detail10TensorInfoIT_T1_EESF_NSC_IKS6_SE_EElS8_S8_SE_T6_ --------------------------
	.section	.nv.constant0._ZN2at4cuda17kernelHistogram1DIhhlLi1ELi2ELin1ELNS0_23CUDAHistogramMemoryTypeE1EZNS0_21CUDA_tensor_histogramIhhLb0EEEbNS_6TensorES4_S4_lNS_14AccumulateTypeIT0_Lb1EE4typeES8_NS0_13TensorArgTypeES9_S9_EUllE0_EEvNS0_6detail10TensorInfoIT_T1_EESF_NSC_IKS6_SE_EElS8_S8_SE_T6_,"a",@progbits
	.sectionflags	@""
	.align	4
.nv.constant0._ZN2at4cuda17kernelHistogram1DIhhlLi1ELi2ELin1ELNS0_23CUDAHistogramMemoryTypeE1EZNS0_21CUDA_tensor_histogramIhhLb0EEEbNS_6TensorES4_S4_lNS_14AccumulateTypeIT0_Lb1EE4typeES8_NS0_13TensorArgTypeES9_S9_EUllE0_EEvNS0_6detail10TensorInfoIT_T1_EESF_NSC_IKS6_SE_EElS8_S8_SE_T6_:
	.zero		1809


//--------------------- .nv.constant0._ZN2at4cuda17kernelHistogram1DIhhlLi1ELi2ELin1ELNS0_23CUDAHistogramMemoryTypeE0EZNS0_21CUDA_tensor_histogramIhhLb0EEEbNS_6TensorES4_S4_lNS_14AccumulateTypeIT0_Lb1EE4typeES8_NS0_13TensorArgTypeES9_S9_EUllE0_EEvNS0_6detail10TensorInfoIT_T1_EESF_NSC_IKS6_SE_EElS8_S8_SE_T6_ --------------------------
	.section	.nv.constant0._ZN2at4cuda17kernelHistogram1DIhhlLi1ELi2ELin1ELNS0_23CUDAHistogramMemoryTypeE0EZNS0_21CUDA_tensor_histogramIhhLb0EEEbNS_6TensorES4_S4_lNS_14AccumulateTypeIT0_Lb1EE4typeES8_NS0_13TensorArgTypeES9_S9_EUllE0_EEvNS0_6detail10TensorInfoIT_T1_EESF_NSC_IKS6_SE_EElS8_S8_SE_T6_,"a",@progbits
	.sectionflags	@""
	.align	4
.nv.constant0._ZN2at4cuda17kernelHistogram1DIhhlLi1ELi2ELin1ELNS0_23CUDAHistogramMemoryTypeE0EZNS0_21CUDA_tensor_histogramIhhLb0EEEbNS_6TensorES4_S4_lNS_14AccumulateTypeIT0_Lb1EE4typeES8_NS0_13TensorArgTypeES9_S9_EUllE0_EEvNS0_6detail10TensorInfoIT_T1_EESF_NSC_IKS6_SE_EElS8_S8_SE_T6_:
	.zero		1809


//--------------------- .nv.constant0._ZN2at4cuda17kernelHistogram1DIhhlLi1ELi2ELin1ELNS0_23CUDAHistogramMemoryTypeE1EZNS0_21CUDA_tensor_histogramIhhLb0EEEbNS_6TensorES4_S4_lNS_14AccumulateTypeIT0_Lb1EE4typeES8_NS0_13TensorArgTypeES9_S9_EUllE_EEvNS0_6detail10TensorInfoIT_T1_EESF_NSC_IKS6_SE_EElS8_S8_SE_T6_ --------------------------
	.section	.nv.constant0._ZN2at4cuda17kernelHistogram1DIhhlLi1ELi2ELin1ELNS0_23CUDAHistogramMemoryTypeE1EZNS0_21CUDA_tensor_histogramIhhLb0EEEbNS_6TensorES4_S4_lNS_14AccumulateTypeIT0_Lb1EE4typeES8_NS0_13TensorArgTypeES9_S9_EUllE_EEvNS0_6detail10TensorInfoIT_T1_EESF_NSC_IKS6_SE_EElS8_S8_SE_T6_,"a",@progbits
	.sectionflags	@""
	.align	4
.nv.constant0._ZN2at4cuda17kernelHistogram1DIhhlLi1ELi2ELin1ELNS0_23CUDAHistogramMemoryTypeE1EZNS0_21CUDA_tensor_histogramIhhLb0EEEbNS_6TensorES4_S4_lNS_14AccumulateTypeIT0_Lb1EE4typeES8_NS0_13TensorArgTypeES9_S9_EUllE_EEvNS0_6detail10TensorInfoIT_T1_EESF_NSC_IKS6_SE_EElS8_S8_SE_T6_:
	.zero		2224


//--------------------- .nv.constant0._ZN2at4cuda17kernelHistogram1DIhhlLi1ELi2ELin1ELNS0_23CUDAHistogramMemoryTypeE0EZNS0_21CUDA_tensor_histogramIhhLb0EEEbNS_6TensorES4_S4_lNS_14AccumulateTypeIT0_Lb1EE4typeES8_NS0_13TensorArgTypeES9_S9_EUllE_EEvNS0_6detail10TensorInfoIT_T1_EESF_NSC_IKS6_SE_EElS8_S8_SE_T6_ --------------------------
	.section	.nv.constant0._ZN2at4cuda17kernelHistogram1DIhhlLi1ELi2ELin1ELNS0_23CUDAHistogramMemoryTypeE0EZNS0_21CUDA_tensor_histogramIhhLb0EEEbNS_6TensorES4_S4_lNS_14AccumulateTypeIT0_Lb1EE4typeES8_NS0_13TensorArgTypeES9_S9_EUllE_EEvNS0_6detail10TensorInfoIT_T1_EESF_NSC_IKS6_SE_EElS8_S8_SE_T6_,"a",@progbits
	.sectionflags	@""
	.align	4
.nv.constant0._ZN2at4cuda17kernelHistogram1DIhhlLi1ELi2ELin1ELNS0_23CUDAHistogramMemoryTypeE0EZNS0_21CUDA_tensor_histogramIhhLb0EEEbNS_6TensorES4_S4_lNS_14AccumulateTypeIT0_Lb1EE4typeES8_NS0_13TensorArgTypeES9_S9_EUllE_EEvNS0_6detail10TensorInfoIT_T1_EESF_NSC_IKS6_SE_EElS8_S8_SE_T6_:
	.zero		2224


//--------------------- .nv.constant0._ZN2at4cuda17kernelHistogram1DIdslLi1ELi2ELin1ELNS0_23CUDAHistogramMemoryTypeE1EZNS0_21CUDA_tensor_histogramIdsLb1EEEbNS_6TensorES4_S4_lNS_14AccumulateTypeIT0_Lb1EE4typeES8_NS0_13TensorArgTypeES9_S9_EUllE0_EEvNS0_6detail10TensorInfoIT_T1_EESF_NSC_IKS6_SE_EElS8_S8_SE_T6_ --------------------------
	.section	.nv.constant0._ZN2at4cuda17kernelHistogram1DIdslLi1ELi2ELin1ELNS0_23CUDAHistogramMemoryTypeE1EZNS0_21CUDA_tensor_histogramIdsLb1EEEbNS_6TensorES4_S4_lNS_14AccumulateTypeIT0_Lb1EE4typeES8_NS0_13TensorArgTypeES9_S9_EUllE0_EEvNS0_6detail10TensorInfoIT_T1_EESF_NSC_IKS6_SE_EElS8_S8_SE_T6_,"a",@progbits
	.sectionflags	@""
	.align	4
.nv.constant0._ZN2at4cuda17kernelHistogram1DIdslLi1ELi2ELin1ELNS0_23CUDAHistogramMemoryTypeE1EZNS0_21CUDA_tensor_histogramIdsLb1EEEbNS_6TensorES4_S4_lNS_14AccumulateTypeIT0_Lb1EE4typeES8_NS0_13TensorArgTypeES9_S9_EUllE0_EEvNS0_6detail10TensorInfoIT_T1_EESF_NSC_IKS6_SE_EElS8_S8_SE_T6_:
	.zero		1809


//--------------------- .nv.constant0._ZN2at4cuda17kernelHistogram1DIdslLi1ELi2ELin1ELNS0_23CUDAHistogramMemoryTypeE0EZNS0_21CUDA_tensor_histogramIdsLb1EEEbNS_6TensorES4_S4_lNS_14AccumulateTypeIT0_Lb1EE4typeES8_NS0_13TensorArgTypeES9_S9_EUllE0_EEvNS0_6detail10TensorInfoIT_T1_EESF_NSC_IKS6_SE_EElS8_S8_SE_T6_ --------------------------
	.section	.nv.constant0._ZN2at4cuda17kernelHistogram1DIdslLi1ELi2ELin1ELNS0_23CUDAHistogramMemoryTypeE0EZNS0_21CUDA_tensor_histogramIdsLb1EEEbNS_6TensorES4_S4_lNS_14AccumulateTypeIT0_Lb1EE4typeES8_NS0_13TensorArgTypeES9_S9_EUllE0_EEvNS0_6detail10TensorInfoIT_T1_EESF_NSC_IKS6_SE_EElS8_S8_SE_T6_,"a",@progbits
	.sectionflags	@""
	.align	4
.nv.constant0._ZN2at4cuda17kernelHistogram1DIdslLi1ELi2ELin1ELNS0_23CUDAHistogramMemoryTypeE0EZNS0_21CUDA_tensor_histogramIdsLb1EEEbNS_6TensorES4_S4_lNS_14AccumulateTypeIT0_Lb1EE4typeES8_NS0_13TensorArgTypeES9_S9_EUllE0_EEvNS0_6detail10TensorInfoIT_T1_EESF_NSC_IKS6_SE_EElS8_S8_SE_T6_:
	.zero		1809


//--------------------- .nv.constant0._ZN2at4cuda17kernelHistogram1DIdslLi1ELi2ELin1ELNS0_23CUDAHistogramMemoryTypeE1EZNS0_21CUDA_tensor_histogramIdsLb1EEEbNS_6TensorES4_S4_lNS_14AccumulateTypeIT0_Lb1EE4typeES8_NS0_13TensorArgTypeES9_S9_EUllE_EEvNS0_6detail10TensorInfoIT_T1_EESF_NSC_IKS6_SE_EElS8_S8_SE_T6_ --------------------------
	.section	.nv.constant0._ZN2at4cuda17kernelHistogram1DIdslLi1ELi2ELin1ELNS0_23CUDAHistogramMemoryTypeE1EZNS0_21CUDA_tensor_histogramIdsLb1EEEbNS_6TensorES4_S4_lNS_14AccumulateTypeIT0_Lb1EE4typeES8_NS0_13TensorArgTypeES9_S9_EUllE_EEvNS0_6detail10TensorInfoIT_T1_EESF_NSC_IKS6_SE_EElS8_S8_SE_T6_,"a",@progbits
	.sectionflags	@""
	.align	4
.nv.constant0._ZN2at4cuda17kernelHistogram1DIdslLi1ELi2ELin1ELNS0_23CUDAHistogramMemoryTypeE1EZNS0_21CUDA_tensor_histogramIdsLb1EEEbNS_6TensorES4_S4_lNS_14AccumulateTypeIT0_Lb1EE4typeES8_NS0_13TensorArgTypeES9_S9_EUllE_EEvNS0_6detail10TensorInfoIT_T1_EESF_NSC_IKS6_SE_EElS8_S8_SE_T6_:
	.zero		2224


//--------------------- .nv.constant0._ZN2at4cuda17kernelHistogram1DIdslLi1ELi2ELin1ELNS0_23CUDAHistogramMemoryTypeE0EZNS0_21CUDA_tensor_histogramIdsLb1EEEbNS_6TensorES4_S4_lNS_14AccumulateTypeIT0_Lb1EE4typeES8_NS0_13TensorArgTypeES9_S9_EUllE_EEvNS0_6detail10TensorInfoIT_T1_EESF_NSC_IKS6_SE_EElS8_S8_SE_T6_ --------------------------
	.section	.nv.constant0._ZN2at4cuda17kernelHistogram1DIdslLi1ELi2ELin1ELNS0_23CUDAHistogramMemoryTypeE0EZNS0_21CUDA_tensor_histogramIdsLb1EEEbNS_6TensorES4_S4_lNS_14AccumulateTypeIT0_Lb1EE4typeES8_NS0_13TensorArgTypeES9_S9_EUllE_EEvNS0_6detail10TensorInfoIT_T1_EESF_NSC_IKS6_SE_EElS8_S8_SE_T6_,"a",@progbits
	.sectionflags	@""
	.align	4
.nv.constant0._ZN2at4cuda17kernelHistogram1DIdslLi1ELi2ELin1ELNS0_23CUDAHistogramMemoryTypeE0EZNS0_21CUDA_tensor_histogramIdsLb1EEEbNS_6TensorES4_S4_lNS_14AccumulateTypeIT0_Lb1EE4typeES8_NS0_13TensorArgTypeES9_S9_EUllE_EEvNS0_6detail10TensorInfoIT_T1_EESF_NSC_IKS6_SE_EElS8_S8_SE_T6_:
	.zero		2224


//--------------------- .nv.constant0._ZN2at4cuda17kernelHistogram1DIlslLi1ELi2ELin1ELNS0_23CUDAHistogramMemoryTypeE1EZNS0_21CUDA_tensor_histogramIlsLb0EEEbNS_6TensorES4_S4_lNS_14AccumulateTypeIT0_Lb1EE4typeES8_NS0_13TensorArgTypeES9_S9_EUllE0_EEvNS0_6detail10TensorInfoIT_T1_EESF_NSC_IKS6_SE_EElS8_S8_SE_T6_ --------------------------
	.section	.nv.constant0._ZN2at4cuda17kernelHistogram1DIlslLi1ELi2ELin1ELNS0_23CUDAHistogramMemoryTypeE1EZNS0_21CUDA_tensor_histogramIlsLb0EEEbNS_6TensorES4_S4_lNS_14AccumulateTypeIT0_Lb1EE4typeES8_NS0_13TensorArgTypeES9_S9_EUllE0_EEvNS0_6detail10TensorInfoIT_T1_EESF_NSC_IKS6_SE_EElS8_S8_SE_T6_,"a",@progbits
	.sectionflags	@""
	.align	4
.nv.constant0._ZN2at4cuda17kernelHistogram1DIlslLi1ELi2ELin1ELNS0_23CUDAHistogramMemoryTypeE1EZNS0_21CUDA_tensor_histogramIlsLb0EEEbNS_6TensorES4_S4_lNS_14AccumulateTypeIT0_Lb1EE4typeES8_NS0_13TensorArgTypeES9_S9_EUllE0_EEvNS0_6detail10TensorInfoIT_T1_EESF_NSC_IKS6_SE_EElS8_S8_SE_T6_:
	.zero		1809


//--------------------- .nv.constant0._ZN2at4cuda17kernelHistogram1DIlslLi1ELi2ELin1ELNS0_23CUDAHistogramMemoryTypeE0EZNS0_21CUDA_tensor_histogramIlsLb0EEEbNS_6TensorES4_S4_lNS_14AccumulateTypeIT0_Lb1EE4typeES8_NS0_13TensorArgTypeES9_S9_EUllE0_EEvNS0_6detail10TensorInfoIT_T1_EESF_NSC_IKS6_SE_EElS8_S8_SE_T6_ --------------------------
	.section	.nv.constant0._ZN2at4cuda17kernelHistogram1DIlslLi1ELi2ELin1ELNS0_23CUDAHistogramMemoryTypeE0EZNS0_21CUDA_tensor_histogramIlsLb0EEEbNS_6TensorES4_S4_lNS_14AccumulateTypeIT0_Lb1EE4typeES8_NS0_13TensorArgTypeES9_S9_EUllE0_EEvNS0_6detail10TensorInfoIT_T1_EESF_NSC_IKS6_SE_EElS8_S8_SE_T6_,"a",@progbits
	.sectionflags	@""
	.align	4
.nv.constant0._ZN2at4cuda17kernelHistogram1DIlslLi1ELi2ELin1ELNS0_23CUDAHistogramMemoryTypeE0EZNS0_21CUDA_tensor_histogramIlsLb0EEEbNS_6TensorES4_S4_lNS_14AccumulateTypeIT0_Lb1EE4typeES8_NS0_13TensorArgTypeES9_S9_EUllE0_EEvNS0_6detail10TensorInfoIT_T1_EESF_NSC_IKS6_SE_EElS8_S8_SE_T6_:
	.zero		1809


//--------------------- .nv.constant0._ZN2at4cuda17kernelHistogram1DIlslLi1ELi2ELin1ELNS0_23CUDAHistogramMemoryTypeE1EZNS0_21CUDA_tensor_histogramIlsLb0EEEbNS_6TensorES4_S4_lNS_14AccumulateTypeIT0_Lb1EE4typeES8_NS0_13TensorArgTypeES9_S9_EUllE_EEvNS0_6detail10TensorInfoIT_T1_EESF_NSC_IKS6_SE_EElS8_S8_SE_T6_ --------------------------
	.section	.nv.constant0._ZN2at4cuda17kernelHistogram1DIlslLi1ELi2ELin1ELNS0_23CUDAHistogramMemoryTypeE1EZNS0_21CUDA_tensor_histogramIlsLb0EEEbNS_6TensorES4_S4_lNS_14AccumulateTypeIT0_Lb1EE4typeES8_NS0_13TensorArgTypeES9_S9_EUllE_EEvNS0_6detail10TensorInfoIT_T1_EESF_NSC_IKS6_SE_EElS8_S8_SE_T6_,"a",@progbits
	.sectionflags	@""
	.align	4
.nv.constant0._ZN2at4cuda17kernelHistogram1DIlslLi1ELi2ELin1ELNS0_23CUDAHistogramMemoryTypeE1EZNS0_21CUDA_tensor_histogramIlsLb0EEEbNS_6TensorES4_S4_lNS_14AccumulateTypeIT0_Lb1EE4typeES8_NS0_13TensorArgTypeES9_S9_EUllE_EEvNS0_6detail10TensorInfoIT_T1_EESF_NSC_IKS6_SE_EElS8_S8_SE_T6_:
	.zero		2224


//--------------------- .nv.constant0._ZN2at4cuda17kernelHistogram1DIlslLi1ELi2ELin1ELNS0_23CUDAHistogramMemoryTypeE0EZNS0_21CUDA_tensor_histogramIlsLb0EEEbNS_6TensorES4_S4_lNS_14AccumulateTypeIT0_Lb1EE4typeES8_NS0_13TensorArgTypeES9_S9_EUllE_EEvNS0_6detail10TensorInfoIT_T1_EESF_NSC_IKS6_SE_EElS8_S8_SE_T6_ --------------------------
	.section	.nv.constant0._ZN2at4cuda17kernelHistogram1DIlslLi1ELi2ELin1ELNS0_23CUDAHistogramMemoryTypeE0EZNS0_21CUDA_tensor_histogramIlsLb0EEEbNS_6TensorES4_S4_lNS_14AccumulateTypeIT0_Lb1EE4typeES8_NS0_13TensorArgTypeES9_S9_EUllE_EEvNS0_6detail10TensorInfoIT_T1_EESF_NSC_IKS6_SE_EElS8_S8_SE_T6_,"a",@progbits
	.sectionflags	@""
	.align	4
.nv.constant0._ZN2at4cuda17kernelHistogram1DIlslLi1ELi2ELin1ELNS0_23CUDAHistogramMemoryTypeE0EZNS0_21CUDA_tensor_histogramIlsLb0EEEbNS_6TensorES4_S4_lNS_14AccumulateTypeIT0_Lb1EE4typeES8_NS0_13TensorArgTypeES9_S9_EUllE_EEvNS0_6detail10TensorInfoIT_T1_EESF_NSC_IKS6_SE_EElS8_S8_SE_T6_:
	.zero		2224


//--------------------- .nv.constant0._ZN2at4cuda17kernelHistogram1DIfslLi1ELi2ELin1ELNS0_23CUDAHistogramMemoryTypeE1EZNS0_21CUDA_tensor_histogramIfsLb1EEEbNS_6TensorES4_S4_lNS_14AccumulateTypeIT0_Lb1EE4typeES8_NS0_13TensorArgTypeES9_S9_EUllE0_EEvNS0_6detail10TensorInfoIT_T1_EESF_NSC_IKS6_SE_EElS8_S8_SE_T6_ --------------------------
	.section	.nv.constant0._ZN2at4cuda17kernelHistogram1DIfslLi1ELi2ELin1ELNS0_23CUDAHistogramMemoryTypeE1EZNS0_21CUDA_tensor_histogramIfsLb1EEEbNS_6TensorES4_S4_lNS_14AccumulateTypeIT0_Lb1EE4typeES8_NS0_13TensorArgTypeES9_S9_EUllE0_EEvNS0_6detail10TensorInfoIT_T1_EESF_NSC_IKS6_SE_EElS8_S8_SE_T6_,"a",@progbits
	.sectionflags	@""
	.align	4
.nv.constant0._ZN2at4cuda17kernelHistogram1DIfslLi1ELi2ELin1ELNS0_23CUDAHistogramMemoryTypeE1EZNS0_21CUDA_tensor_histogramIfsLb1EEEbNS_6TensorES4_S4_lNS_14AccumulateTypeIT0_Lb1EE4typeES8_NS0_13TensorArgTypeES9_S9_EUllE0_EEvNS0_6detail10TensorInfoIT_T1_EESF_NSC_IKS6_SE_EElS8_S8_SE_T6_:
	.zero		1809


//--------------------- .nv.constant0._ZN2at4cuda17kernelHistogram1DIfslLi1ELi2ELin1ELNS0_23CUDAHistogramMemoryTypeE0EZNS0_21CUDA_tensor_histogramIfsLb1EEEbNS_6TensorES4_S4_lNS_14AccumulateTypeIT0_Lb1EE4typeES8_NS0_13TensorArgTypeES9_S9_EUllE0_EEvNS0_6detail10TensorInfoIT_T1_EESF_NSC_IKS6_SE_EElS8_S8_SE_T6_ --------------------------
	.section	.nv.constant0._ZN2at4cuda17kernelHistogram1DIfslLi1ELi2ELin1ELNS0_23CUDAHistogramMemoryTypeE0EZNS0_21CUDA_tensor_histogramIfsLb1EEEbNS_6TensorES4_S4_lNS_14AccumulateTypeIT0_Lb1EE4typeES8_NS0_13TensorArgTypeES9_S9_EUllE0_EEvNS0_6detail10TensorInfoIT_T1_EESF_NSC_IKS6_SE_EElS8_S8_SE_T6_,"a",@progbits
	.sectionflags	@""
	.align	4
.nv.constant0._ZN2at4cuda17kernelHistogram1DIfslLi1ELi2ELin1ELNS0_23CUDAHistogramMemoryTypeE0EZNS0_21CUDA_tensor_histogramIfsLb1EEEbNS_6TensorES4_S4_lNS_14AccumulateTypeIT0_Lb1EE4typeES8_NS0_13TensorArgTypeES9_S9_EUllE0_EEvNS0_6detail10TensorInfoIT_T1_EESF_NSC_IKS6_SE_EElS8_S8_SE_T6_:
	.zero		1809


//--------------------- .nv.constant0._ZN2at4cuda17kernelHistogram1DIfslLi1ELi2ELin1ELNS0_23CUDAHistogramMemoryTypeE1EZNS0_21CUDA_tensor_histogramIfsLb1EEEbNS_6TensorES4_S4_lNS_14AccumulateTypeIT0_Lb1EE4typeES8_NS0_13TensorArgTypeES9_S9_EUllE_EEvNS0_6detail10TensorInfoIT_T1_EESF_NSC_IKS6_SE_EElS8_S8_SE_T6_ --------------------------
	.section	.nv.constant0._ZN2at4cuda17kernelHistogram1DIfslLi1ELi2ELin1ELNS0_23CUDAHistogramMemoryTypeE1EZNS0_21CUDA_tensor_histogramIfsLb1EEEbNS_6TensorES4_S4_lNS_14AccumulateTypeIT0_Lb1EE4typeES8_NS0_13TensorArgTypeES9_S9_EUllE_EEvNS0_6detail10TensorInfoIT_T1_EESF_NSC_IKS6_SE_EElS8_S8_SE_T6_,"a",@progbits
	.sectionflags	@""
	.align	4
.nv.constant0._ZN2at4cuda17kernelHistogram1DIfslLi1ELi2ELin1ELNS0_23CUDAHistogramMemoryTypeE1EZNS0_21CUDA_tensor_histogramIfsLb1EEEbNS_6TensorES4_S4_lNS_14AccumulateTypeIT0_Lb1EE4typeES8_NS0_13TensorArgTypeES9_S9_EUllE_EEvNS0_6detail10TensorInfoIT_T1_EESF_NSC_IKS6_SE_EElS8_S8_SE_T6_:
	.zero		2224


//--------------------- .nv.constant0._ZN2at4cuda17kernelHistogram1DIfslLi1ELi2ELin1ELNS0_23CUDAHistogramMemoryTypeE0EZNS0_21CUDA_tensor_histogramIfsLb1EEEbNS_6TensorES4_S4_lNS_14AccumulateTypeIT0_Lb1EE4typeES8_NS0_13TensorArgTypeES9_S9_EUllE_EEvNS0_6detail10TensorInfoIT_T1_EESF_NSC_IKS6_SE_EElS8_S8_SE_T6_ --------------------------
	.section	.nv.constant0._ZN2at4cuda17kernelHistogram1DIfslLi1ELi2ELin1ELNS0_23CUDAHistogramMemoryTypeE0EZNS0_21CUDA_tensor_histogramIfsLb1EEEbNS_6TensorES4_S4_lNS_14AccumulateTypeIT0_Lb1EE4typeES8_NS0_13TensorArgTypeES9_S9_EUllE_EEvNS0_6detail10TensorInfoIT_T1_EESF_NSC_IKS6_SE_EElS8_S8_SE_T6_,"a",@progbits
	.sectionflags	@""
	.align	4
.nv.constant0._ZN2at4cuda17kernelHistogram1DIfslLi1ELi2ELin1ELNS0_23CUDAHistogramMemoryTypeE0EZNS0_21CUDA_tensor_histogramIfsLb1EEEbNS_6TensorES4_S4_lNS_14AccumulateTypeIT0_Lb1EE4typeES8_NS0_13TensorArgTypeES9_S9_EUllE_EEvNS0_6detail10TensorInfoIT_T1_EESF_NSC_IKS6_SE_EElS8_S8_SE_T6_:
	.zero		2224


//--------------------- .nv.constant0._ZN2at4cuda17kernelHistogram1DIdllLi1ELi2ELin1ELNS0_23CUDAHistogramMemoryTypeE1EZNS0_21CUDA_tensor_histogramIdlLb1EEEbNS_6TensorES4_S4_lNS_14AccumulateTypeIT0_Lb1EE4typeES8_NS0_13TensorArgTypeES9_S9_EUllE0_EEvNS0_6detail10TensorInfoIT_T1_EESF_NSC_IKS6_SE_EElS8_S8_SE_T6_ --------------------------
	.section	.nv.constant0._ZN2at4cuda17kernelHistogram1DIdllLi1ELi2ELin1ELNS0_23CUDAHistogramMemoryTypeE1EZNS0_21CUDA_tensor_histogramIdlLb1EEEbNS_6TensorES4_S4_lNS_14AccumulateTypeIT0_Lb1EE4typeES8_NS0_13TensorArgTypeES9_S9_EUllE0_EEvNS0_6detail10TensorInfoIT_T1_EESF_NSC_IKS6_SE_EElS8_S8_SE_T6_,"a",@progbits
	.sectionflags	@""
	.align	4
.nv.constant0._ZN2at4cuda17kernelHistogram1DIdllLi1ELi2ELin1ELNS0_23CUDAHistogramMemoryTypeE1EZNS0_21CUDA_tensor_histogramIdlLb1EEEbNS_6TensorES4_S4_lNS_14AccumulateTypeIT0_Lb1EE4typeES8_NS0_13TensorArgTypeES9_S9_EUllE0_EEvNS0_6detail10TensorInfoIT_T1_EESF_NSC_IKS6_SE_EElS8_S8_SE_T6_:
	.zero		1809


//--------------------- .nv.constant0._ZN2at4cuda17kernelHistogram1DIdllLi1ELi2ELin1ELNS0_23CUDAHistogramMemoryTypeE0EZNS0_21CUDA_tensor_histogramIdlLb1EEEbNS_6TensorES4_S4_lNS_14AccumulateTypeIT0_Lb1EE4typeES8_NS0_13TensorArgTypeES9_S9_EUllE0_EEvNS0_6detail10TensorInfoIT_T1_EESF_NSC_IKS6_SE_EElS8_S8_SE_T6_ --------------------------
	.section	.nv.constant0._ZN2at4cuda17kernelHistogram1DIdllLi1ELi2ELin1ELNS0_23CUDAHistogramMemoryTypeE0EZNS0_21CUDA_tensor_histogramIdlLb1EEEbNS_6TensorES4_S4_lNS_14AccumulateTypeIT0_Lb1EE4typeES8_NS0_13TensorArgTypeES9_S9_EUllE0_EEvNS0_6detail10TensorInfoIT_T1_EESF_NSC_IKS6_SE_EElS8_S8_SE_T6_,"a",@progbits
	.sectionflags	@""
	.align	4
.nv.constant0._ZN2at4cuda17kernelHistogram1DIdllLi1ELi2ELin1ELNS0_23CUDAHistogramMemoryTypeE0EZNS0_21CUDA_tensor_histogramIdlLb1EEEbNS_6TensorES4_S4_lNS_14AccumulateTypeIT0_Lb1EE4typeES8_NS0_13TensorArgTypeES9_S9_EUllE0_EEvNS0_6detail10TensorInfoIT_T1_EESF_NSC_IKS6_SE_EElS8_S8_SE_T6_:
	.zero		1809


//--------------------- .nv.constant0._ZN2at4cuda17kernelHistogram1DIdllLi1ELi2ELin1ELNS0_23CUDAHistogramMemoryTypeE1EZNS0_21CUDA_tensor_histogramIdlLb1EEEbNS_6TensorES4_S4_lNS_14AccumulateTypeIT0_Lb1EE4typeES8_NS0_13TensorArgTypeES9_S9_EUllE_EEvNS0_6detail10TensorInfoIT_T1_EESF_NSC_IKS6_SE_EElS8_S8_SE_T6_ --------------------------
	.section	.nv.constant0._ZN2at4cuda17kernelHistogram1DIdllLi1ELi2ELin1ELNS0_23CUDAHistogramMemoryTypeE1EZNS0_21CUDA_tensor_histogramIdlLb1EEEbNS_6TensorES4_S4_lNS_14AccumulateTypeIT0_Lb1EE4typeES8_NS0_13TensorArgTypeES9_S9_EUllE_EEvNS0_6detail10TensorInfoIT_T1_EESF_NSC_IKS6_SE_EElS8_S8_SE_T6_,"a",@progbits
	.sectionflags	@""
	.align	4
.nv.constant0._ZN2at4cuda17kernelHistogram1DIdllLi1ELi2ELin1ELNS0_23CUDAHistogramMemoryTypeE1EZNS0_21CUDA_tensor_histogramIdlLb1EEEbNS_6TensorES4_S4_lNS_14AccumulateTypeIT0_Lb1EE4typeES8_NS0_13TensorArgTypeES9_S9_EUllE_EEvNS0_6detail10TensorInfoIT_T1_EESF_NSC_IKS6_SE_EElS8_S8_SE_T6_:
	.zero		2224


//--------------------- .nv.constant0._ZN2at4cuda17kernelHistogram1DIdllLi1ELi2ELin1ELNS0_23CUDAHistogramMemoryTypeE0EZNS0_21CUDA_tensor_histogramIdlLb1EEEbNS_6TensorES4_S4_lNS_14AccumulateTypeIT0_Lb1EE4typeES8_NS0_13TensorArgTypeES9_S9_EUllE_EEvNS0_6detail10TensorInfoIT_T1_EESF_NSC_IKS6_SE_EElS8_S8_SE_T6_ --------------------------
	.section	.nv.constant0._ZN2at4cuda17kernelHistogram1DIdllLi1ELi2ELin1ELNS0_23CUDAHistogramMemoryTypeE0EZNS0_21CUDA_tensor_histogramIdlLb1EEEbNS_6TensorES4_S4_lNS_14AccumulateTypeIT0_Lb1EE4typeES8_NS0_13TensorArgTypeES9_S9_EUllE_EEvNS0_6detail10TensorInfoIT_T1_EESF_NSC_IKS6_SE_EElS8_S8_SE_T6_,"a",@progbits
	.sectionflags	@""
	.align	4
.nv.constant0._ZN2at4cuda17kernelHistogram1DIdllLi1ELi2ELin1ELNS0_23CUDAHistogramMemoryTypeE0EZNS0_21CUDA_tensor_histogramIdlLb1EEEbNS_6TensorES4_S4_lNS_14AccumulateTypeIT0_Lb1EE4typeES8_NS0_13TensorArgTypeES9_S9_EUllE_EEvNS0_6detail10TensorInfoIT_T1_EESF_NSC_IKS6_SE_EElS8_S8_SE_T6_:
	.zero		2224


//--------------------- .nv.constant0._ZN2at4cuda17kernelHistogram1DIlllLi1ELi2ELin1ELNS0_23CUDAHistogramMemoryTypeE1EZNS0_21CUDA_tensor_histogramIllLb0EEEbNS_6TensorES4_S4_lNS_14AccumulateTypeIT0_Lb1EE4typeES8_NS0_13TensorArgTypeES9_S9_EUllE0_EEvNS0_6detail10TensorInfoIT_T1_EESF_NSC_IKS6_SE_EElS8_S8_SE_T6_ --------------------------
	.section	.nv.constant0._ZN2at4cuda17kernelHistogram1DIlllLi1ELi2ELin1ELNS0_23CUDAHistogramMemoryTypeE1EZNS0_21CUDA_tensor_histogramIllLb0EEEbNS_6TensorES4_S4_lNS_14AccumulateTypeIT0_Lb1EE4typeES8_NS0_13TensorArgTypeES9_S9_EUllE0_EEvNS0_6detail10TensorInfoIT_T1_EESF_NSC_IKS6_SE_EElS8_S8_SE_T6_,"a",@progbits
	.sectionflags	@""
	.align	4
.nv.constant0._ZN2at4cuda17kernelHistogram1DIlllLi1ELi2ELin1ELNS0_23CUDAHistogramMemoryTypeE1EZNS0_21CUDA_tensor_histogramIllLb0EEEbNS_6TensorES4_S4_lNS_14AccumulateTypeIT0_Lb1EE4typeES8_NS0_13TensorArgTypeES9_S9_EUllE0_EEvNS0_6detail10TensorInfoIT_T1_EESF_NSC_IKS6_SE_EElS8_S8_SE_T6_:
	.zero		1809


//--------------------- .nv.constant0._ZN2at4cuda17kernelHistogram1DIlllLi1ELi2ELin1ELNS0_23CUDAHistogramMemoryTypeE0EZNS0_21CUDA_tensor_histogramIllLb0EEEbNS_6TensorES4_S4_lNS_14AccumulateTypeIT0_Lb1EE4typeES8_NS0_13TensorArgTypeES9_S9_EUllE0_EEvNS0_6detail10TensorInfoIT_T1_EESF_NSC_IKS6_SE_EElS8_S8_SE_T6_ --------------------------
	.section	.nv.constant0._ZN2at4cuda17kernelHistogram1DIlllLi1ELi2ELin1ELNS0_23CUDAHistogramMemoryTypeE0EZNS0_21CUDA_tensor_histogramIllLb0EEEbNS_6TensorES4_S4_lNS_14AccumulateTypeIT0_Lb1EE4typeES8_NS0_13TensorArgTypeES9_S9_EUllE0_EEvNS0_6detail10TensorInfoIT_T1_EESF_NSC_IKS6_SE_EElS8_S8_SE_T6_,"a",@progbits
	.sectionflags	@""
	.align	4
.nv.constant0._ZN2at4cuda17kernelHistogram1DIlllLi1ELi2ELin1ELNS0_23CUDAHistogramMemoryTypeE0EZNS0_21CUDA_tensor_histogramIllLb0EEEbNS_6TensorES4_S4_lNS_14AccumulateTypeIT0_Lb1EE4typeES8_NS0_13TensorArgTypeES9_S9_EUllE0_EEvNS0_6detail10TensorInfoIT_T1_EESF_NSC_IKS6_SE_EElS8_S8_SE_T6_:
	.zero		1809


//--------------------- .nv.constant0._ZN2at4cuda17kernelHistogram1DIlllLi1ELi2ELin1ELNS0_23CUDAHistogramMemoryTypeE1EZNS0_21CUDA_tensor_histogramIllLb0EEEbNS_6TensorES4_S4_lNS_14AccumulateTypeIT0_Lb1EE4typeES8_NS0_13TensorArgTypeES9_S9_EUllE_EEvNS0_6detail10TensorInfoIT_T1_EESF_NSC_IKS6_SE_EElS8_S8_SE_T6_ --------------------------
	.section	.nv.constant0._ZN2at4cuda17kernelHistogram1DIlllLi1ELi2ELin1ELNS0_23CUDAHistogramMemoryTypeE1EZNS0_21CUDA_tensor_histogramIllLb0EEEbNS_6TensorES4_S4_lNS_14AccumulateTypeIT0_Lb1EE4typeES8_NS0_13TensorArgTypeES9_S9_EUllE_EEvNS0_6detail10TensorInfoIT_T1_EESF_NSC_IKS6_SE_EElS8_S8_SE_T6_,"a",@progbits
	.sectionflags	@""
	.align	4
.nv.constant0._ZN2at4cuda17kernelHistogram1DIlllLi1ELi2ELin1ELNS0_23CUDAHistogramMemoryTypeE1EZNS0_21CUDA_tensor_histogramIllLb0EEEbNS_6TensorES4_S4_lNS_14AccumulateTypeIT0_Lb1EE4typeES8_NS0_13TensorArgTypeES9_S9_EUllE_EEvNS0_6detail10TensorInfoIT_T1_EESF_NSC_IKS6_SE_EElS8_S8_SE_T6_:
	.zero		2224


//--------------------- .nv.constant0._ZN2at4cuda17kernelHistogram1DIlllLi1ELi2ELin1ELNS0_23CUDAHistogramMemoryTypeE0EZNS0_21CUDA_tensor_histogramIllLb0EEEbNS_6TensorES4_S4_lNS_14AccumulateTypeIT0_Lb1EE4typeES8_NS0_13TensorArgTypeES9_S9_EUllE_EEvNS0_6detail10TensorInfoIT_T1_EESF_NSC_IKS6_SE_EElS8_S8_SE_T6_ --------------------------
	.section	.nv.constant0._ZN2at4cuda17kernelHistogram1DIlllLi1ELi2ELin1ELNS0_23CUDAHistogramMemoryTypeE0EZNS0_21CUDA_tensor_histogramIllLb0EEEbNS_6TensorES4_S4_lNS_14AccumulateTypeIT0_Lb1EE4typeES8_NS0_13TensorArgTypeES9_S9_EUllE_EEvNS0_6detail10TensorInfoIT_T1_EESF_NSC_IKS6_SE_EElS8_S8_SE_T6_,"a",@progbits
	.sectionflags	@""
	.align	4
.nv.constant0._ZN2at4cuda17kernelHistogram1DIlllLi1ELi2ELin1ELNS0_23CUDAHistogramMemoryTypeE0EZNS0_21CUDA_tensor_histogramIllLb0EEEbNS_6TensorES4_S4_lNS_14AccumulateTypeIT0_Lb1EE4typeES8_NS0_13TensorArgTypeES9_S9_EUllE_EEvNS0_6detail10TensorInfoIT_T1_EESF_NSC_IKS6_SE_EElS8_S8_SE_T6_:
	.zero		2224


//--------------------- .nv.constant0._ZN2at4cuda17kernelHistogram1DIfllLi1ELi2ELin1ELNS0_23CUDAHistogramMemoryTypeE1EZNS0_21CUDA_tensor_histogramIflLb1EEEbNS_6TensorES4_S4_lNS_14AccumulateTypeIT0_Lb1EE4typeES8_NS0_13TensorArgTypeES9_S9_EUllE0_EEvNS0_6detail10TensorInfoIT_T1_EESF_NSC_IKS6_SE_EElS8_S8_SE_T6_ --------------------------
	.section	.nv.constant0._ZN2at4cuda17kernelHistogram1DIfllLi1ELi2ELin1ELNS0_23CUDAHistogramMemoryTypeE1EZNS0_21CUDA_tensor_histogramIflLb1EEEbNS_6TensorES4_S4_lNS_14AccumulateTypeIT0_Lb1EE4typeES8_NS0_13TensorArgTypeES9_S9_EUllE0_EEvNS0_6detail10TensorInfoIT_T1_EESF_NSC_IKS6_SE_EElS8_S8_SE_T6_,"a",@progbits
	.sectionflags	@""
	.align	4
.nv.constant0._ZN2at4cuda17kernelHistogram1DIfllLi1ELi2ELin1ELNS0_23CUDAHistogramMemoryTypeE1EZNS0_21CUDA_tensor_histogramIflLb1EEEbNS_6TensorES4_S4_lNS_14AccumulateTypeIT0_Lb1EE4typeES8_NS0_13TensorArgTypeES9_S9_EUllE0_EEvNS0_6detail10TensorInfoIT_T1_EESF_NSC_IKS6_SE_EElS8_S8_SE_T6_:
	.zero		1809


//--------------------- .nv.constant0._ZN2at4cuda17kernelHistogram1DIfllLi1ELi2ELin1ELNS0_23CUDAHistogramMemoryTypeE0EZNS0_21CUDA_tensor_histogramIflLb1EEEbNS_6TensorES4_S4_lNS_14AccumulateTypeIT0_Lb1EE4typeES8_NS0_13TensorArgTypeES9_S9_EUllE0_EEvNS0_6detail10TensorInfoIT_T1_EESF_NSC_IKS6_SE_EElS8_S8_SE_T6_ --------------------------
	.section	.nv.constant0._ZN2at4cuda17kernelHistogram1DIfllLi1ELi2ELin1ELNS0_23CUDAHistogramMemoryTypeE0EZNS0_21CUDA_tensor_histogramIflLb1EEEbNS_6TensorES4_S4_lNS_14AccumulateTypeIT0_Lb1EE4typeES8_NS0_13TensorArgTypeES9_S9_EUllE0_EEvNS0_6detail10TensorInfoIT_T1_EESF_NSC_IKS6_SE_EElS8_S8_SE_T6_,"a",@progbits
	.sectionflags	@""
	.align	4
.nv.constant0._ZN2at4cuda17kernelHistogram1DIfllLi1ELi2ELin1ELNS0_23CUDAHistogramMemoryTypeE0EZNS0_21CUDA_tensor_histogramIflLb1EEEbNS_6TensorES4_S4_lNS_14AccumulateTypeIT0_Lb1EE4typeES8_NS0_13TensorArgTypeES9_S9_EUllE0_EEvNS0_6detail10TensorInfoIT_T1_EESF_NSC_IKS6_SE_EElS8_S8_SE_T6_:
	.zero		1809


//--------------------- .nv.constant0._ZN2at4cuda17kernelHistogram1DIfllLi1ELi2ELin1ELNS0_23CUDAHistogramMemoryTypeE1EZNS0_21CUDA_tensor_histogramIflLb1EEEbNS_6TensorES4_S4_lNS_14AccumulateTypeIT0_Lb1EE4typeES8_NS0_13TensorArgTypeES9_S9_EUllE_EEvNS0_6detail10TensorInfoIT_T1_EESF_NSC_IKS6_SE_EElS8_S8_SE_T6_ --------------------------
	.section	.nv.constant0._ZN2at4cuda17kernelHistogram1DIfllLi1ELi2ELin1ELNS0_23CUDAHistogramMemoryTypeE1EZNS0_21CUDA_tensor_histogramIflLb1EEEbNS_6TensorES4_S4_lNS_14AccumulateTypeIT0_Lb1EE4typeES8_NS0_13TensorArgTypeES9_S9_EUllE_EEvNS0_6detail10TensorInfoIT_T1_EESF_NSC_IKS6_SE_EElS8_S8_SE_T6_,"a",@progbits
	.sectionflags	@""
	.align	4
.nv.constant0._ZN2at4cuda17kernelHistogram1DIfllLi1ELi2ELin1ELNS0_23CUDAHistogramMemoryTypeE1EZNS0_21CUDA_tensor_histogramIflLb1EEEbNS_6TensorES4_S4_lNS_14AccumulateTypeIT0_Lb1EE4typeES8_NS0_13TensorArgTypeES9_S9_EUllE_EEvNS0_6detail10TensorInfoIT_T1_EESF_NSC_IKS6_SE_EElS8_S8_SE_T6_:
	.zero		2224


//--------------------- .nv.constant0._ZN2at4cuda17kernelHistogram1DIfllLi1ELi2ELin1ELNS0_23CUDAHistogramMemoryTypeE0EZNS0_21CUDA_tensor_histogramIflLb1EEEbNS_6TensorES4_S4_lNS_14AccumulateTypeIT0_Lb1EE4typeES8_NS0_13TensorArgTypeES9_S9_EUllE_EEvNS0_6detail10TensorInfoIT_T1_EESF_NSC_IKS6_SE_EElS8_S8_SE_T6_ --------------------------
	.section	.nv.constant0._ZN2at4cuda17kernelHistogram1DIfllLi1ELi2ELin1ELNS0_23CUDAHistogramMemoryTypeE0EZNS0_21CUDA_tensor_histogramIflLb1EEEbNS_6TensorES4_S4_lNS_14AccumulateTypeIT0_Lb1EE4typeES8_NS0_13TensorArgTypeES9_S9_EUllE_EEvNS0_6detail10TensorInfoIT_T1_EESF_NSC_IKS6_SE_EElS8_S8_SE_T6_,"a",@progbits
	.sectionflags	@""
	.align	4
.nv.constant0._ZN2at4cuda17kernelHistogram1DIfllLi1ELi2ELin1ELNS0_23CUDAHistogramMemoryTypeE0EZNS0_21CUDA_tensor_histogramIflLb1EEEbNS_6TensorES4_S4_lNS_14AccumulateTypeIT0_Lb1EE4typeES8_NS0_13TensorArgTypeES9_S9_EUllE_EEvNS0_6detail10TensorInfoIT_T1_EESF_NSC_IKS6_SE_EElS8_S8_SE_T6_:
	.zero		2224


//--------------------- .nv.constant0._ZN2at4cuda17kernelHistogram1DIdilLi1ELi2ELin1ELNS0_23CUDAHistogramMemoryTypeE1EZNS0_21CUDA_tensor_histogramIdiLb1EEEbNS_6TensorES4_S4_lNS_14AccumulateTypeIT0_Lb1EE4typeES8_NS0_13TensorArgTypeES9_S9_EUllE0_EEvNS0_6detail10TensorInfoIT_T1_EESF_NSC_IKS6_SE_EElS8_S8_SE_T6_ --------------------------
	.section	.nv.constant0._ZN2at4cuda17kernelHistogram1DIdilLi1ELi2ELin1ELNS0_23CUDAHistogramMemoryTypeE1EZNS0_21CUDA_tensor_histogramIdiLb1EEEbNS_6TensorES4_S4_lNS_14AccumulateTypeIT0_Lb1EE4typeES8_NS0_13TensorArgTypeES9_S9_EUllE0_EEvNS0_6detail10TensorInfoIT_T1_EESF_NSC_IKS6_SE_EElS8_S8_SE_T6_,"a",@progbits
	.sectionflags	@""
	.align	4
.nv.constant0._ZN2at4cuda17kernelHistogram1DIdilLi1ELi2ELin1ELNS0_23CUDAHistogramMemoryTypeE1EZNS0_21CUDA_tensor_histogramIdiLb1EEEbNS_6TensorES4_S4_lNS_14AccumulateTypeIT0_Lb1EE4typeES8_NS0_13TensorArgTypeES9_S9_EUllE0_EEvNS0_6detail10TensorInfoIT_T1_EESF_NSC_IKS6_SE_EElS8_S8_SE_T6_:
	.zero		1809


//--------------------- .nv.constant0._ZN2at4cuda17kernelHistogram1DIdilLi1ELi2ELin1ELNS0_23CUDAHistogramMemoryTypeE0EZNS0_21CUDA_tensor_histogramIdiLb1EEEbNS_6TensorES4_S4_lNS_14AccumulateTypeIT0_Lb1EE4typeES8_NS0_13TensorArgTypeES9_S9_EUllE0_EEvNS0_6detail10TensorInfoIT_T1_EESF_NSC_IKS6_SE_EElS8_S8_SE_T6_ --------------------------
	.section	.nv.constant0._ZN2at4cuda17kernelHistogram1DIdilLi1ELi2ELin1ELNS0_23CUDAHistogramMemoryTypeE0EZNS0_21CUDA_tensor_histogramIdiLb1EEEbNS_6TensorES4_S4_lNS_14AccumulateTypeIT0_Lb1EE4typeES8_NS0_13TensorArgTypeES9_S9_EUllE0_EEvNS0_6detail10TensorInfoIT_T1_EESF_NSC_IKS6_SE_EElS8_S8_SE_T6_,"a",@progbits
	.sectionflags	@""
	.align	4
.nv.constant0._ZN2at4cuda17kernelHistogram1DIdilLi1ELi2ELin1ELNS0_23CUDAHistogramMemoryTypeE0EZNS0_21CUDA_tensor_histogramIdiLb1EEEbNS_6TensorES4_S4_lNS_14AccumulateTypeIT0_Lb1EE4typeES8_NS0_13TensorArgTypeES9_S9_EUllE0_EEvNS0_6detail10TensorInfoIT_T1_EESF_NSC_IKS6_SE_EElS8_S8_SE_T6_:
	.zero		1809


//--------------------- .nv.constant0._ZN2at4cuda17kernelHistogram1DIdilLi1ELi2ELin1ELNS0_23CUDAHistogramMemoryTypeE1EZNS0_21CUDA_tensor_histogramIdiLb1EEEbNS_6TensorES4_S4_lNS_14AccumulateTypeIT0_Lb1EE4typeES8_NS0_13TensorArgTypeES9_S9_EUllE_EEvNS0_6detail10TensorInfoIT_T1_EESF_NSC_IKS6_SE_EElS8_S8_SE_T6_ --------------------------
	.section	.nv.constant0._ZN2at4cuda17kernelHistogram1DIdilLi1ELi2ELin1ELNS0_23CUDAHistogramMemoryTypeE1EZNS0_21CUDA_tensor_histogramIdiLb1EEEbNS_6TensorES4_S4_lNS_14AccumulateTypeIT0_Lb1EE4typeES8_NS0_13TensorArgTypeES9_S9_EUllE_EEvNS0_6detail10TensorInfoIT_T1_EESF_NSC_IKS6_SE_EElS8_S8_SE_T6_,"a",@progbits
	.sectionflags	@""
	.align	4
.nv.constant0._ZN2at4cuda17kernelHistogram1DIdilLi1ELi2ELin1ELNS0_23CUDAHistogramMemoryTypeE1EZNS0_21CUDA_tensor_histogramIdiLb1EEEbNS_6TensorES4_S4_lNS_14AccumulateTypeIT0_Lb1EE4typeES8_NS0_13TensorArgTypeES9_S9_EUllE_EEvNS0_6detail10TensorInfoIT_T1_EESF_NSC_IKS6_SE_EElS8_S8_SE_T6_:
	.zero		2224


//--------------------- .nv.constant0._ZN2at4cuda17kernelHistogram1DIdilLi1ELi2ELin1ELNS0_23CUDAHistogramMemoryTypeE0EZNS0_21CUDA_tensor_histogramIdiLb1EEEbNS_6TensorES4_S4_lNS_14AccumulateTypeIT0_Lb1EE4typeES8_NS0_13TensorArgTypeES9_S9_EUllE_EEvNS0_6detail10TensorInfoIT_T1_EESF_NSC_IKS6_SE_EElS8_S8_SE_T6_ --------------------------
	.section	.nv.constant0._ZN2at4cuda17kernelHistogram1DIdilLi1ELi2ELin1ELNS0_23CUDAHistogramMemoryTypeE0EZNS0_21CUDA_tensor_histogramIdiLb1EEEbNS_6TensorES4_S4_lNS_14AccumulateTypeIT0_Lb1EE4typeES8_NS0_13TensorArgTypeES9_S9_EUllE_EEvNS0_6detail10TensorInfoIT_T1_EESF_NSC_IKS6_SE_EElS8_S8_SE_T6_,"a",@progbits
	.sectionflags	@""
	.align	4
.nv.constant0._ZN2at4cuda17kernelHistogram1DIdilLi1ELi2ELin1ELNS0_23CUDAHistogramMemoryTypeE0EZNS0_21CUDA_tensor_histogramIdiLb1EEEbNS_6TensorES4_S4_lNS_14AccumulateTypeIT0_Lb1EE4typeES8_NS0_13TensorArgTypeES9_S9_EUllE_EEvNS0_6detail10TensorInfoIT_T1_EESF_NSC_IKS6_SE_EElS8_S8_SE_T6_:
	.zero		2224


//--------------------- .nv.constant0._ZN2at4cuda17kernelHistogram1DIlilLi1ELi2ELin1ELNS0_23CUDAHistogramMemoryTypeE1EZNS0_21CUDA_tensor_histogramIliLb0EEEbNS_6TensorES4_S4_lNS_14AccumulateTypeIT0_Lb1EE4typeES8_NS0_13TensorArgTypeES9_S9_EUllE0_EEvNS0_6detail10TensorInfoIT_T1_EESF_NSC_IKS6_SE_EElS8_S8_SE_T6_ --------------------------
	.section	.nv.constant0._ZN2at4cuda17kernelHistogram1DIlilLi1ELi2ELin1ELNS0_23CUDAHistogramMemoryTypeE1EZNS0_21CUDA_tensor_histogramIliLb0EEEbNS_6TensorES4_S4_lNS_14AccumulateTypeIT0_Lb1EE4typeES8_NS0_13TensorArgTypeES9_S9_EUllE0_EEvNS0_6detail10TensorInfoIT_T1_EESF_NSC_IKS6_SE_EElS8_S8_SE_T6_,"a",@progbits
	.sectionflags	@""
	.align	4
.nv.constant0._ZN2at4cuda17kernelHistogram1DIlilLi1ELi2ELin1ELNS0_23CUDAHistogramMemoryTypeE1EZNS0_21CUDA_tensor_histogramIliLb0EEEbNS_6TensorES4_S4_lNS_14AccumulateTypeIT0_Lb1EE4typeES8_NS0_13TensorArgTypeES9_S9_EUllE0_EEvNS0_6detail10TensorInfoIT_T1_EESF_NSC_IKS6_SE_EElS8_S8_SE_T6_:
	.zero		1809


//--------------------- .nv.constant0._ZN2at4cuda17kernelHistogram1DIlilLi1ELi2ELin1ELNS0_23CUDAHistogramMemoryTypeE0EZNS0_21CUDA_tensor_histogramIliLb0EEEbNS_6TensorES4_S4_lNS_14AccumulateTypeIT0_Lb1EE4typeES8_NS0_13TensorArgTypeES9_S9_EUllE0_EEvNS0_6detail10TensorInfoIT_T1_EESF_NSC_IKS6_SE_EElS8_S8_SE_T6_ --------------------------
	.section	.nv.constant0._ZN2at4cuda17kernelHistogram1DIlilLi1ELi2ELin1ELNS0_23CUDAHistogramMemoryTypeE0EZNS0_21CUDA_tensor_histogramIliLb0EEEbNS_6TensorES4_S4_lNS_14AccumulateTypeIT0_Lb1EE4typeES8_NS0_13TensorArgTypeES9_S9_EUllE0_EEvNS0_6detail10TensorInfoIT_T1_EESF_NSC_IKS6_SE_EElS8_S8_SE_T6_,"a",@progbits
	.sectionflags	@""
	.align	4
.nv.constant0._ZN2at4cuda17kernelHistogram1DIlilLi1ELi2ELin1ELNS0_23CUDAHistogramMemoryTypeE0EZNS0_21CUDA_tensor_histogramIliLb0EEEbNS_6TensorES4_S4_lNS_14AccumulateTypeIT0_Lb1EE4typeES8_NS0_13TensorArgTypeES9_S9_EUllE0_EEvNS0_6detail10TensorInfoIT_T1_EESF_NSC_IKS6_SE_EElS8_S8_SE_T6_:
	.zero		1809


//--------------------- .nv.constant0._ZN2at4cuda17kernelHistogram1DIlilLi1ELi2ELin1ELNS0_23CUDAHistogramMemoryTypeE1EZNS0_21CUDA_tensor_histogramIliLb0EEEbNS_6TensorES4_S4_lNS_14AccumulateTypeIT0_Lb1EE4typeES8_NS0_13TensorArgTypeES9_S9_EUllE_EEvNS0_6detail10TensorInfoIT_T1_EESF_NSC_IKS6_SE_EElS8_S8_SE_T6_ --------------------------
	.section	.nv.constant0._ZN2at4cuda17kernelHistogram1DIlilLi1ELi2ELin1ELNS0_23CUDAHistogramMemoryTypeE1EZNS0_21CUDA_tensor_histogramIliLb0EEEbNS_6TensorES4_S4_lNS_14AccumulateTypeIT0_Lb1EE4typeES8_NS0_13TensorArgTypeES9_S9_EUllE_EEvNS0_6detail10TensorInfoIT_T1_EESF_NSC_IKS6_SE_EElS8_S8_SE_T6_,"a",@progbits
	.sectionflags	@""
	.align	4
.nv.constant0._ZN2at4cuda17kernelHistogram1DIlilLi1ELi2ELin1ELNS0_23CUDAHistogramMemoryTypeE1EZNS0_21CUDA_tensor_histogramIliLb0EEEbNS_6TensorES4_S4_lNS_14AccumulateTypeIT0_Lb1EE4typeES8_NS0_13TensorArgTypeES9_S9_EUllE_EEvNS0_6detail10TensorInfoIT_T1_EESF_NSC_IKS6_SE_EElS8_S8_SE_T6_:
	.zero		2224


//--------------------- .nv.constant0._ZN2at4cuda17kernelHistogram1DIlilLi1ELi2ELin1ELNS0_23CUDAHistogramMemoryTypeE0EZNS0_21CUDA_tensor_histogramIliLb0EEEbNS_6TensorES4_S4_lNS_14AccumulateTypeIT0_Lb1EE4typeES8_NS0_13TensorArgTypeES9_S9_EUllE_EEvNS0_6detail10TensorInfoIT_T1_EESF_NSC_IKS6_SE_EElS8_S8_SE_T6_ --------------------------
	.section	.nv.constant0._ZN2at4cuda17kernelHistogram1DIlilLi1ELi2ELin1ELNS0_23CUDAHistogramMemoryTypeE0EZNS0_21CUDA_tensor_histogramIliLb0EEEbNS_6TensorES4_S4_lNS_14AccumulateTypeIT0_Lb1EE4typeES8_NS0_13TensorArgTypeES9_S9_EUllE_EEvNS0_6detail10TensorInfoIT_T1_EESF_NSC_IKS6_SE_EElS8_S8_SE_T6_,"a",@progbits
	.sectionflags	@""
	.align	4
.nv.constant0._ZN2at4cuda17kernelHistogram1DIlilLi1ELi2ELin1ELNS0_23CUDAHistogramMemoryTypeE0EZNS0_21CUDA_tensor_histogramIliLb0EEEbNS_6TensorES4_S4_lNS_14AccumulateTypeIT0_Lb1EE4typeES8_NS0_13TensorArgTypeES9_S9_EUllE_EEvNS0_6detail10TensorInfoIT_T1_EESF_NSC_IKS6_SE_EElS8_S8_SE_T6_:
	.zero		2224


//--------------------- .nv.constant0._ZN2at4cuda17kernelHistogram1DIfilLi1ELi2ELin1ELNS0_23CUDAHistogramMemoryTypeE1EZNS0_21CUDA_tensor_histogramIfiLb1EEEbNS_6TensorES4_S4_lNS_14AccumulateTypeIT0_Lb1EE4typeES8_NS0_13TensorArgTypeES9_S9_EUllE0_EEvNS0_6detail10TensorInfoIT_T1_EESF_NSC_IKS6_SE_EElS8_S8_SE_T6_ --------------------------
	.section	.nv.constant0._ZN2at4cuda17kernelHistogram1DIfilLi1ELi2ELin1ELNS0_23CUDAHistogramMemoryTypeE1EZNS0_21CUDA_tensor_histogramIfiLb1EEEbNS_6TensorES4_S4_lNS_14AccumulateTypeIT0_Lb1EE4typeES8_NS0_13TensorArgTypeES9_S9_EUllE0_EEvNS0_6detail10TensorInfoIT_T1_EESF_NSC_IKS6_SE_EElS8_S8_SE_T6_,"a",@progbits
	.sectionflags	@""
	.align	4
.nv.constant0._ZN2at4cuda17kernelHistogram1DIfilLi1ELi2ELin1ELNS0_23CUDAHistogramMemoryTypeE1EZNS0_21CUDA_tensor_histogramIfiLb1EEEbNS_6TensorES4_S4_lNS_14AccumulateTypeIT0_Lb1EE4typeES8_NS0_13TensorArgTypeES9_S9_EUllE0_EEvNS0_6detail10TensorInfoIT_T1_EESF_NSC_IKS6_SE_EElS8_S8_SE_T6_:
	.zero		1809


//--------------------- .nv.constant0._ZN2at4cuda17kernelHistogram1DIfilLi1ELi2ELin1ELNS0_23CUDAHistogramMemoryTypeE0EZNS0_21CUDA_tensor_histogramIfiLb1EEEbNS_6TensorES4_S4_lNS_14AccumulateTypeIT0_Lb1EE4typeES8_NS0_13TensorArgTypeES9_S9_EUllE0_EEvNS0_6detail10TensorInfoIT_T1_EESF_NSC_IKS6_SE_EElS8_S8_SE_T6_ --------------------------
	.section	.nv.constant0._ZN2at4cuda17kernelHistogram1DIfilLi1ELi2ELin1ELNS0_23CUDAHistogramMemoryTypeE0EZNS0_21CUDA_tensor_histogramIfiLb1EEEbNS_6TensorES4_S4_lNS_14AccumulateTypeIT0_Lb1EE4typeES8_NS0_13TensorArgTypeES9_S9_EUllE0_EEvNS0_6detail10TensorInfoIT_T1_EESF_NSC_IKS6_SE_EElS8_S8_SE_T6_,"a",@progbits
	.sectionflags	@""
	.align	4
.nv.constant0._ZN2at4cuda17kernelHistogram1DIfilLi1ELi2ELin1ELNS0_23CUDAHistogramMemoryTypeE0EZNS0_21CUDA_tensor_histogramIfiLb1EEEbNS_6TensorES4_S4_lNS_14AccumulateTypeIT0_Lb1EE4typeES8_NS0_13TensorArgTypeES9_S9_EUllE0_EEvNS0_6detail10TensorInfoIT_T1_EESF_NSC_IKS6_SE_EElS8_S8_SE_T6_:
	.zero		1809


//--------------------- .nv.constant0._ZN2at4cuda17kernelHistogram1DIfilLi1ELi2ELin1ELNS0_23CUDAHistogramMemoryTypeE1EZNS0_21CUDA_tensor_histogramIfiLb1EEEbNS_6TensorES4_S4_lNS_14AccumulateTypeIT0_Lb1EE4typeES8_NS0_13TensorArgTypeES9_S9_EUllE_EEvNS0_6detail10TensorInfoIT_T1_EESF_NSC_IKS6_SE_EElS8_S8_SE_T6_ --------------------------
	.section	.nv.constant0._ZN2at4cuda17kernelHistogram1DIfilLi1ELi2ELin1ELNS0_23CUDAHistogramMemoryTypeE1EZNS0_21CUDA_tensor_histogramIfiLb1EEEbNS_6TensorES4_S4_lNS_14AccumulateTypeIT0_Lb1EE4typeES8_NS0_13TensorArgTypeES9_S9_EUllE_EEvNS0_6detail10TensorInfoIT_T1_EESF_NSC_IKS6_SE_EElS8_S8_SE_T6_,"a",@progbits
	.sectionflags	@""
	.align	4
.nv.constant0._ZN2at4cuda17kernelHistogram1DIfilLi1ELi2ELin1ELNS0_23CUDAHistogramMemoryTypeE1EZNS0_21CUDA_tensor_histogramIfiLb1EEEbNS_6TensorES4_S4_lNS_14AccumulateTypeIT0_Lb1EE4typeES8_NS0_13TensorArgTypeES9_S9_EUllE_EEvNS0_6detail10TensorInfoIT_T1_EESF_NSC_IKS6_SE_EElS8_S8_SE_T6_:
	.zero		2224


//--------------------- .nv.constant0._ZN2at4cuda17kernelHistogram1DIfilLi1ELi2ELin1ELNS0_23CUDAHistogramMemoryTypeE0EZNS0_21CUDA_tensor_histogramIfiLb1EEEbNS_6TensorES4_S4_lNS_14AccumulateTypeIT0_Lb1EE4typeES8_NS0_13TensorArgTypeES9_S9_EUllE_EEvNS0_6detail10TensorInfoIT_T1_EESF_NSC_IKS6_SE_EElS8_S8_SE_T6_ --------------------------
	.section	.nv.constant0._ZN2at4cuda17kernelHistogram1DIfilLi1ELi2ELin1ELNS0_23CUDAHistogramMemoryTypeE0EZNS0_21CUDA_tensor_histogramIfiLb1EEEbNS_6TensorES4_S4_lNS_14AccumulateTypeIT0_Lb1EE4typeES8_NS0_13TensorArgTypeES9_S9_EUllE_EEvNS0_6detail10TensorInfoIT_T1_EESF_NSC_IKS6_SE_EElS8_S8_SE_T6_,"a",@progbits
	.sectionflags	@""
	.align	4
.nv.constant0._ZN2at4cuda17kernelHistogram1DIfilLi1ELi2ELin1ELNS0_23CUDAHistogramMemoryTypeE0EZNS0_21CUDA_tensor_histogramIfiLb1EEEbNS_6TensorES4_S4_lNS_14AccumulateTypeIT0_Lb1EE4typeES8_NS0_13TensorArgTypeES9_S9_EUllE_EEvNS0_6detail10TensorInfoIT_T1_EESF_NSC_IKS6_SE_EElS8_S8_SE_T6_:
	.zero		2224


//--------------------- .nv.constant0._ZN2at4cuda17kernelHistogram1DIdalLi1ELi2ELin1ELNS0_23CUDAHistogramMemoryTypeE1EZNS0_21CUDA_tensor_histogramIdaLb1EEEbNS_6TensorES4_S4_lNS_14AccumulateTypeIT0_Lb1EE4typeES8_NS0_13TensorArgTypeES9_S9_EUllE0_EEvNS0_6detail10TensorInfoIT_T1_EESF_NSC_IKS6_SE_EElS8_S8_SE_T6_ --------------------------
	.section	.nv.constant0._ZN2at4cuda17kernelHistogram1DIdalLi1ELi2ELin1ELNS0_23CUDAHistogramMemoryTypeE1EZNS0_21CUDA_tensor_histogramIdaLb1EEEbNS_6TensorES4_S4_lNS_14AccumulateTypeIT0_Lb1EE4typeES8_NS0_13TensorArgTypeES9_S9_EUllE0_EEvNS0_6detail10TensorInfoIT_T1_EESF_NSC_IKS6_SE_EElS8_S8_SE_T6_,"a",@progbits
	.sectionflags	@""
	.align	4
.nv.constant0._ZN2at4cuda17kernelHistogram1DIdalLi1ELi2ELin1ELNS0_23CUDAHistogramMemoryTypeE1EZNS0_21CUDA_tensor_histogramIdaLb1EEEbNS_6TensorES4_S4_lNS_14AccumulateTypeIT0_Lb1EE4typeES8_NS0_13TensorArgTypeES9_S9_EUllE0_EEvNS0_6detail10TensorInfoIT_T1_EESF_NSC_IKS6_SE_EElS8_S8_SE_T6_:
	.zero		1809


//--------------------- .nv.constant0._ZN2at4cuda17kernelHistogram1DIdalLi1ELi2ELin1ELNS0_23CUDAHistogramMemoryTypeE0EZNS0_21CUDA_tensor_histogramIdaLb1EEEbNS_6TensorES4_S4_lNS_14AccumulateTypeIT0_Lb1EE4typeES8_NS0_13TensorArgTypeES9_S9_EUllE0_EEvNS0_6detail10TensorInfoIT_T1_EESF_NSC_IKS6_SE_EElS8_S8_SE_T6_ --------------------------
	.section	.nv.constant0._ZN2at4cuda17kernelHistogram1DIdalLi1ELi2ELin1ELNS0_23CUDAHistogramMemoryTypeE0EZNS0_21CUDA_tensor_histogramIdaLb1EEEbNS_6TensorES4_S4_lNS_14AccumulateTypeIT0_Lb1EE4typeES8_NS0_13TensorArgTypeES9_S9_EUllE0_EEvNS0_6detail10TensorInfoIT_T1_EESF_NSC_IKS6_SE_EElS8_S8_SE_T6_,"a",@progbits
	.sectionflags	@""
	.align	4
.nv.constant0._ZN2at4cuda17kernelHistogram1DIdalLi1ELi2ELin1ELNS0_23CUDAHistogramMemoryTypeE0EZNS0_21CUDA_tensor_histogramIdaLb1EEEbNS_6TensorES4_S4_lNS_14AccumulateTypeIT0_Lb1EE4typeES8_NS0_13TensorArgTypeES9_S9_EUllE0_EEvNS0_6detail10TensorInfoIT_T1_EESF_NSC_IKS6_SE_EElS8_S8_SE_T6_:
	.zero		1809


//--------------------- .nv.constant0._ZN2at4cuda17kernelHistogram1DIdalLi1ELi2ELin1ELNS0_23CUDAHistogramMemoryTypeE1EZNS0_21CUDA_tensor_histogramIdaLb1EEEbNS_6TensorES4_S4_lNS_14AccumulateTypeIT0_Lb1EE4typeES8_NS0_13TensorArgTypeES9_S9_EUllE_EEvNS0_6detail10TensorInfoIT_T1_EESF_NSC_IKS6_SE_EElS8_S8_SE_T6_ --------------------------
	.section	.nv.constant0._ZN2at4cuda17kernelHistogram1DIdalLi1ELi2ELin1ELNS0_23CUDAHistogramMemoryTypeE1EZNS0_21CUDA_tensor_histogramIdaLb1EEEbNS_6TensorES4_S4_lNS_14AccumulateTypeIT0_Lb1EE4typeES8_NS0_13TensorArgTypeES9_S9_EUllE_EEvNS0_6detail10TensorInfoIT_T1_EESF_NSC_IKS6_SE_EElS8_S8_SE_T6_,"a",@progbits
	.sectionflags	@""
	.align	4
.nv.constant0._ZN2at4cuda17kernelHistogram1DIdalLi1ELi2ELin1ELNS0_23CUDAHistogramMemoryTypeE1EZNS0_21CUDA_tensor_histogramIdaLb1EEEbNS_6TensorES4_S4_lNS_14AccumulateTypeIT0_Lb1EE4typeES8_NS0_13TensorArgTypeES9_S9_EUllE_EEvNS0_6detail10TensorInfoIT_T1_EESF_NSC_IKS6_SE_EElS8_S8_SE_T6_:
	.zero		2224


//--------------------- .nv.constant0._ZN2at4cuda17kernelHistogram1DIdalLi1ELi2ELin1ELNS0_23CUDAHistogramMemoryTypeE0EZNS0_21CUDA_tensor_histogramIdaLb1EEEbNS_6TensorES4_S4_lNS_14AccumulateTypeIT0_Lb1EE4typeES8_NS0_13TensorArgTypeES9_S9_EUllE_EEvNS0_6detail10TensorInfoIT_T1_EESF_NSC_IKS6_SE_EElS8_S8_SE_T6_ --------------------------
	.section	.nv.constant0._ZN2at4cuda17kernelHistogram1DIdalLi1ELi2ELin1ELNS0_23CUDAHistogramMemoryTypeE0EZNS0_21CUDA_tensor_histogramIdaLb1EEEbNS_6TensorES4_S4_lNS_14AccumulateTypeIT0_Lb1EE4typeES8_NS0_13TensorArgTypeES9_S9_EUllE_EEvNS0_6detail10TensorInfoIT_T1_EESF_NSC_IKS6_SE_EElS8_S8_SE_T6_,"a",@progbits
	.sectionflags	@""
	.align	4
.nv.constant0._ZN2at4cuda17kernelHistogram1DIdalLi1ELi2ELin1ELNS0_23CUDAHistogramMemoryTypeE0EZNS0_21CUDA_tensor_histogramIdaLb1EEEbNS_6TensorES4_S4_lNS_14AccumulateTypeIT0_Lb1EE4typeES8_NS0_13TensorArgTypeES9_S9_EUllE_EEvNS0_6detail10TensorInfoIT_T1_EESF_NSC_IKS6_SE_EElS8_S8_SE_T6_:
	.zero		2224


//--------------------- .nv.constant0._ZN2at4cuda17kernelHistogram1DIlalLi1ELi2ELin1ELNS0_23CUDAHistogramMemoryTypeE1EZNS0_21CUDA_tensor_histogramIlaLb0EEEbNS_6TensorES4_S4_lNS_14AccumulateTypeIT0_Lb1EE4typeES8_NS0_13TensorArgTypeES9_S9_EUllE0_EEvNS0_6detail10TensorInfoIT_T1_EESF_NSC_IKS6_SE_EElS8_S8_SE_T6_ --------------------------
	.section	.nv.constant0._ZN2at4cuda17kernelHistogram1DIlalLi1ELi2ELin1ELNS0_23CUDAHistogramMemoryTypeE1EZNS0_21CUDA_tensor_histogramIlaLb0EEEbNS_6TensorES4_S4_lNS_14AccumulateTypeIT0_Lb1EE4typeES8_NS0_13TensorArgTypeES9_S9_EUllE0_EEvNS0_6detail10TensorInfoIT_T1_EESF_NSC_IKS6_SE_EElS8_S8_SE_T6_,"a",@progbits
	.sectionflags	@""
	.align	4
.nv.constant0._ZN2at4cuda17kernelHistogram1DIlalLi1ELi2ELin1ELNS0_23CUDAHistogramMemoryTypeE1EZNS0_21CUDA_tensor_histogramIlaLb0EEEbNS_6TensorES4_S4_lNS_14AccumulateTypeIT0_Lb1EE4typeES8_NS0_13TensorArgTypeES9_S9_EUllE0_EEvNS0_6detail10TensorInfoIT_T1_EESF_NSC_IKS6_SE_EElS8_S8_SE_T6_:
	.zero		1809


//--------------------- .nv.constant0._ZN2at4cuda17kernelHistogram1DIlalLi1ELi2ELin1ELNS0_23CUDAHistogramMemoryTypeE0EZNS0_21CUDA_tensor_histogramIlaLb0EEEbNS_6TensorES4_S4_lNS_14AccumulateTypeIT0_Lb1EE4typeES8_NS0_13TensorArgTypeES9_S9_EUllE0_EEvNS0_6detail10TensorInfoIT_T1_EESF_NSC_IKS6_SE_EElS8_S8_SE_T6_ --------------------------
	.section	.nv.constant0._ZN2at4cuda17kernelHistogram1DIlalLi1ELi2ELin1ELNS0_23CUDAHistogramMemoryTypeE0EZNS0_21CUDA_tensor_histogramIlaLb0EEEbNS_6TensorES4_S4_lNS_14AccumulateTypeIT0_Lb1EE4typeES8_NS0_13TensorArgTypeES9_S9_EUllE0_EEvNS0_6detail10TensorInfoIT_T1_EESF_NSC_IKS6_SE_EElS8_S8_SE_T6_,"a",@progbits
	.sectionflags	@""
	.align	4
.nv.constant0._ZN2at4cuda17kernelHistogram1DIlalLi1ELi2ELin1ELNS0_23CUDAHistogramMemoryTypeE0EZNS0_21CUDA_tensor_histogramIlaLb0EEEbNS_6TensorES4_S4_lNS_14AccumulateTypeIT0_Lb1EE4typeES8_NS0_13TensorArgTypeES9_S9_EUllE0_EEvNS0_6detail10TensorInfoIT_T1_EESF_NSC_IKS6_SE_EElS8_S8_SE_T6_:
	.zero		1809


//--------------------- .nv.constant0._ZN2at4cuda17kernelHistogram1DIlalLi1ELi2ELin1ELNS0_23CUDAHistogramMemoryTypeE1EZNS0_21CUDA_tensor_histogramIlaLb0EEEbNS_6TensorES4_S4_lNS_14AccumulateTypeIT0_Lb1EE4typeES8_NS0_13TensorArgTypeES9_S9_EUllE_EEvNS0_6detail10TensorInfoIT_T1_EESF_NSC_IKS6_SE_EElS8_S8_SE_T6_ --------------------------
	.section	.nv.constant0._ZN2at4cuda17kernelHistogram1DIlalLi1ELi2ELin1ELNS0_23CUDAHistogramMemoryTypeE1EZNS0_21CUDA_tensor_histogramIlaLb0EEEbNS_6TensorES4_S4_lNS_14AccumulateTypeIT0_Lb1EE4typeES8_NS0_13TensorArgTypeES9_S9_EUllE_EEvNS0_6detail10TensorInfoIT_T1_EESF_NSC_IKS6_SE_EElS8_S8_SE_T6_,"a",@progbits
	.sectionflags	@""
	.align	4
.nv.constant0._ZN2at4cuda17kernelHistogram1DIlalLi1ELi2ELin1ELNS0_23CUDAHistogramMemoryTypeE1EZNS0_21CUDA_tensor_histogramIlaLb0EEEbNS_6TensorES4_S4_lNS_14AccumulateTypeIT0_Lb1EE4typeES8_NS0_13TensorArgTypeES9_S9_EUllE_EEvNS0_6detail10TensorInfoIT_T1_EESF_NSC_IKS6_SE_EElS8_S8_SE_T6_:
	.zero		2224


//--------------------- .nv.constant0._ZN2at4cuda17kernelHistogram1DIlalLi1ELi2ELin1ELNS0_23CUDAHistogramMemoryTypeE0EZNS0_21CUDA_tensor_histogramIlaLb0EEEbNS_6TensorES4_S4_lNS_14AccumulateTypeIT0_Lb1EE4typeES8_NS0_13TensorArgTypeES9_S9_EUllE_EEvNS0_6detail10TensorInfoIT_T1_EESF_NSC_IKS6_SE_EElS8_S8_SE_T6_ --------------------------
	.section	.nv.constant0._ZN2at4cuda17kernelHistogram1DIlalLi1ELi2ELin1ELNS0_23CUDAHistogramMemoryTypeE0EZNS0_21CUDA_tensor_histogramIlaLb0EEEbNS_6TensorES4_S4_lNS_14AccumulateTypeIT0_Lb1EE4typeES8_NS0_13TensorArgTypeES9_S9_EUllE_EEvNS0_6detail10TensorInfoIT_T1_EESF_NSC_IKS6_SE_EElS8_S8_SE_T6_,"a",@progbits
	.sectionflags	@""
	.align	4
.nv.constant0._ZN2at4cuda17kernelHistogram1DIlalLi1ELi2ELin1ELNS0_23CUDAHistogramMemoryTypeE0EZNS0_21CUDA_tensor_histogramIlaLb0EEEbNS_6TensorES4_S4_lNS_14AccumulateTypeIT0_Lb1EE4typeES8_NS0_13TensorArgTypeES9_S9_EUllE_EEvNS0_6detail10TensorInfoIT_T1_EESF_NSC_IKS6_SE_EElS8_S8_SE_T6_:
	.zero		2224


//--------------------- .nv.constant0._ZN2at4cuda17kernelHistogram1DIfalLi1ELi2ELin1ELNS0_23CUDAHistogramMemoryTypeE1EZNS0_21CUDA_tensor_histogramIfaLb1EEEbNS_6TensorES4_S4_lNS_14AccumulateTypeIT0_Lb1EE4typeES8_NS0_13TensorArgTypeES9_S9_EUllE0_EEvNS0_6detail10TensorInfoIT_T1_EESF_NSC_IKS6_SE_EElS8_S8_SE_T6_ --------------------------
	.section	.nv.constant0._ZN2at4cuda17kernelHistogram1DIfalLi1ELi2ELin1ELNS0_23CUDAHistogramMemoryTypeE1EZNS0_21CUDA_tensor_histogramIfaLb1EEEbNS_6TensorES4_S4_lNS_14AccumulateTypeIT0_Lb1EE4typeES8_NS0_13TensorArgTypeES9_S9_EUllE0_EEvNS0_6detail10TensorInfoIT_T1_EESF_NSC_IKS6_SE_EElS8_S8_SE_T6_,"a",@progbits
	.sectionflags	@""
	.align	4
.nv.constant0._ZN2at4cuda17kernelHistogram1DIfalLi1ELi2ELin1ELNS0_23CUDAHistogramMemoryTypeE1EZNS0_21CUDA_tensor_histogramIfaLb1EEEbNS_6TensorES4_S4_lNS_14AccumulateTypeIT0_Lb1EE4typeES8_NS0_13TensorArgTypeES9_S9_EUllE0_EEvNS0_6detail10TensorInfoIT_T1_EESF_NSC_IKS6_SE_EElS8_S8_SE_T6_:
	.zero		1809


//--------------------- .nv.constant0._ZN2at4cuda17kernelHistogram1DIfalLi1ELi2ELin1ELNS0_23CUDAHistogramMemoryTypeE0EZNS0_21CUDA_tensor_histogramIfaLb1EEEbNS_6TensorES4_S4_lNS_14AccumulateTypeIT0_Lb1EE4typeES8_NS0_13TensorArgTypeES9_S9_EUllE0_EEvNS0_6detail10TensorInfoIT_T1_EESF_NSC_IKS6_SE_EElS8_S8_SE_T6_ --------------------------
	.section	.nv.constant0._ZN2at4cuda17kernelHistogram1DIfalLi1ELi2ELin1ELNS0_23CUDAHistogramMemoryTypeE0EZNS0_21CUDA_tensor_histogramIfaLb1EEEbNS_6TensorES4_S4_lNS_14AccumulateTypeIT0_Lb1EE4typeES8_NS0_13TensorArgTypeES9_S9_EUllE0_EEvNS0_6detail10TensorInfoIT_T1_EESF_NSC_IKS6_SE_EElS8_S8_SE_T6_,"a",@progbits
	.sectionflags	@""
	.align	4
.nv.constant0._ZN2at4cuda17kernelHistogram1DIfalLi1ELi2ELin1ELNS0_23CUDAHistogramMemoryTypeE0EZNS0_21CUDA_tensor_histogramIfaLb1EEEbNS_6TensorES4_S4_lNS_14AccumulateTypeIT0_Lb1EE4typeES8_NS0_13TensorArgTypeES9_S9_EUllE0_EEvNS0_6detail10TensorInfoIT_T1_EESF_NSC_IKS6_SE_EElS8_S8_SE_T6_:
	.zero		1809


//--------------------- .nv.constant0._ZN2at4cuda17kernelHistogram1DIfalLi1ELi2ELin1ELNS0_23CUDAHistogramMemoryTypeE1EZNS0_21CUDA_tensor_histogramIfaLb1EEEbNS_6TensorES4_S4_lNS_14AccumulateTypeIT0_Lb1EE4typeES8_NS0_13TensorArgTypeES9_S9_EUllE_EEvNS0_6detail10TensorInfoIT_T1_EESF_NSC_IKS6_SE_EElS8_S8_SE_T6_ --------------------------
	.section	.nv.constant0._ZN2at4cuda17kernelHistogram1DIfalLi1ELi2ELin1ELNS0_23CUDAHistogramMemoryTypeE1EZNS0_21CUDA_tensor_histogramIfaLb1EEEbNS_6TensorES4_S4_lNS_14AccumulateTypeIT0_Lb1EE4typeES8_NS0_13TensorArgTypeES9_S9_EUllE_EEvNS0_6detail10TensorInfoIT_T1_EESF_NSC_IKS6_SE_EElS8_S8_SE_T6_,"a",@progbits
	.sectionflags	@""
	.align	4
.nv.constant0._ZN2at4cuda17kernelHistogram1DIfalLi1ELi2ELin1ELNS0_23CUDAHistogramMemoryTypeE1EZNS0_21CUDA_tensor_histogramIfaLb1EEEbNS_6TensorES4_S4_lNS_14AccumulateTypeIT0_Lb1EE4typeES8_NS0_13TensorArgTypeES9_S9_EUllE_EEvNS0_6detail10TensorInfoIT_T1_EESF_NSC_IKS6_SE_EElS8_S8_SE_T6_:
	.zero		2224


//--------------------- .nv.constant0._ZN2at4cuda17kernelHistogram1DIfalLi1ELi2ELin1ELNS0_23CUDAHistogramMemoryTypeE0EZNS0_21CUDA_tensor_histogramIfaLb1EEEbNS_6TensorES4_S4_lNS_14AccumulateTypeIT0_Lb1EE4typeES8_NS0_13TensorArgTypeES9_S9_EUllE_EEvNS0_6detail10TensorInfoIT_T1_EESF_NSC_IKS6_SE_EElS8_S8_SE_T6_ --------------------------
	.section	.nv.constant0._ZN2at4cuda17kernelHistogram1DIfalLi1ELi2ELin1ELNS0_23CUDAHistogramMemoryTypeE0EZNS0_21CUDA_tensor_histogramIfaLb1EEEbNS_6TensorES4_S4_lNS_14AccumulateTypeIT0_Lb1EE4typeES8_NS0_13TensorArgTypeES9_S9_EUllE_EEvNS0_6detail10TensorInfoIT_T1_EESF_NSC_IKS6_SE_EElS8_S8_SE_T6_,"a",@progbits
	.sectionflags	@""
	.align	4
.nv.constant0._ZN2at4cuda17kernelHistogram1DIfalLi1ELi2ELin1ELNS0_23CUDAHistogramMemoryTypeE0EZNS0_21CUDA_tensor_histogramIfaLb1EEEbNS_6TensorES4_S4_lNS_14AccumulateTypeIT0_Lb1EE4typeES8_NS0_13TensorArgTypeES9_S9_EUllE_EEvNS0_6detail10TensorInfoIT_T1_EESF_NSC_IKS6_SE_EElS8_S8_SE_T6_:
	.zero		2224


//--------------------- .nv.constant0._ZN2at4cuda17kernelHistogram1DIdhlLi1ELi2ELin1ELNS0_23CUDAHistogramMemoryTypeE1EZNS0_21CUDA_tensor_histogramIdhLb1EEEbNS_6TensorES4_S4_lNS_14AccumulateTypeIT0_Lb1EE4typeES8_NS0_13TensorArgTypeES9_S9_EUllE0_EEvNS0_6detail10TensorInfoIT_T1_EESF_NSC_IKS6_SE_EElS8_S8_SE_T6_ --------------------------
	.section	.nv.constant0._ZN2at4cuda17kernelHistogram1DIdhlLi1ELi2ELin1ELNS0_23CUDAHistogramMemoryTypeE1EZNS0_21CUDA_tensor_histogramIdhLb1EEEbNS_6TensorES4_S4_lNS_14AccumulateTypeIT0_Lb1EE4typeES8_NS0_13TensorArgTypeES9_S9_EUllE0_EEvNS0_6detail10TensorInfoIT_T1_EESF_NSC_IKS6_SE_EElS8_S8_SE_T6_,"a",@progbits
	.sectionflags	@""
	.align	4
.nv.constant0._ZN2at4cuda17kernelHistogram1DIdhlLi1ELi2ELin1ELNS0_23CUDAHistogramMemoryTypeE1EZNS0_21CUDA_tensor_histogramIdhLb1EEEbNS_6TensorES4_S4_lNS_14AccumulateTypeIT0_Lb1EE4typeES8_NS0_13TensorArgTypeES9_S9_EUllE0_EEvNS0_6detail10TensorInfoIT_T1_EESF_NSC_IKS6_SE_EElS8_S8_SE_T6_:
	.zero		1809


//--------------------- .nv.constant0._ZN2at4cuda17kernelHistogram1DIdhlLi1ELi2ELin1ELNS0_23CUDAHistogramMemoryTypeE0EZNS0_21CUDA_tensor_histogramIdhLb1EEEbNS_6TensorES4_S4_lNS_14AccumulateTypeIT0_Lb1EE4typeES8_NS0_13TensorArgTypeES9_S9_EUllE0_EEvNS0_6detail10TensorInfoIT_T1_EESF_NSC_IKS6_SE_EElS8_S8_SE_T6_ --------------------------
	.section	.nv.constant0._ZN2at4cuda17kernelHistogram1DIdhlLi1ELi2ELin1ELNS0_23CUDAHistogramMemoryTypeE0EZNS0_21CUDA_tensor_histogramIdhLb1EEEbNS_6TensorES4_S4_lNS_14AccumulateTypeIT0_Lb1EE4typeES8_NS0_13TensorArgTypeES9_S9_EUllE0_EEvNS0_6detail10TensorInfoIT_T1_EESF_NSC_IKS6_SE_EElS8_S8_SE_T6_,"a",@progbits
	.sectionflags	@""
	.align	4
.nv.constant0._ZN2at4cuda17kernelHistogram1DIdhlLi1ELi2ELin1ELNS0_23CUDAHistogramMemoryTypeE0EZNS0_21CUDA_tensor_histogramIdhLb1EEEbNS_6TensorES4_S4_lNS_14AccumulateTypeIT0_Lb1EE4typeES8_NS0_13TensorArgTypeES9_S9_EUllE0_EEvNS0_6detail10TensorInfoIT_T1_EESF_NSC_IKS6_SE_EElS8_S8_SE_T6_:
	.zero		1809


//--------------------- .nv.constant0._ZN2at4cuda17kernelHistogram1DIdhlLi1ELi2ELin1ELNS0_23CUDAHistogramMemoryTypeE1EZNS0_21CUDA_tensor_histogramIdhLb1EEEbNS_6TensorES4_S4_lNS_14AccumulateTypeIT0_Lb1EE4typeES8_NS0_13TensorArgTypeES9_S9_EUllE_EEvNS0_6detail10TensorInfoIT_T1_EESF_NSC_IKS6_SE_EElS8_S8_SE_T6_ --------------------------
	.section	.nv.constant0._ZN2at4cuda17kernelHistogram1DIdhlLi1ELi2ELin1ELNS0_23CUDAHistogramMemoryTypeE1EZNS0_21CUDA_tensor_histogramIdhLb1EEEbNS_6TensorES4_S4_lNS_14AccumulateTypeIT0_Lb1EE4typeES8_NS0_13TensorArgTypeES9_S9_EUllE_EEvNS0_6detail10TensorInfoIT_T1_EESF_NSC_IKS6_SE_EElS8_S8_SE_T6_,"a",@progbits
	.sectionflags	@""
	.align	4
.nv.constant0._ZN2at4cuda17kernelHistogram1DIdhlLi1ELi2ELin1ELNS0_23CUDAHistogramMemoryTypeE1EZNS0_21CUDA_tensor_histogramIdhLb1EEEbNS_6TensorES4_S4_lNS_14AccumulateTypeIT0_Lb1EE4typeES8_NS0_13TensorArgTypeES9_S9_EUllE_EEvNS0_6detail10TensorInfoIT_T1_EESF_NSC_IKS6_SE_EElS8_S8_SE_T6_:
	.zero		2224


//--------------------- .nv.constant0._ZN2at4cuda17kernelHistogram1DIdhlLi1ELi2ELin1ELNS0_23CUDAHistogramMemoryTypeE0EZNS0_21CUDA_tensor_histogramIdhLb1EEEbNS_6TensorES4_S4_lNS_14AccumulateTypeIT0_Lb1EE4typeES8_NS0_13TensorArgTypeES9_S9_EUllE_EEvNS0_6detail10TensorInfoIT_T1_EESF_NSC_IKS6_SE_EElS8_S8_SE_T6_ --------------------------
	.section	.nv.constant0._ZN2at4cuda17kernelHistogram1DIdhlLi1ELi2ELin1ELNS0_23CUDAHistogramMemoryTypeE0EZNS0_21CUDA_tensor_histogramIdhLb1EEEbNS_6TensorES4_S4_lNS_14AccumulateTypeIT0_Lb1EE4typeES8_NS0_13TensorArgTypeES9_S9_EUllE_EEvNS0_6detail10TensorInfoIT_T1_EESF_NSC_IKS6_SE_EElS8_S8_SE_T6_,"a",@progbits
	.sectionflags	@""
	.align	4
.nv.constant0._ZN2at4cuda17kernelHistogram1DIdhlLi1ELi2ELin1ELNS0_23CUDAHistogramMemoryTypeE0EZNS0_21CUDA_tensor_histogramIdhLb1EEEbNS_6TensorES4_S4_lNS_14AccumulateTypeIT0_Lb1EE4typeES8_NS0_13TensorArgTypeES9_S9_EUllE_EEvNS0_6detail10TensorInfoIT_T1_EESF_NSC_IKS6_SE_EElS8_S8_SE_T6_:
	.zero		2224


//--------------------- .nv.constant0._ZN2at4cuda17kernelHistogram1DIlhlLi1ELi2ELin1ELNS0_23CUDAHistogramMemoryTypeE1EZNS0_21CUDA_tensor_histogramIlhLb0EEEbNS_6TensorES4_S4_lNS_14AccumulateTypeIT0_Lb1EE4typeES8_NS0_13TensorArgTypeES9_S9_EUllE0_EEvNS0_6detail10TensorInfoIT_T1_EESF_NSC_IKS6_SE_EElS8_S8_SE_T6_ --------------------------
	.section	.nv.constant0._ZN2at4cuda17kernelHistogram1DIlhlLi1ELi2ELin1ELNS0_23CUDAHistogramMemoryTypeE1EZNS0_21CUDA_tensor_histogramIlhLb0EEEbNS_6TensorES4_S4_lNS_14AccumulateTypeIT0_Lb1EE4typeES8_NS0_13TensorArgTypeES9_S9_EUllE0_EEvNS0_6detail10TensorInfoIT_T1_EESF_NSC_IKS6_SE_EElS8_S8_SE_T6_,"a",@progbits
	.sectionflags	@""
	.align	4
.nv.constant0._ZN2at4cuda17kernelHistogram1DIlhlLi1ELi2ELin1ELNS0_23CUDAHistogramMemoryTypeE1EZNS0_21CUDA_tensor_histogramIlhLb0EEEbNS_6TensorES4_S4_lNS_14AccumulateTypeIT0_Lb1EE4typeES8_NS0_13TensorArgTypeES9_S9_EUllE0_EEvNS0_6detail10TensorInfoIT_T1_EESF_NSC_IKS6_SE_EElS8_S8_SE_T6_:
	.zero		1809


//--------------------- .nv.constant0._ZN2at4cuda17kernelHistogram1DIlhlLi1ELi2ELin1ELNS0_23CUDAHistogramMemoryTypeE0EZNS0_21CUDA_tensor_histogramIlhLb0EEEbNS_6TensorES4_S4_lNS_14AccumulateTypeIT0_Lb1EE4typeES8_NS0_13TensorArgTypeES9_S9_EUllE0_EEvNS0_6detail10TensorInfoIT_T1_EESF_NSC_IKS6_SE_EElS8_S8_SE_T6_ --------------------------
	.section	.nv.constant0._ZN2at4cuda17kernelHistogram1DIlhlLi1ELi2ELin1ELNS0_23CUDAHistogramMemoryTypeE0EZNS0_21CUDA_tensor_histogramIlhLb0EEEbNS_6TensorES4_S4_lNS_14AccumulateTypeIT0_Lb1EE4typeES8_NS0_13TensorArgTypeES9_S9_EUllE0_EEvNS0_6detail10TensorInfoIT_T1_EESF_NSC_IKS6_SE_EElS8_S8_SE_T6_,"a",@progbits
	.sectionflags	@""
	.align	4
.nv.constant0._ZN2at4cuda17kernelHistogram1DIlhlLi1ELi2ELin1ELNS0_23CUDAHistogramMemoryTypeE0EZNS0_21CUDA_tensor_histogramIlhLb0EEEbNS_6TensorES4_S4_lNS_14AccumulateTypeIT0_Lb1EE4typeES8_NS0_13TensorArgTypeES9_S9_EUllE0_EEvNS0_6detail10TensorInfoIT_T1_EESF_NSC_IKS6_SE_EElS8_S8_SE_T6_:
	.zero		1809


//--------------------- .nv.constant0._ZN2at4cuda17kernelHistogram1DIlhlLi1ELi2ELin1ELNS0_23CUDAHistogramMemoryTypeE1EZNS0_21CUDA_tensor_histogramIlhLb0EEEbNS_6TensorES4_S4_lNS_14AccumulateTypeIT0_Lb1EE4typeES8_NS0_13TensorArgTypeES9_S9_EUllE_EEvNS0_6detail10TensorInfoIT_T1_EESF_NSC_IKS6_SE_EElS8_S8_SE_T6_ --------------------------
	.section	.nv.constant0._ZN2at4cuda17kernelHistogram1DIlhlLi1ELi2ELin1ELNS0_23CUDAHistogramMemoryTypeE1EZNS0_21CUDA_tensor_histogramIlhLb0EEEbNS_6TensorES4_S4_lNS_14AccumulateTypeIT0_Lb1EE4typeES8_NS0_13TensorArgTypeES9_S9_EUllE_EEvNS0_6detail10TensorInfoIT_T1_EESF_NSC_IKS6_SE_EElS8_S8_SE_T6_,"a",@progbits
	.sectionflags	@""
	.align	4
.nv.constant0._ZN2at4cuda17kernelHistogram1DIlhlLi1ELi2ELin1ELNS0_23CUDAHistogramMemoryTypeE1EZNS0_21CUDA_tensor_histogramIlhLb0EEEbNS_6TensorES4_S4_lNS_14AccumulateTypeIT0_Lb1EE4typeES8_NS0_13TensorArgTypeES9_S9_EUllE_EEvNS0_6detail10TensorInfoIT_T1_EESF_NSC_IKS6_SE_EElS8_S8_SE_T6_:
	.zero		2224


//--------------------- .nv.constant0._ZN2at4cuda17kernelHistogram1DIlhlLi1ELi2ELin1ELNS0_23CUDAHistogramMemoryTypeE0EZNS0_21CUDA_tensor_histogramIlhLb0EEEbNS_6TensorES4_S4_lNS_14AccumulateTypeIT0_Lb1EE4typeES8_NS0_13TensorArgTypeES9_S9_EUllE_EEvNS0_6detail10TensorInfoIT_T1_EESF_NSC_IKS6_SE_EElS8_S8_SE_T6_ --------------------------
	.section	.nv.constant0._ZN2at4cuda17kernelHistogram1DIlhlLi1ELi2ELin1ELNS0_23CUDAHistogramMemoryTypeE0EZNS0_21CUDA_tensor_histogramIlhLb0EEEbNS_6TensorES4_S4_lNS_14AccumulateTypeIT0_Lb1EE4typeES8_NS0_13TensorArgTypeES9_S9_EUllE_EEvNS0_6detail10TensorInfoIT_T1_EESF_NSC_IKS6_SE_EElS8_S8_SE_T6_,"a",@progbits
	.sectionflags	@""
	.align	4
.nv.constant0._ZN2at4cuda17kernelHistogram1DIlhlLi1ELi2ELin1ELNS0_23CUDAHistogramMemoryTypeE0EZNS0_21CUDA_tensor_histogramIlhLb0EEEbNS_6TensorES4_S4_lNS_14AccumulateTypeIT0_Lb1EE4typeES8_NS0_13TensorArgTypeES9_S9_EUllE_EEvNS0_6detail10TensorInfoIT_T1_EESF_NSC_IKS6_SE_EElS8_S8_SE_T6_:
	.zero		2224


//--------------------- .nv.constant0._ZN2at4cuda17kernelHistogram1DIfhlLi1ELi2ELin1ELNS0_23CUDAHistogramMemoryTypeE1EZNS0_21CUDA_tensor_histogramIfhLb1EEEbNS_6TensorES4_S4_lNS_14AccumulateTypeIT0_Lb1EE4typeES8_NS0_13TensorArgTypeES9_S9_EUllE0_EEvNS0_6detail10TensorInfoIT_T1_EESF_NSC_IKS6_SE_EElS8_S8_SE_T6_ --------------------------
	.section	.nv.constant0._ZN2at4cuda17kernelHistogram1DIfhlLi1ELi2ELin1ELNS0_23CUDAHistogramMemoryTypeE1EZNS0_21CUDA_tensor_histogramIfhLb1EEEbNS_6TensorES4_S4_lNS_14AccumulateTypeIT0_Lb1EE4typeES8_NS0_13TensorArgTypeES9_S9_EUllE0_EEvNS0_6detail10TensorInfoIT_T1_EESF_NSC_IKS6_SE_EElS8_S8_SE_T6_,"a",@progbits
	.sectionflags	@""
	.align	4
.nv.constant0._ZN2at4cuda17kernelHistogram1DIfhlLi1ELi2ELin1ELNS0_23CUDAHistogramMemoryTypeE1EZNS0_21CUDA_tensor_histogramIfhLb1EEEbNS_6TensorES4_S4_lNS_14AccumulateTypeIT0_Lb1EE4typeES8_NS0_13TensorArgTypeES9_S9_EUllE0_EEvNS0_6detail10TensorInfoIT_T1_EESF_NSC_IKS6_SE_EElS8_S8_SE_T6_:
	.zero		1809


//--------------------- .nv.constant0._ZN2at4cuda17kernelHistogram1DIfhlLi1ELi2ELin1ELNS0_23CUDAHistogramMemoryTypeE0EZNS0_21CUDA_tensor_histogramIfhLb1EEEbNS_6TensorES4_S4_lNS_14AccumulateTypeIT0_Lb1EE4typeES8_NS0_13TensorArgTypeES9_S9_EUllE0_EEvNS0_6detail10TensorInfoIT_T1_EESF_NSC_IKS6_SE_EElS8_S8_SE_T6_ --------------------------
	.section	.nv.constant0._ZN2at4cuda17kernelHistogram1DIfhlLi1ELi2ELin1ELNS0_23CUDAHistogramMemoryTypeE0EZNS0_21CUDA_tensor_histogramIfhLb1EEEbNS_6TensorES4_S4_lNS_14AccumulateTypeIT0_Lb1EE4typeES8_NS0_13TensorArgTypeES9_S9_EUllE0_EEvNS0_6detail10TensorInfoIT_T1_EESF_NSC_IKS6_SE_EElS8_S8_SE_T6_,"a",@progbits
	.sectionflags	@""
	.align	4
.nv.constant0._ZN2at4cuda17kernelHistogram1DIfhlLi1ELi2ELin1ELNS0_23CUDAHistogramMemoryTypeE0EZNS0_21CUDA_tensor_histogramIfhLb1EEEbNS_6TensorES4_S4_lNS_14AccumulateTypeIT0_Lb1EE4typeES8_NS0_13TensorArgTypeES9_S9_EUllE0_EEvNS0_6detail10TensorInfoIT_T1_EESF_NSC_IKS6_SE_EElS8_S8_SE_T6_:
	.zero		1809


//--------------------- .nv.constant0._ZN2at4cuda17kernelHistogram1DIfhlLi1ELi2ELin1ELNS0_23CUDAHistogramMemoryTypeE1EZNS0_21CUDA_tensor_histogramIfhLb1EEEbNS_6TensorES4_S4_lNS_14AccumulateTypeIT0_Lb1EE4typeES8_NS0_13TensorArgTypeES9_S9_EUllE_EEvNS0_6detail10TensorInfoIT_T1_EESF_NSC_IKS6_SE_EElS8_S8_SE_T6_ --------------------------
	.section	.nv.constant0._ZN2at4cuda17kernelHistogram1DIfhlLi1ELi2ELin1ELNS0_23CUDAHistogramMemoryTypeE1EZNS0_21CUDA_tensor_histogramIfhLb1EEEbNS_6TensorES4_S4_lNS_14AccumulateTypeIT0_Lb1EE4typeES8_NS0_13TensorArgTypeES9_S9_EUllE_EEvNS0_6detail10TensorInfoIT_T1_EESF_NSC_IKS6_SE_EElS8_S8_SE_T6_,"a",@progbits
	.sectionflags	@""
	.align	4
.nv.constant0._ZN2at4cuda17kernelHistogram1DIfhlLi1ELi2ELin1ELNS0_23CUDAHistogramMemoryTypeE1EZNS0_21CUDA_tensor_histogramIfhLb1EEEbNS_6TensorES4_S4_lNS_14AccumulateTypeIT0_Lb1EE4typeES8_NS0_13TensorArgTypeES9_S9_EUllE_EEvNS0_6detail10TensorInfoIT_T1_EESF_NSC_IKS6_SE_EElS8_S8_SE_T6_:
	.zero		2224


//--------------------- .nv.constant0._ZN2at4cuda17kernelHistogram1DIfhlLi1ELi2ELin1ELNS0_23CUDAHistogramMemoryTypeE0EZNS0_21CUDA_tensor_histogramIfhLb1EEEbNS_6TensorES4_S4_lNS_14AccumulateTypeIT0_Lb1EE4typeES8_NS0_13TensorArgTypeES9_S9_EUllE_EEvNS0_6detail10TensorInfoIT_T1_EESF_NSC_IKS6_SE_EElS8_S8_SE_T6_ --------------------------
	.section	.nv.constant0._ZN2at4cuda17kernelHistogram1DIfhlLi1ELi2ELin1ELNS0_23CUDAHistogramMemoryTypeE0EZNS0_21CUDA_tensor_histogramIfhLb1EEEbNS_6TensorES4_S4_lNS_14AccumulateTypeIT0_Lb1EE4typeES8_NS0_13TensorArgTypeES9_S9_EUllE_EEvNS0_6detail10TensorInfoIT_T1_EESF_NSC_IKS6_SE_EElS8_S8_SE_T6_,"a",@progbits
	.sectionflags	@""
	.align	4
.nv.constant0._ZN2at4cuda17kernelHistogram1DIfhlLi1ELi2ELin1ELNS0_23CUDAHistogramMemoryTypeE0EZNS0_21CUDA_tensor_histogramIfhLb1EEEbNS_6TensorES4_S4_lNS_14AccumulateTypeIT0_Lb1EE4typeES8_NS0_13TensorArgTypeES9_S9_EUllE_EEvNS0_6detail10TensorInfoIT_T1_EESF_NSC_IKS6_SE_EElS8_S8_SE_T6_:
	.zero		2224


//--------------------- SYMBOLS --------------------------

	.type		.nv.reservedSmem.offset0,@object
	.size		.nv.reservedSmem.offset0,0x4
